// auto-generated by cutlass_sweep.gemm — config: {"arch": "sm_100", "cluster_m": 2, "cluster_n": 1, "dtype": "mxfp8_e4m3", "dtype_b": "mxfp8_e4m3", "layout": "nt", "stages": 0, "tile_k": 128, "tile_m": 256, "tile_n": 256}
#include "cutlass/cutlass.h"
#include "cutlass/gemm/collective/collective_builder.hpp"
#include "cutlass/gemm/device/gemm_universal_adapter.h"
#include "cutlass/gemm/kernel/gemm_universal.hpp"
#include "cutlass/epilogue/collective/collective_builder.hpp"

using ElemA = cutlass::mx_float8_t<cutlass::float_e4m3_t>;
using ElemB = cutlass::mx_float8_t<cutlass::float_e4m3_t>;
using ElemCD = cutlass::bfloat16_t;
using Acc  = float;
using TileShape    = cute::Shape<cute::_256, cute::_256, cute::_128>;
using ClusterShape = cute::Shape<cute::_2, cute::_1, cute::_1>;

using CollectiveEpilogue = typename cutlass::epilogue::collective::CollectiveBuilder<
    cutlass::arch::Sm100, cutlass::arch::OpClassTensorOp,
    TileShape, ClusterShape,
    cutlass::epilogue::collective::EpilogueTileAuto,
    Acc, Acc,
    ElemCD, cutlass::layout::RowMajor, 128 / cutlass::sizeof_bits<ElemCD>::value,
    ElemCD, cutlass::layout::RowMajor, 128 / cutlass::sizeof_bits<ElemCD>::value,
    cutlass::epilogue::collective::EpilogueScheduleAuto
  >::CollectiveOp;

using CollectiveMainloop = typename cutlass::gemm::collective::CollectiveBuilder<
    cutlass::arch::Sm100, cutlass::arch::OpClassBlockScaledTensorOp,
    ElemA, cutlass::layout::RowMajor, 32,
    ElemB, cutlass::layout::ColumnMajor, 32,
    Acc,
    TileShape, ClusterShape,
    cutlass::gemm::collective::StageCountAutoCarveout<static_cast<int>(sizeof(typename CollectiveEpilogue::SharedStorage))>,
    cutlass::gemm::collective::KernelScheduleAuto
  >::CollectiveOp;

using GemmKernel = cutlass::gemm::kernel::GemmUniversal<
    cute::Shape<int,int,int,int>,
    CollectiveMainloop,
    CollectiveEpilogue
>;
using Gemm = cutlass::gemm::device::GemmUniversalAdapter<GemmKernel>;

// Force the device kernel symbol into the cubin without needing a host main.
auto* _anchor = &cutlass::device_kernel<GemmKernel>;


// ===== COMPILED SASS (sm_100a) =====

	.target	sm_100a

	.elftype	@"ET_EXEC"


//--------------------- .note.nv.tkinfo           --------------------------
	.section	.note.nv.tkinfo,"",@"SHT_NOTE"
	.sectionflags	@"SHF_NOTE_NV_TKINFO"
	.tkinfo
        /*0018*/ 	.word	0x00000002
        /*0030*/ 	.string	""
        /*0030*/ 	.string	"ptxas"
        /*0030*/ 	.string	"Cuda compilation tools, release 13.0, V13.0.88"
        /*0030*/ 	.string	"Build cuda_13.0.r13.0/compiler.36424714_0"
        /*0030*/ 	.string	"-arch sm_100a -m 64 "



//--------------------- .note.nv.cuinfo           --------------------------
	.section	.note.nv.cuinfo,"",@"SHT_NOTE"
	.sectionflags	@"SHF_NOTE_NV_CUINFO"
        /*0018*/ 	.short	0x0002
        /*001a*/ 	.short	0x0064
        /*001c*/ 	.short	0x0082
	.zero		2


//--------------------- .nv.info                  --------------------------
	.section	.nv.info,"",@"SHT_CUDA_INFO"
	.align	4


	//----- nvinfo : EIATTR_REGCOUNT
	.align		4
        /*0000*/ 	.byte	0x04, 0x2f
        /*0002*/ 	.short	(.L_19 - .L_18)
	.align		4
.L_18:
        /*0004*/ 	.word	index@(_ZN7cutlass13device_kernelINS_4gemm6kernel13GemmUniversalIN4cute5tupleIJiiiiEEENS1_10collective13CollectiveMmaINS1_46MainloopSm100TmaUmmaWarpSpecializedBlockScaledILi4ELi2ELi1ENS5_IJNS4_1CILi2EEENSA_ILi1EEESC_EEEEENS5_IJNSA_ILi256EEESF_NSA_ILi128EEEEEENS5_IJNS_12float_e4m3_tENS_13float_ue8m0_tEEEENS5_IJNS5_IJlSC_lEEENS4_6LayoutINS5_IJNS5_IJNS5_IJNSA_ILi32EEENSA_ILi4EEEEEEiEEESQ_NS5_IJSC_iEEEEEENS5_IJNS5_IJNS5_IJNSA_ILi16EEESO_EEEiEEENS5_IJNS5_IJNSA_ILi0EEESC_EEENSA_ILi512EEEEEENS5_IJSW_iEEEEEEEEEEESK_S13_NS4_8TiledMMAINS4_8MMA_AtomIJNS4_27SM100_MMA_MXF8F6F4_2x1SM_SSISI_SI_fSJ_Li256ELi256ELNS4_4UMMA5MajorE0ELS18_0ELNS17_7ScaleInE0ELS19_0EEEEEENSM_INS5_IJSC_SC_SC_EEENS5_IJSW_SW_SW_EEEEENS5_IJNS4_10UnderscoreES1F_S1F_EEEEENS5_IJNS4_18SM100_TMA_2SM_LOADES1I_EEENS5_IJNS4_14ComposedLayoutINS4_7SwizzleILi3ELi4ELi3EEENS4_18smem_ptr_flag_bitsILi8EEENSM_INS5_IJNSA_ILi8EEESG_EEENS5_IJSG_SC_EEEEEEENSM_INS5_IJNS5_IJNS5_IJSP_SC_EEENS5_IJSN_SC_EEEEEESC_NS5_IJSO_SC_EEEEEENS5_IJNS5_IJNS5_IJSU_SY_EEESX_EEESW_NS5_IJSC_SY_EEEEEEEEEEEvNS4_8identityENS5_IJS1I_NS4_28SM100_TMA_2SM_LOAD_MULTICASTEEEENS5_IJS1T_NSM_INS5_IJNS5_IJNS5_IJSP_SB_EEES1V_EEESC_S1X_EEENS5_IJS20_SW_NS5_IJSC_NSA_ILi1024EEEEEEEEEEEEEEvS25_EENS_8epilogue10collective18CollectiveEpilogueINS2H_23Sm100TmaWarpSpecializedILi4ELi2ELi64ELb1ELb0EEEJNS5_IJSG_SF_SG_EEENS5_IJNSM_ISG_SC_EENSM_INSA_ILi64EEESC_EEEEENS_10bfloat16_tESL_S2R_SL_NS2H_6fusion15FusionCallbacksIS2L_NS2S_17LinearCombinationIS2R_fS2R_fLNS_15FloatRoundStyleE2EEES2M_S2Q_JEEENS4_5SM1004TMEM4LOAD26SM100_TMEM_LOAD_32dp32b64xENS4_13SM90_TMA_LOADENS1K_IS1M_NS1N_ILi16EEENSM_INS5_IJS1P_S2O_EEENS5_IJS2O_SC_EEEEEEENS4_39AutoVectorizingCopyWithAssumedAlignmentILi128EEENS4_14SM90_TMA_STOREES37_S39_S39_EEEvvEEEEvNT_6ParamsE)
        /*0008*/ 	.word	0x000000a8


	//----- nvinfo : EIATTR_FRAME_SIZE
	.align		4
.L_19:
        /*000c*/ 	.byte	0x04, 0x11
        /*000e*/ 	.short	(.L_21 - .L_20)
	.align		4
.L_20:
        /*0010*/ 	.word	index@($__internal_2_$__cuda_sm10x_tcgen05_guardrail_trap_unallocated_columns_being_dealloced)
        /*0014*/ 	.word	0x00000000


	//----- nvinfo : EIATTR_FRAME_SIZE
	.align		4
.L_21:
        /*0018*/ 	.byte	0x04, 0x11
        /*001a*/ 	.short	(.L_23 - .L_22)
	.align		4
.L_22:
        /*001c*/ 	.word	index@($__internal_1_$__cuda_sm10x_tcgen05_guardrail_trap_phase_invalid_during_alloc)
        /*0020*/ 	.word	0x00000000


	//----- nvinfo : EIATTR_FRAME_SIZE
	.align		4
.L_23:
        /*0024*/ 	.byte	0x04, 0x11
        /*0026*/ 	.short	(.L_25 - .L_24)
	.align		4
.L_24:
        /*0028*/ 	.word	index@($__internal_0_$__cuda_sm10x_tcgen05_guardrail_trap_col_being_dealloced_not_returned_by_alloc)
        /*002c*/ 	.word	0x00000000


	//----- nvinfo : EIATTR_FRAME_SIZE
	.align		4
.L_25:
        /*0030*/ 	.byte	0x04, 0x11
        /*0032*/ 	.short	(.L_27 - .L_26)
	.align		4
.L_26:
        /*0034*/ 	.word	index@(_ZN7cutlass13device_kernelINS_4gemm6kernel13GemmUniversalIN4cute5tupleIJiiiiEEENS1_10collective13CollectiveMmaINS1_46MainloopSm100TmaUmmaWarpSpecializedBlockScaledILi4ELi2ELi1ENS5_IJNS4_1CILi2EEENSA_ILi1EEESC_EEEEENS5_IJNSA_ILi256EEESF_NSA_ILi128EEEEEENS5_IJNS_12float_e4m3_tENS_13float_ue8m0_tEEEENS5_IJNS5_IJlSC_lEEENS4_6LayoutINS5_IJNS5_IJNS5_IJNSA_ILi32EEENSA_ILi4EEEEEEiEEESQ_NS5_IJSC_iEEEEEENS5_IJNS5_IJNS5_IJNSA_ILi16EEESO_EEEiEEENS5_IJNS5_IJNSA_ILi0EEESC_EEENSA_ILi512EEEEEENS5_IJSW_iEEEEEEEEEEESK_S13_NS4_8TiledMMAINS4_8MMA_AtomIJNS4_27SM100_MMA_MXF8F6F4_2x1SM_SSISI_SI_fSJ_Li256ELi256ELNS4_4UMMA5MajorE0ELS18_0ELNS17_7ScaleInE0ELS19_0EEEEEENSM_INS5_IJSC_SC_SC_EEENS5_IJSW_SW_SW_EEEEENS5_IJNS4_10UnderscoreES1F_S1F_EEEEENS5_IJNS4_18SM100_TMA_2SM_LOADES1I_EEENS5_IJNS4_14ComposedLayoutINS4_7SwizzleILi3ELi4ELi3EEENS4_18smem_ptr_flag_bitsILi8EEENSM_INS5_IJNSA_ILi8EEESG_EEENS5_IJSG_SC_EEEEEEENSM_INS5_IJNS5_IJNS5_IJSP_SC_EEENS5_IJSN_SC_EEEEEESC_NS5_IJSO_SC_EEEEEENS5_IJNS5_IJNS5_IJSU_SY_EEESX_EEESW_NS5_IJSC_SY_EEEEEEEEEEEvNS4_8identityENS5_IJS1I_NS4_28SM100_TMA_2SM_LOAD_MULTICASTEEEENS5_IJS1T_NSM_INS5_IJNS5_IJNS5_IJSP_SB_EEES1V_EEESC_S1X_EEENS5_IJS20_SW_NS5_IJSC_NSA_ILi1024EEEEEEEEEEEEEEvS25_EENS_8epilogue10collective18CollectiveEpilogueINS2H_23Sm100TmaWarpSpecializedILi4ELi2ELi64ELb1ELb0EEEJNS5_IJSG_SF_SG_EEENS5_IJNSM_ISG_SC_EENSM_INSA_ILi64EEESC_EEEEENS_10bfloat16_tESL_S2R_SL_NS2H_6fusion15FusionCallbacksIS2L_NS2S_17LinearCombinationIS2R_fS2R_fLNS_15FloatRoundStyleE2EEES2M_S2Q_JEEENS4_5SM1004TMEM4LOAD26SM100_TMEM_LOAD_32dp32b64xENS4_13SM90_TMA_LOADENS1K_IS1M_NS1N_ILi16EEENSM_INS5_IJS1P_S2O_EEENS5_IJS2O_SC_EEEEEEENS4_39AutoVectorizingCopyWithAssumedAlignmentILi128EEENS4_14SM90_TMA_STOREES37_S39_S39_EEEvvEEEEvNT_6ParamsE)
        /*0038*/ 	.word	0x00000000


	//----- nvinfo : EIATTR_MIN_STACK_SIZE
	.align		4
.L_27:
        /*003c*/ 	.byte	0x04, 0x12
        /*003e*/ 	.short	(.L_29 - .L_28)
	.align		4
.L_28:
        /*0040*/ 	.word	index@(_ZN7cutlass13device_kernelINS_4gemm6kernel13GemmUniversalIN4cute5tupleIJiiiiEEENS1_10collective13CollectiveMmaINS1_46MainloopSm100TmaUmmaWarpSpecializedBlockScaledILi4ELi2ELi1ENS5_IJNS4_1CILi2EEENSA_ILi1EEESC_EEEEENS5_IJNSA_ILi256EEESF_NSA_ILi128EEEEEENS5_IJNS_12float_e4m3_tENS_13float_ue8m0_tEEEENS5_IJNS5_IJlSC_lEEENS4_6LayoutINS5_IJNS5_IJNS5_IJNSA_ILi32EEENSA_ILi4EEEEEEiEEESQ_NS5_IJSC_iEEEEEENS5_IJNS5_IJNS5_IJNSA_ILi16EEESO_EEEiEEENS5_IJNS5_IJNSA_ILi0EEESC_EEENSA_ILi512EEEEEENS5_IJSW_iEEEEEEEEEEESK_S13_NS4_8TiledMMAINS4_8MMA_AtomIJNS4_27SM100_MMA_MXF8F6F4_2x1SM_SSISI_SI_fSJ_Li256ELi256ELNS4_4UMMA5MajorE0ELS18_0ELNS17_7ScaleInE0ELS19_0EEEEEENSM_INS5_IJSC_SC_SC_EEENS5_IJSW_SW_SW_EEEEENS5_IJNS4_10UnderscoreES1F_S1F_EEEEENS5_IJNS4_18SM100_TMA_2SM_LOADES1I_EEENS5_IJNS4_14ComposedLayoutINS4_7SwizzleILi3ELi4ELi3EEENS4_18smem_ptr_flag_bitsILi8EEENSM_INS5_IJNSA_ILi8EEESG_EEENS5_IJSG_SC_EEEEEEENSM_INS5_IJNS5_IJNS5_IJSP_SC_EEENS5_IJSN_SC_EEEEEESC_NS5_IJSO_SC_EEEEEENS5_IJNS5_IJNS5_IJSU_SY_EEESX_EEESW_NS5_IJSC_SY_EEEEEEEEEEEvNS4_8identityENS5_IJS1I_NS4_28SM100_TMA_2SM_LOAD_MULTICASTEEEENS5_IJS1T_NSM_INS5_IJNS5_IJNS5_IJSP_SB_EEES1V_EEESC_S1X_EEENS5_IJS20_SW_NS5_IJSC_NSA_ILi1024EEEEEEEEEEEEEEvS25_EENS_8epilogue10collective18CollectiveEpilogueINS2H_23Sm100TmaWarpSpecializedILi4ELi2ELi64ELb1ELb0EEEJNS5_IJSG_SF_SG_EEENS5_IJNSM_ISG_SC_EENSM_INSA_ILi64EEESC_EEEEENS_10bfloat16_tESL_S2R_SL_NS2H_6fusion15FusionCallbacksIS2L_NS2S_17LinearCombinationIS2R_fS2R_fLNS_15FloatRoundStyleE2EEES2M_S2Q_JEEENS4_5SM1004TMEM4LOAD26SM100_TMEM_LOAD_32dp32b64xENS4_13SM90_TMA_LOADENS1K_IS1M_NS1N_ILi16EEENSM_INS5_IJS1P_S2O_EEENS5_IJS2O_SC_EEEEEEENS4_39AutoVectorizingCopyWithAssumedAlignmentILi128EEENS4_14SM90_TMA_STOREES37_S39_S39_EEEvvEEEEvNT_6ParamsE)
        /*0044*/ 	.word	0x00000000
.L_29:


//--------------------- .nv.compat                --------------------------
	.section	.nv.compat,"",@"SHT_CUDA_COMPAT_INFO"
	.align	4
        /*0000*/ 	.byte	0x02, 0x09, 0x01, 0x00, 0x02, 0x02, 0x02, 0x00, 0x02, 0x05, 0x05, 0x00, 0x03, 0x07, 0x01, 0x01
        /*0010*/ 	.byte	0x02, 0x03, 0x01, 0x00, 0x02, 0x06, 0x01, 0x00, 0x04, 0x0b, 0x08, 0x00, 0x09, 0x00, 0x00, 0x00
        /*0020*/ 	.byte	0x00, 0x00, 0x00, 0x00


//--------------------- .nv.info._ZN7cutlass13device_kernelINS_4gemm6kernel13GemmUniversalIN4cute5tupleIJiiiiEEENS1_10collective13CollectiveMmaINS1_46MainloopSm100TmaUmmaWarpSpecializedBlockScaledILi4ELi2ELi1ENS5_IJNS4_1CILi2EEENSA_ILi1EEESC_EEEEENS5_IJNSA_ILi256EEESF_NSA_ILi128EEEEEENS5_IJNS_12float_e4m3_tENS_13float_ue8m0_tEEEENS5_IJNS5_IJlSC_lEEENS4_6LayoutINS5_IJNS5_IJNS5_IJNSA_ILi32EEENSA_ILi4EEEEEEiEEESQ_NS5_IJSC_iEEEEEENS5_IJNS5_IJNS5_IJNSA_ILi16EEESO_EEEiEEENS5_IJNS5_IJNSA_ILi0EEESC_EEENSA_ILi512EEEEEENS5_IJSW_iEEEEEEEEEEESK_S13_NS4_8TiledMMAINS4_8MMA_AtomIJNS4_27SM100_MMA_MXF8F6F4_2x1SM_SSISI_SI_fSJ_Li256ELi256ELNS4_4UMMA5MajorE0ELS18_0ELNS17_7ScaleInE0ELS19_0EEEEEENSM_INS5_IJSC_SC_SC_EEENS5_IJSW_SW_SW_EEEEENS5_IJNS4_10UnderscoreES1F_S1F_EEEEENS5_IJNS4_18SM100_TMA_2SM_LOADES1I_EEENS5_IJNS4_14ComposedLayoutINS4_7SwizzleILi3ELi4ELi3EEENS4_18smem_ptr_flag_bitsILi8EEENSM_INS5_IJNSA_ILi8EEESG_EEENS5_IJSG_SC_EEEEEEENSM_INS5_IJNS5_IJNS5_IJSP_SC_EEENS5_IJSN_SC_EEEEEESC_NS5_IJSO_SC_EEEEEENS5_IJNS5_IJNS5_IJSU_SY_EEESX_EEESW_NS5_IJSC_SY_EEEEEEEEEEEvNS4_8identityENS5_IJS1I_NS4_28SM100_TMA_2SM_LOAD_MULTICASTEEEENS5_IJS1T_NSM_INS5_IJNS5_IJNS5_IJSP_SB_EEES1V_EEESC_S1X_EEENS5_IJS20_SW_NS5_IJSC_NSA_ILi1024EEEEEEEEEEEEEEvS25_EENS_8epilogue10collective18CollectiveEpilogueINS2H_23Sm100TmaWarpSpecializedILi4ELi2ELi64ELb1ELb0EEEJNS5_IJSG_SF_SG_EEENS5_IJNSM_ISG_SC_EENSM_INSA_ILi64EEESC_EEEEENS_10bfloat16_tESL_S2R_SL_NS2H_6fusion15FusionCallbacksIS2L_NS2S_17LinearCombinationIS2R_fS2R_fLNS_15FloatRoundStyleE2EEES2M_S2Q_JEEENS4_5SM1004TMEM4LOAD26SM100_TMEM_LOAD_32dp32b64xENS4_13SM90_TMA_LOADENS1K_IS1M_NS1N_ILi16EEENSM_INS5_IJS1P_S2O_EEENS5_IJS2O_SC_EEEEEEENS4_39AutoVectorizingCopyWithAssumedAlignmentILi128EEENS4_14SM90_TMA_STOREES37_S39_S39_EEEvvEEEEvNT_6ParamsE --------------------------
	.section	.nv.info._ZN7cutlass13device_kernelINS_4gemm6kernel13GemmUniversalIN4cute5tupleIJiiiiEEENS1_10collective13CollectiveMmaINS1_46MainloopSm100TmaUmmaWarpSpecializedBlockScaledILi4ELi2ELi1ENS5_IJNS4_1CILi2EEENSA_ILi1EEESC_EEEEENS5_IJNSA_ILi256EEESF_NSA_ILi128EEEEEENS5_IJNS_12float_e4m3_tENS_13float_ue8m0_tEEEENS5_IJNS5_IJlSC_lEEENS4_6LayoutINS5_IJNS5_IJNS5_IJNSA_ILi32EEENSA_ILi4EEEEEEiEEESQ_NS5_IJSC_iEEEEEENS5_IJNS5_IJNS5_IJNSA_ILi16EEESO_EEEiEEENS5_IJNS5_IJNSA_ILi0EEESC_EEENSA_ILi512EEEEEENS5_IJSW_iEEEEEEEEEEESK_S13_NS4_8TiledMMAINS4_8MMA_AtomIJNS4_27SM100_MMA_MXF8F6F4_2x1SM_SSISI_SI_fSJ_Li256ELi256ELNS4_4UMMA5MajorE0ELS18_0ELNS17_7ScaleInE0ELS19_0EEEEEENSM_INS5_IJSC_SC_SC_EEENS5_IJSW_SW_SW_EEEEENS5_IJNS4_10UnderscoreES1F_S1F_EEEEENS5_IJNS4_18SM100_TMA_2SM_LOADES1I_EEENS5_IJNS4_14ComposedLayoutINS4_7SwizzleILi3ELi4ELi3EEENS4_18smem_ptr_flag_bitsILi8EEENSM_INS5_IJNSA_ILi8EEESG_EEENS5_IJSG_SC_EEEEEEENSM_INS5_IJNS5_IJNS5_IJSP_SC_EEENS5_IJSN_SC_EEEEEESC_NS5_IJSO_SC_EEEEEENS5_IJNS5_IJNS5_IJSU_SY_EEESX_EEESW_NS5_IJSC_SY_EEEEEEEEEEEvNS4_8identityENS5_IJS1I_NS4_28SM100_TMA_2SM_LOAD_MULTICASTEEEENS5_IJS1T_NSM_INS5_IJNS5_IJNS5_IJSP_SB_EEES1V_EEESC_S1X_EEENS5_IJS20_SW_NS5_IJSC_NSA_ILi1024EEEEEEEEEEEEEEvS25_EENS_8epilogue10collective18CollectiveEpilogueINS2H_23Sm100TmaWarpSpecializedILi4ELi2ELi64ELb1ELb0EEEJNS5_IJSG_SF_SG_EEENS5_IJNSM_ISG_SC_EENSM_INSA_ILi64EEESC_EEEEENS_10bfloat16_tESL_S2R_SL_NS2H_6fusion15FusionCallbacksIS2L_NS2S_17LinearCombinationIS2R_fS2R_fLNS_15FloatRoundStyleE2EEES2M_S2Q_JEEENS4_5SM1004TMEM4LOAD26SM100_TMEM_LOAD_32dp32b64xENS4_13SM90_TMA_LOADENS1K_IS1M_NS1N_ILi16EEENSM_INS5_IJS1P_S2O_EEENS5_IJS2O_SC_EEEEEEENS4_39AutoVectorizingCopyWithAssumedAlignmentILi128EEENS4_14SM90_TMA_STOREES37_S39_S39_EEEvvEEEEvNT_6ParamsE,"",@"SHT_CUDA_INFO"
	.sectionflags	@""
	.align	4


	//----- nvinfo : EIATTR_CUDA_API_VERSION
	.align		4
        /*0000*/ 	.byte	0x04, 0x37
        /*0002*/ 	.short	(.L_31 - .L_30)
.L_30:
        /*0004*/ 	.word	0x00000082


	//----- nvinfo : EIATTR_KPARAM_INFO
	.align		4
.L_31:
        /*0008*/ 	.byte	0x04, 0x17
        /*000a*/ 	.short	(.L_33 - .L_32)
.L_32:
        /*000c*/ 	.word	0x00000000
        /*0010*/ 	.short	0x0000
        /*0012*/ 	.short	0x0000
        /*0014*/ 	.byte	0x00, 0xf0, 0x01, 0x30


	//----- nvinfo : EIATTR_AT_ENTRY_FRAGMENTS
	.align		4
.L_33:
        /*0018*/ 	.byte	0x04, 0x4f
        /*001a*/ 	.short	(.L_35 - .L_34)


	//   ....[0]....
.L_34:
        /*001c*/ 	.word	0x00000007


	//----- nvinfo : EIATTR_RESERVED_SMEM_USED
	.align		4
.L_35:
        /*0020*/ 	.byte	0x01, 0x41
	.zero		2


	//----- nvinfo : EIATTR_SPARSE_MMA_MASK
	.align		4
        /*0024*/ 	.byte	0x03, 0x50
        /*0026*/ 	.short	0x0000


	//----- nvinfo : EIATTR_TCGEN05_2CTA_USED
	.align		4
        /*0028*/ 	.byte	0x01, 0x52
	.zero		2


	//----- nvinfo : EIATTR_MAXREG_COUNT
	.align		4
        /*002c*/ 	.byte	0x03, 0x1b
        /*002e*/ 	.short	0x00ff


	//----- nvinfo : EIATTR_NUM_BARRIERS
	.align		4
        /*0030*/ 	.byte	0x02, 0x4c
        /*0032*/ 	.byte	0x07
	.zero		1


	//----- nvinfo : EIATTR_EXTERNS
	.align		4
        /*0034*/ 	.byte	0x04, 0x0f
        /*0036*/ 	.short	(.L_37 - .L_36)


	//   ....[0]....
	.align		4
.L_36:
        /*0038*/ 	.word	index@(__assertfail)


	//----- nvinfo : EIATTR_MERCURY_ISA_VERSION
	.align		4
.L_37:
        /*003c*/ 	.byte	0x03, 0x5f
        /*003e*/ 	.short	0x0101


	//----- nvinfo : EIATTR_INT_WARP_WIDE_INSTR_OFFSETS
	.align		4
        /*0040*/ 	.byte	0x04, 0x31
        /*0042*/ 	.short	(.L_39 - .L_38)


	//   ....[0]....
.L_38:
        /*0044*/ 	.word	0x00000d90


	//   ....[1]....
        /*0048*/ 	.word	0x00000e40


	//   ....[2]....
        /*004c*/ 	.word	0x000048c0


	//   ....[3]....
        /*0050*/ 	.word	0x000048e0


	//   ....[4]....
        /*0054*/ 	.word	0x00004910


	//   ....[5]....
        /*0058*/ 	.word	0x00005530


	//   ....[6]....
        /*005c*/ 	.word	0x000055b0


	//   ....[7]....
        /*0060*/ 	.word	0x000056d0


	//   ....[8]....
        /*0064*/ 	.word	0x00005780


	//   ....[9]....
        /*0068*/ 	.word	0x00005850


	//   ....[10]....
        /*006c*/ 	.word	0x00005900


	//   ....[11]....
        /*0070*/ 	.word	0x00005a40


	//   ....[12]....
        /*0074*/ 	.word	0x00005ae0


	//----- nvinfo : EIATTR_COOP_GROUP_MASK_REGIDS
	.align		4
.L_39:
        /*0078*/ 	.byte	0x04, 0x29
        /*007a*/ 	.short	(.L_41 - .L_40)


	//   ....[0]....
.L_40:
        /*007c*/ 	.word	0xffffffff


	//   ....[1]....
        /*0080*/ 	.word	0xffffffff


	//   ....[2]....
        /*0084*/ 	.word	0xffffffff


	//   ....[3]....
        /*0088*/ 	.word	0xffffffff


	//   ....[4]....
        /*008c*/ 	.word	0xffffffff


	//   ....[5]....
        /*0090*/ 	.word	0xffffffff


	//   ....[6]....
        /*0094*/ 	.word	0xffffffff


	//   ....[7]....
        /*0098*/ 	.word	0xffffffff


	//   ....[8]....
        /*009c*/ 	.word	0xffffffff


	//   ....[9]....
        /*00a0*/ 	.word	0xffffffff


	//   ....[10]....
        /*00a4*/ 	.word	0xffffffff


	//   ....[11]....
        /*00a8*/ 	.word	0xffffffff


	//   ....[12]....
        /*00ac*/ 	.word	0xffffffff


	//   ....[13]....
        /*00b0*/ 	.word	0xffffffff


	//----- nvinfo : EIATTR_COOP_GROUP_INSTR_OFFSETS
	.align		4
.L_41:
        /*00b4*/ 	.byte	0x04, 0x28
        /*00b6*/ 	.short	(.L_43 - .L_42)


	//   ....[0]....
.L_42:
        /*00b8*/ 	.word	0x000000a0


	//   ....[1]....
        /*00bc*/ 	.word	0x00000570


	//   ....[2]....
        /*00c0*/ 	.word	0x00000700


	//   ....[3]....
        /*00c4*/ 	.word	0x000008a0


	//   ....[4]....
        /*00c8*/ 	.word	0x000009a0


	//   ....[5]....
        /*00cc*/ 	.word	0x00000b10


	//   ....[6]....
        /*00d0*/ 	.word	0x00000c50


	//   ....[7]....
        /*00d4*/ 	.word	0x00000eb0


	//   ....[8]....
        /*00d8*/ 	.word	0x00002440


	//   ....[9]....
        /*00dc*/ 	.word	0x00003330


	//   ....[10]....
        /*00e0*/ 	.word	0x00003820


	//   ....[11]....
        /*00e4*/ 	.word	0x00003850


	//   ....[12]....
        /*00e8*/ 	.word	0x000047a0


	//   ....[13]....
        /*00ec*/ 	.word	0x000049d0


	//----- nvinfo : EIATTR_VRC_CTA_INIT_COUNT
	.align		4
.L_43:
        /*00f0*/ 	.byte	0x02, 0x4a
        /*00f2*/ 	.byte	0x80
	.zero		1


	//----- nvinfo : EIATTR_SYSCALL_OFFSETS
	.align		4
        /*00f4*/ 	.byte	0x04, 0x46
        /*00f6*/ 	.short	(.L_45 - .L_44)


	//   ....[0]....
.L_44:
        /*00f8*/ 	.word	0x000067d0


	//   ....[1]....
        /*00fc*/ 	.word	0x000068c0


	//   ....[2]....
        /*0100*/ 	.word	0x000072e0


	//   ....[3]....
        /*0104*/ 	.word	0x000087b0


	//   ....[4]....
        /*0108*/ 	.word	0x00009c10


	//   ....[5]....
        /*010c*/ 	.word	0x0000b050


	//----- nvinfo : EIATTR_MBARRIER_INSTR_OFFSETS
	.align		4
.L_45:
        /*0110*/ 	.byte	0x04, 0x39
        /*0112*/ 	.short	(.L_47 - .L_46)


	//   ....[0]....
.L_46:
        /*0114*/ 	.word	0x00000670
        /*0118*/ 	.word	0x000000ff
        /*011c*/ 	.word	0x00000000
        /*0120*/ 	.short	0x0100
        /*0122*/ 	.byte	0x04
	.zero		1


	//   ....[1]....
        /*0124*/ 	.word	0x00000680
        /*0128*/ 	.word	0x000000ff
        /*012c*/ 	.word	0x00000020
        /*0130*/ 	.short	0x0100
        /*0132*/ 	.byte	0x04
	.zero		1


	//   ....[2]....
        /*0134*/ 	.word	0x00000690
        /*0138*/ 	.word	0x000000ff
        /*013c*/ 	.word	0x00000008
        /*0140*/ 	.short	0x0100
        /*0142*/ 	.byte	0x04
	.zero		1


	//   ....[3]....
        /*0144*/ 	.word	0x000006a0
        /*0148*/ 	.word	0x000000ff
        /*014c*/ 	.word	0x00000028
        /*0150*/ 	.short	0x0100
        /*0152*/ 	.byte	0x04
	.zero		1


	//   ....[4]....
        /*0154*/ 	.word	0x000006b0
        /*0158*/ 	.word	0x000000ff
        /*015c*/ 	.word	0x00000010
        /*0160*/ 	.short	0x0100
        /*0162*/ 	.byte	0x04
	.zero		1


	//   ....[5]....
        /*0164*/ 	.word	0x000006c0
        /*0168*/ 	.word	0x000000ff
        /*016c*/ 	.word	0x00000030
        /*0170*/ 	.short	0x0100
        /*0172*/ 	.byte	0x04
	.zero		1


	//   ....[6]....
        /*0174*/ 	.word	0x000006d0
        /*0178*/ 	.word	0x000000ff
        /*017c*/ 	.word	0x00000018
        /*0180*/ 	.short	0x0100
        /*0182*/ 	.byte	0x04
	.zero		1


	//   ....[7]....
        /*0184*/ 	.word	0x000006e0
        /*0188*/ 	.word	0x000000ff
        /*018c*/ 	.word	0x00000038
        /*0190*/ 	.short	0x0100
        /*0192*/ 	.byte	0x04
	.zero		1


	//   ....[8]....
        /*0194*/ 	.word	0x00000810
        /*0198*/ 	.word	0x000000ff
        /*019c*/ 	.word	0x00000040
        /*01a0*/ 	.short	0x0100
        /*01a2*/ 	.byte	0x04
	.zero		1


	//   ....[9]....
        /*01a4*/ 	.word	0x00000820
        /*01a8*/ 	.word	0x000000ff
        /*01ac*/ 	.word	0x00000060
        /*01b0*/ 	.short	0x0100
        /*01b2*/ 	.byte	0x04
	.zero		1


	//   ....[10]....
        /*01b4*/ 	.word	0x00000830
        /*01b8*/ 	.word	0x000000ff
        /*01bc*/ 	.word	0x00000048
        /*01c0*/ 	.short	0x0100
        /*01c2*/ 	.byte	0x04
	.zero		1


	//   ....[11]....
        /*01c4*/ 	.word	0x00000840
        /*01c8*/ 	.word	0x000000ff
        /*01cc*/ 	.word	0x00000068
        /*01d0*/ 	.short	0x0100
        /*01d2*/ 	.byte	0x04
	.zero		1


	//   ....[12]....
        /*01d4*/ 	.word	0x00000850
        /*01d8*/ 	.word	0x000000ff
        /*01dc*/ 	.word	0x00000050
        /*01e0*/ 	.short	0x0100
        /*01e2*/ 	.byte	0x04
	.zero		1


	//   ....[13]....
        /*01e4*/ 	.word	0x00000860
        /*01e8*/ 	.word	0x000000ff
        /*01ec*/ 	.word	0x00000070
        /*01f0*/ 	.short	0x0100
        /*01f2*/ 	.byte	0x04
	.zero		1


	//   ....[14]....
        /*01f4*/ 	.word	0x00000870
        /*01f8*/ 	.word	0x000000ff
        /*01fc*/ 	.word	0x00000058
        /*0200*/ 	.short	0x0100
        /*0202*/ 	.byte	0x04
	.zero		1


	//   ....[15]....
        /*0204*/ 	.word	0x00000880
        /*0208*/ 	.word	0x000000ff
        /*020c*/ 	.word	0x00000078
        /*0210*/ 	.short	0x0100
        /*0212*/ 	.byte	0x04
	.zero		1


	//   ....[16]....
        /*0214*/ 	.word	0x00000970
        /*0218*/ 	.word	0x000000ff
        /*021c*/ 	.word	0x00000080
        /*0220*/ 	.short	0x0100
        /*0222*/ 	.byte	0x06
	.zero		1


	//   ....[17]....
        /*0224*/ 	.word	0x00000980
        /*0228*/ 	.word	0x000000ff
        /*022c*/ 	.word	0x00000088
        /*0230*/ 	.short	0x0100
        /*0232*/ 	.byte	0x06
	.zero		1


	//   ....[18]....
        /*0234*/ 	.word	0x00000ac0
        /*0238*/ 	.word	0x000000ff
        /*023c*/ 	.word	0x00000090
        /*0240*/ 	.short	0x0100
        /*0242*/ 	.byte	0x06
	.zero		1


	//   ....[19]....
        /*0244*/ 	.word	0x00000ad0
        /*0248*/ 	.word	0x000000ff
        /*024c*/ 	.word	0x000000a0
        /*0250*/ 	.short	0x0100
        /*0252*/ 	.byte	0x06
	.zero		1


	//   ....[20]....
        /*0254*/ 	.word	0x00000ae0
        /*0258*/ 	.word	0x000000ff
        /*025c*/ 	.word	0x00000098
        /*0260*/ 	.short	0x0100
        /*0262*/ 	.byte	0x06
	.zero		1


	//   ....[21]....
        /*0264*/ 	.word	0x00000af0
        /*0268*/ 	.word	0x000000ff
        /*026c*/ 	.word	0x000000a8
        /*0270*/ 	.short	0x0100
        /*0272*/ 	.byte	0x06
	.zero		1


	//   ....[22]....
        /*0274*/ 	.word	0x00000c20
        /*0278*/ 	.word	0x000000ff
        /*027c*/ 	.word	0x000000b0
        /*0280*/ 	.short	0x0100
        /*0282*/ 	.byte	0x04
	.zero		1


	//   ....[23]....
        /*0284*/ 	.word	0x00000c30
        /*0288*/ 	.word	0x000000ff
        /*028c*/ 	.word	0x000000b8
        /*0290*/ 	.short	0x0100
        /*0292*/ 	.byte	0x04
	.zero		1


	//   ....[24]....
        /*0294*/ 	.word	0x00000d30
        /*0298*/ 	.word	0x000000ff
        /*029c*/ 	.word	0x000000c0
        /*02a0*/ 	.short	0x0100
        /*02a2*/ 	.byte	0x04
	.zero		1


	//   ....[25]....
        /*02a4*/ 	.word	0x00000d40
        /*02a8*/ 	.word	0x000000ff
        /*02ac*/ 	.word	0x000000d0
        /*02b0*/ 	.short	0x0100
        /*02b2*/ 	.byte	0x04
	.zero		1


	//   ....[26]....
        /*02b4*/ 	.word	0x00000d50
        /*02b8*/ 	.word	0x000000ff
        /*02bc*/ 	.word	0x000000c8
        /*02c0*/ 	.short	0x0100
        /*02c2*/ 	.byte	0x04
	.zero		1


	//   ....[27]....
        /*02c4*/ 	.word	0x00000d60
        /*02c8*/ 	.word	0x000000ff
        /*02cc*/ 	.word	0x000000d8
        /*02d0*/ 	.short	0x0100
        /*02d2*/ 	.byte	0x04
	.zero		1


	//   ....[28]....
        /*02d4*/ 	.word	0x00000e60
        /*02d8*/ 	.word	0x000000ff
        /*02dc*/ 	.word	0x000000e0
        /*02e0*/ 	.short	0x0100
        /*02e2*/ 	.byte	0x06
	.zero		1


	//   ....[29]....
        /*02e4*/ 	.word	0x000019c0
        /*02e8*/ 	.word	0x00000000
        /*02ec*/ 	.word	0x000000d0
        /*02f0*/ 	.short	0x010a
        /*02f2*/ 	.byte	0xff
	.zero		1


	//   ....[30]....
        /*02f4*/ 	.word	0x000019e0
        /*02f8*/ 	.word	0x00000000
        /*02fc*/ 	.word	0x000000c0
        /*0300*/ 	.short	0x0101
        /*0302*/ 	.byte	0xff
	.zero		1


	//   ....[31]....
        /*0304*/ 	.word	0x00001aa0
        /*0308*/ 	.word	0x000000ff
        /*030c*/ 	.word	0x00000020
        /*0310*/ 	.short	0x010a
        /*0312*/ 	.byte	0x04
	.zero		1


	//   ....[32]....
        /*0314*/ 	.word	0x00001b90
        /*0318*/ 	.word	0x000000ff
        /*031c*/ 	.word	0x00000020
        /*0320*/ 	.short	0x010a
        /*0322*/ 	.byte	0x06
	.zero		1


	//   ....[33]....
        /*0324*/ 	.word	0x00001d00
        /*0328*/ 	.word	0x000000ff
        /*032c*/ 	.word	0x00000020
        /*0330*/ 	.short	0x010a
        /*0332*/ 	.byte	0x05
	.zero		1


	//   ....[34]....
        /*0334*/ 	.word	0x00001fb0
        /*0338*/ 	.word	0x000000ff
        /*033c*/ 	.word	0x00000088
        /*0340*/ 	.short	0x0101
        /*0342*/ 	.byte	0x0e
	.zero		1


	//   ....[35]....
        /*0344*/ 	.word	0x00001fd0
        /*0348*/ 	.word	0x000000ff
        /*034c*/ 	.word	0x00000020
        /*0350*/ 	.short	0x010a
        /*0352*/ 	.byte	0x04
	.zero		1


	//   ....[36]....
        /*0354*/ 	.word	0x00002050
        /*0358*/ 	.word	0x000000ff
        /*035c*/ 	.word	0x00000020
        /*0360*/ 	.short	0x010a
        /*0362*/ 	.byte	0x06
	.zero		1


	//   ....[37]....
        /*0364*/ 	.word	0x00002190
        /*0368*/ 	.word	0x000000ff
        /*036c*/ 	.word	0x00000020
        /*0370*/ 	.short	0x010a
        /*0372*/ 	.byte	0x04
	.zero		1


	//   ....[38]....
        /*0374*/ 	.word	0x00002470
        /*0378*/ 	.word	0x00000003
        /*037c*/ 	.word	0x00000090
        /*0380*/ 	.short	0x010a
        /*0382*/ 	.byte	0xff
	.zero		1


	//   ....[39]....
        /*0384*/ 	.word	0x000025c0
        /*0388*/ 	.word	0x00000000
        /*038c*/ 	.word	0x00000000
        /*0390*/ 	.short	0x0101
        /*0392*/ 	.byte	0xff
	.zero		1


	//   ....[40]....
        /*0394*/ 	.word	0x00002b80
        /*0398*/ 	.word	0x000000ff
        /*039c*/ 	.word	0x00000000
        /*03a0*/ 	.short	0x010a
        /*03a2*/ 	.byte	0x04
	.zero		1


	//   ....[41]....
        /*03a4*/ 	.word	0x00002c10
        /*03a8*/ 	.word	0x000000ff
        /*03ac*/ 	.word	0x00000000
        /*03b0*/ 	.short	0x010a
        /*03b2*/ 	.byte	0x05
	.zero		1


	//   ....[42]....
        /*03b4*/ 	.word	0x00002ca0
        /*03b8*/ 	.word	0x000000ff
        /*03bc*/ 	.word	0x00000000
        /*03c0*/ 	.short	0x010a
        /*03c2*/ 	.byte	0x05
	.zero		1


	//   ....[43]....
        /*03c4*/ 	.word	0x00002d40
        /*03c8*/ 	.word	0x00000000
        /*03cc*/ 	.word	0x00000000
        /*03d0*/ 	.short	0x010a
        /*03d2*/ 	.byte	0xff
	.zero		1


	//   ....[44]....
        /*03d4*/ 	.word	0x00002e80
        /*03d8*/ 	.word	0x00000000
        /*03dc*/ 	.word	0x000000c0
        /*03e0*/ 	.short	0x010a
        /*03e2*/ 	.byte	0xff
	.zero		1


	//   ....[45]....
        /*03e4*/ 	.word	0x00002ef0
        /*03e8*/ 	.word	0x00000004
        /*03ec*/ 	.word	0x00000000
        /*03f0*/ 	.short	0x0101
        /*03f2*/ 	.byte	0xff
	.zero		1


	//   ....[46]....
        /*03f4*/ 	.word	0x00002f10
        /*03f8*/ 	.word	0x000000ff
        /*03fc*/ 	.word	0x000000a0
        /*0400*/ 	.short	0x010a
        /*0402*/ 	.byte	0x04
	.zero		1


	//   ....[47]....
        /*0404*/ 	.word	0x00003030
        /*0408*/ 	.word	0x00000000
        /*040c*/ 	.word	0x00000090
        /*0410*/ 	.short	0x010a
        /*0412*/ 	.byte	0xff
	.zero		1


	//   ....[48]....
        /*0414*/ 	.word	0x00003130
        /*0418*/ 	.word	0x00000000
        /*041c*/ 	.word	0x00000000
        /*0420*/ 	.short	0x0101
        /*0422*/ 	.byte	0xff
	.zero		1


	//   ....[49]....
        /*0424*/ 	.word	0x000031c0
        /*0428*/ 	.word	0x000000ff
        /*042c*/ 	.word	0x000000a0
        /*0430*/ 	.short	0x0106
        /*0432*/ 	.byte	0x04
	.zero		1


	//   ....[50]....
        /*0434*/ 	.word	0x000031e0
        /*0438*/ 	.word	0x000000ff
        /*043c*/ 	.word	0x000000a0
        /*0440*/ 	.short	0x010a
        /*0442*/ 	.byte	0x04
	.zero		1


	//   ....[51]....
        /*0444*/ 	.word	0x00003270
        /*0448*/ 	.word	0x000000ff
        /*044c*/ 	.word	0x000000a0
        /*0450*/ 	.short	0x0106
        /*0452*/ 	.byte	0x07
	.zero		1


	//   ....[52]....
        /*0454*/ 	.word	0x000032b0
        /*0458*/ 	.word	0x00000000
        /*045c*/ 	.word	0x000000a0
        /*0460*/ 	.short	0x010a
        /*0462*/ 	.byte	0xff
	.zero		1


	//   ....[53]....
        /*0464*/ 	.word	0x00003520
        /*0468*/ 	.word	0x000000ff
        /*046c*/ 	.word	0x00000008
        /*0470*/ 	.short	0x010a
        /*0472*/ 	.byte	0x05
	.zero		1


	//   ....[54]....
        /*0474*/ 	.word	0x00003540
        /*0478*/ 	.word	0x000000ff
        /*047c*/ 	.word	0x00000008
        /*0480*/ 	.short	0x010a
        /*0482*/ 	.byte	0x05
	.zero		1


	//   ....[55]....
        /*0484*/ 	.word	0x000036d0
        /*0488*/ 	.word	0x000000ff
        /*048c*/ 	.word	0x00000008
        /*0490*/ 	.short	0x010a
        /*0492*/ 	.byte	0x05
	.zero		1


	//   ....[56]....
        /*0494*/ 	.word	0x000036f0
        /*0498*/ 	.word	0x000000ff
        /*049c*/ 	.word	0x00000008
        /*04a0*/ 	.short	0x010a
        /*04a2*/ 	.byte	0x05
	.zero		1


	//   ....[57]....
        /*04a4*/ 	.word	0x000037b0
        /*04a8*/ 	.word	0x000000ff
        /*04ac*/ 	.word	0x00000000
        /*04b0*/ 	.short	0x0101
        /*04b2*/ 	.byte	0x04
	.zero		1


	//   ....[58]....
        /*04b4*/ 	.word	0x00003d70
        /*04b8*/ 	.word	0x00000000
        /*04bc*/ 	.word	0x00000090
        /*04c0*/ 	.short	0x010a
        /*04c2*/ 	.byte	0xff
	.zero		1


	//   ....[59]....
        /*04c4*/ 	.word	0x00003e30
        /*04c8*/ 	.word	0x00000000
        /*04cc*/ 	.word	0x00000000
        /*04d0*/ 	.short	0x0101
        /*04d2*/ 	.byte	0xff
	.zero		1


	//   ....[60]....
        /*04d4*/ 	.word	0x00003f10
        /*04d8*/ 	.word	0x000000ff
        /*04dc*/ 	.word	0x00000000
        /*04e0*/ 	.short	0x010a
        /*04e2*/ 	.byte	0x05
	.zero		1


	//   ....[61]....
        /*04e4*/ 	.word	0x00003f30
        /*04e8*/ 	.word	0x000000ff
        /*04ec*/ 	.word	0x00000000
        /*04f0*/ 	.short	0x010a
        /*04f2*/ 	.byte	0x05
	.zero		1


	//   ....[62]....
        /*04f4*/ 	.word	0x00004070
        /*04f8*/ 	.word	0x000000ff
        /*04fc*/ 	.word	0x00000000
        /*0500*/ 	.short	0x010a
        /*0502*/ 	.byte	0x07
	.zero		1


	//   ....[63]....
        /*0504*/ 	.word	0x000040b0
        /*0508*/ 	.word	0x000000ff
        /*050c*/ 	.word	0x000000b8
        /*0510*/ 	.short	0x010a
        /*0512*/ 	.byte	0x21
	.zero		1


	//   ....[64]....
        /*0514*/ 	.word	0x00004310
        /*0518*/ 	.word	0x000000ff
        /*051c*/ 	.word	0x00000000
        /*0520*/ 	.short	0x010a
        /*0522*/ 	.byte	0x07
	.zero		1


	//   ....[65]....
        /*0524*/ 	.word	0x00004450
        /*0528*/ 	.word	0x000000ff
        /*052c*/ 	.word	0x00000000
        /*0530*/ 	.short	0x010a
        /*0532*/ 	.byte	0x04
	.zero		1


	//   ....[66]....
        /*0534*/ 	.word	0x00004780
        /*0538*/ 	.word	0x000000ff
        /*053c*/ 	.word	0x000000e0
        /*0540*/ 	.short	0x010a
        /*0542*/ 	.byte	0x21
	.zero		1


	//   ....[67]....
        /*0544*/ 	.word	0x00004ce0
        /*0548*/ 	.word	0x00000008
        /*054c*/ 	.word	0x00000090
        /*0550*/ 	.short	0x010a
        /*0552*/ 	.byte	0xff
	.zero		1


	//   ....[68]....
        /*0554*/ 	.word	0x00004e50
        /*0558*/ 	.word	0x00000000
        /*055c*/ 	.word	0x00000000
        /*0560*/ 	.short	0x0101
        /*0562*/ 	.byte	0xff
	.zero		1


	//   ....[69]....
        /*0564*/ 	.word	0x00005330
        /*0568*/ 	.word	0x000000ff
        /*056c*/ 	.word	0x00000088
        /*0570*/ 	.short	0x010a
        /*0572*/ 	.byte	0x15
	.zero		1


	//   ....[70]....
        /*0574*/ 	.word	0x000054c0
        /*0578*/ 	.word	0x000000ff
        /*057c*/ 	.word	0x00000060
        /*0580*/ 	.short	0x010a
        /*0582*/ 	.byte	0x15
	.zero		1


	//   ....[71]....
        /*0584*/ 	.word	0x00005690
        /*0588*/ 	.word	0x000000ff
        /*058c*/ 	.word	0x00000040
        /*0590*/ 	.short	0x010b
        /*0592*/ 	.byte	0x15
	.zero		1


	//   ....[72]....
        /*0594*/ 	.word	0x000056a0
        /*0598*/ 	.word	0x000000ff
        /*059c*/ 	.word	0x00000000
        /*05a0*/ 	.short	0x0101
        /*05a2*/ 	.byte	0x31
	.zero		1


	//   ....[73]....
        /*05a4*/ 	.word	0x000056b0
        /*05a8*/ 	.word	0x000000ff
        /*05ac*/ 	.word	0x00000068
        /*05b0*/ 	.short	0x010a
        /*05b2*/ 	.byte	0x15
	.zero		1


	//   ....[74]....
        /*05b4*/ 	.word	0x00005810
        /*05b8*/ 	.word	0x000000ff
        /*05bc*/ 	.word	0x00000048
        /*05c0*/ 	.short	0x010b
        /*05c2*/ 	.byte	0x15
	.zero		1


	//   ....[75]....
        /*05c4*/ 	.word	0x00005820
        /*05c8*/ 	.word	0x000000ff
        /*05cc*/ 	.word	0x00000000
        /*05d0*/ 	.short	0x0101
        /*05d2*/ 	.byte	0x30
	.zero		1


	//   ....[76]....
        /*05d4*/ 	.word	0x00005830
        /*05d8*/ 	.word	0x000000ff
        /*05dc*/ 	.word	0x00000070
        /*05e0*/ 	.short	0x010a
        /*05e2*/ 	.byte	0x15
	.zero		1


	//   ....[77]....
        /*05e4*/ 	.word	0x00005990
        /*05e8*/ 	.word	0x000000ff
        /*05ec*/ 	.word	0x00000050
        /*05f0*/ 	.short	0x010b
        /*05f2*/ 	.byte	0x15
	.zero		1


	//   ....[78]....
        /*05f4*/ 	.word	0x000059a0
        /*05f8*/ 	.word	0x000000ff
        /*05fc*/ 	.word	0x00000000
        /*0600*/ 	.short	0x0101
        /*0602*/ 	.byte	0x2f
	.zero		1


	//   ....[79]....
        /*0604*/ 	.word	0x000059b0
        /*0608*/ 	.word	0x000000ff
        /*060c*/ 	.word	0x00000078
        /*0610*/ 	.short	0x010a
        /*0612*/ 	.byte	0x15
	.zero		1


	//   ....[80]....
        /*0614*/ 	.word	0x00005c20
        /*0618*/ 	.word	0x000000ff
        /*061c*/ 	.word	0x00000058
        /*0620*/ 	.short	0x010b
        /*0622*/ 	.byte	0x15
	.zero		1


	//   ....[81]....
        /*0624*/ 	.word	0x00005c30
        /*0628*/ 	.word	0x000000ff
        /*062c*/ 	.word	0x00000000
        /*0630*/ 	.short	0x0101
        /*0632*/ 	.byte	0x2e
	.zero		1


	//   ....[82]....
        /*0634*/ 	.word	0x00005c60
        /*0638*/ 	.word	0x000000ff
        /*063c*/ 	.word	0x00000060
        /*0640*/ 	.short	0x010a
        /*0642*/ 	.byte	0x15
	.zero		1


	//   ....[83]....
        /*0644*/ 	.word	0x00005c80
        /*0648*/ 	.word	0x000000ff
        /*064c*/ 	.word	0x00000068
        /*0650*/ 	.short	0x010a
        /*0652*/ 	.byte	0x15
	.zero		1


	//   ....[84]....
        /*0654*/ 	.word	0x00005ca0
        /*0658*/ 	.word	0x000000ff
        /*065c*/ 	.word	0x00000070
        /*0660*/ 	.short	0x010a
        /*0662*/ 	.byte	0x15
	.zero		1


	//   ....[85]....
        /*0664*/ 	.word	0x00005ce0
        /*0668*/ 	.word	0x00000000
        /*066c*/ 	.word	0x00000078
        /*0670*/ 	.short	0x010a
        /*0672*/ 	.byte	0xff
	.zero		1


	//   ....[86]....
        /*0674*/ 	.word	0x00006060
        /*0678*/ 	.word	0x00000008
        /*067c*/ 	.word	0x00000090
        /*0680*/ 	.short	0x010a
        /*0682*/ 	.byte	0xff
	.zero		1


	//   ....[87]....
        /*0684*/ 	.word	0x000061e0
        /*0688*/ 	.word	0x00000000
        /*068c*/ 	.word	0x00000000
        /*0690*/ 	.short	0x0101
        /*0692*/ 	.byte	0xff
	.zero		1


	//   ....[88]....
        /*0694*/ 	.word	0x00006dc0
        /*0698*/ 	.word	0x000000ff
        /*069c*/ 	.word	0x00000040
        /*06a0*/ 	.short	0x010a
        /*06a2*/ 	.byte	0x2e
	.zero		1


	//   ....[89]....
        /*06a4*/ 	.word	0x00006ec0
        /*06a8*/ 	.word	0x000000ff
        /*06ac*/ 	.word	0x000000b0
        /*06b0*/ 	.short	0x010a
        /*06b2*/ 	.byte	0x2e
	.zero		1


	//   ....[90]....
        /*06b4*/ 	.word	0x00007080
        /*06b8*/ 	.word	0x000000ff
        /*06bc*/ 	.word	0x00000040
        /*06c0*/ 	.short	0x010a
        /*06c2*/ 	.byte	0x2e
	.zero		1


	//   ....[91]....
        /*06c4*/ 	.word	0x000071c0
        /*06c8*/ 	.word	0x000000ff
        /*06cc*/ 	.word	0x000000b0
        /*06d0*/ 	.short	0x010a
        /*06d2*/ 	.byte	0x2e
	.zero		1


	//   ....[92]....
        /*06d4*/ 	.word	0x000073b0
        /*06d8*/ 	.word	0x000000ff
        /*06dc*/ 	.word	0x00000000
        /*06e0*/ 	.short	0x0101
        /*06e2*/ 	.byte	0x05
	.zero		1


	//   ....[93]....
        /*06e4*/ 	.word	0x00008420
        /*06e8*/ 	.word	0x00000000
        /*06ec*/ 	.word	0x00000000
        /*06f0*/ 	.short	0x0101
        /*06f2*/ 	.byte	0xff
	.zero		1


	//   ....[94]....
        /*06f4*/ 	.word	0x00008430
        /*06f8*/ 	.word	0x00000003
        /*06fc*/ 	.word	0x00000040
        /*0700*/ 	.short	0x010a
        /*0702*/ 	.byte	0xff
	.zero		1


	//   ....[95]....
        /*0704*/ 	.word	0x00008540
        /*0708*/ 	.word	0x00000003
        /*070c*/ 	.word	0x00000040
        /*0710*/ 	.short	0x010a
        /*0712*/ 	.byte	0xff
	.zero		1


	//   ....[96]....
        /*0714*/ 	.word	0x00009890
        /*0718*/ 	.word	0x00000000
        /*071c*/ 	.word	0x00000000
        /*0720*/ 	.short	0x0101
        /*0722*/ 	.byte	0xff
	.zero		1


	//   ....[97]....
        /*0724*/ 	.word	0x000098d0
        /*0728*/ 	.word	0x0000005f
        /*072c*/ 	.word	0x00000040
        /*0730*/ 	.short	0x010a
        /*0732*/ 	.byte	0xff
	.zero		1


	//   ....[98]....
        /*0734*/ 	.word	0x000099a0
        /*0738*/ 	.word	0x0000005f
        /*073c*/ 	.word	0x00000040
        /*0740*/ 	.short	0x010a
        /*0742*/ 	.byte	0xff
	.zero		1


	//   ....[99]....
        /*0744*/ 	.word	0x0000acf0
        /*0748*/ 	.word	0x00000000
        /*074c*/ 	.word	0x00000000
        /*0750*/ 	.short	0x0101
        /*0752*/ 	.byte	0xff
	.zero		1


	//   ....[100]....
        /*0754*/ 	.word	0x0000ad10
        /*0758*/ 	.word	0x00000010
        /*075c*/ 	.word	0x00000040
        /*0760*/ 	.short	0x010a
        /*0762*/ 	.byte	0xff
	.zero		1


	//   ....[101]....
        /*0764*/ 	.word	0x0000ade0
        /*0768*/ 	.word	0x00000010
        /*076c*/ 	.word	0x00000040
        /*0770*/ 	.short	0x010a
        /*0772*/ 	.byte	0xff
	.zero		1


	//   ....[102]....
        /*0774*/ 	.word	0x0000c120
        /*0778*/ 	.word	0x00000000
        /*077c*/ 	.word	0x00000000
        /*0780*/ 	.short	0x0101
        /*0782*/ 	.byte	0xff
	.zero		1


	//   ....[103]....
        /*0784*/ 	.word	0x0000c270
        /*0788*/ 	.word	0x000000ff
        /*078c*/ 	.word	0x00000000
        /*0790*/ 	.short	0x0101
        /*0792*/ 	.byte	0x04
	.zero		1


	//   ....[104]....
        /*0794*/ 	.word	0x0000c280
        /*0798*/ 	.word	0x000000ff
        /*079c*/ 	.word	0x000000e0
        /*07a0*/ 	.short	0x0101
        /*07a2*/ 	.byte	0x2e
	.zero		1


	//   ....[105]....
        /*07a4*/ 	.word	0x0000c410
        /*07a8*/ 	.word	0x000000ff
        /*07ac*/ 	.word	0x00000000
        /*07b0*/ 	.short	0x0101
        /*07b2*/ 	.byte	0x04
	.zero		1


	//   ....[106]....
        /*07b4*/ 	.word	0x0000c430
        /*07b8*/ 	.word	0x00000000
        /*07bc*/ 	.word	0x000000d0
        /*07c0*/ 	.short	0x010a
        /*07c2*/ 	.byte	0xff
	.zero		1


	//   ....[107]....
        /*07c4*/ 	.word	0x0000c490
        /*07c8*/ 	.word	0x00000000
        /*07cc*/ 	.word	0x00000020
        /*07d0*/ 	.short	0x010a
        /*07d2*/ 	.byte	0xff
	.zero		1


	//   ....[108]....
        /*07d4*/ 	.word	0x0000c4f0
        /*07d8*/ 	.word	0x00000000
        /*07dc*/ 	.word	0x00000020
        /*07e0*/ 	.short	0x010a
        /*07e2*/ 	.byte	0xff
	.zero		1


	//   ....[109]....
        /*07e4*/ 	.word	0x0000c540
        /*07e8*/ 	.word	0x00000003
        /*07ec*/ 	.word	0x00000090
        /*07f0*/ 	.short	0x010a
        /*07f2*/ 	.byte	0xff
	.zero		1


	//   ....[110]....
        /*07f4*/ 	.word	0x0000c5a0
        /*07f8*/ 	.word	0x00000000
        /*07fc*/ 	.word	0x00000000
        /*0800*/ 	.short	0x010a
        /*0802*/ 	.byte	0xff
	.zero		1


	//   ....[111]....
        /*0804*/ 	.word	0x0000c600
        /*0808*/ 	.word	0x00000000
        /*080c*/ 	.word	0x00000000
        /*0810*/ 	.short	0x010a
        /*0812*/ 	.byte	0xff
	.zero		1


	//   ....[112]....
        /*0814*/ 	.word	0x0000c660
        /*0818*/ 	.word	0x00000000
        /*081c*/ 	.word	0x00000000
        /*0820*/ 	.short	0x010a
        /*0822*/ 	.byte	0xff
	.zero		1


	//   ....[113]....
        /*0824*/ 	.word	0x0000c6b0
        /*0828*/ 	.word	0x00000000
        /*082c*/ 	.word	0x000000c0
        /*0830*/ 	.short	0x010a
        /*0832*/ 	.byte	0xff
	.zero		1


	//   ....[114]....
        /*0834*/ 	.word	0x0000c710
        /*0838*/ 	.word	0x00000000
        /*083c*/ 	.word	0x000000a0
        /*0840*/ 	.short	0x010a
        /*0842*/ 	.byte	0xff
	.zero		1


	//   ....[115]....
        /*0844*/ 	.word	0x0000c760
        /*0848*/ 	.word	0x00000000
        /*084c*/ 	.word	0x00000090
        /*0850*/ 	.short	0x010a
        /*0852*/ 	.byte	0xff
	.zero		1


	//   ....[116]....
        /*0854*/ 	.word	0x0000c7c0
        /*0858*/ 	.word	0x00000000
        /*085c*/ 	.word	0x000000a0
        /*0860*/ 	.short	0x010a
        /*0862*/ 	.byte	0xff
	.zero		1


	//   ....[117]....
        /*0864*/ 	.word	0x0000c820
        /*0868*/ 	.word	0x00000005
        /*086c*/ 	.word	0x00000008
        /*0870*/ 	.short	0x010a
        /*0872*/ 	.byte	0xff
	.zero		1


	//   ....[118]....
        /*0874*/ 	.word	0x0000c900
        /*0878*/ 	.word	0x00000003
        /*087c*/ 	.word	0x00000008
        /*0880*/ 	.short	0x010a
        /*0882*/ 	.byte	0xff
	.zero		1


	//   ....[119]....
        /*0884*/ 	.word	0x0000c950
        /*0888*/ 	.word	0x00000000
        /*088c*/ 	.word	0x00000090
        /*0890*/ 	.short	0x010a
        /*0892*/ 	.byte	0xff
	.zero		1


	//   ....[120]....
        /*0894*/ 	.word	0x0000c9b0
        /*0898*/ 	.word	0x00000000
        /*089c*/ 	.word	0x00000000
        /*08a0*/ 	.short	0x010a
        /*08a2*/ 	.byte	0xff
	.zero		1


	//   ....[121]....
        /*08a4*/ 	.word	0x0000ca10
        /*08a8*/ 	.word	0x00000000
        /*08ac*/ 	.word	0x000000b8
        /*08b0*/ 	.short	0x010a
        /*08b2*/ 	.byte	0xff
	.zero		1


	//   ....[122]....
        /*08b4*/ 	.word	0x0000ca70
        /*08b8*/ 	.word	0x00000000
        /*08bc*/ 	.word	0x00000000
        /*08c0*/ 	.short	0x010a
        /*08c2*/ 	.byte	0xff
	.zero		1


	//   ....[123]....
        /*08c4*/ 	.word	0x0000cad0
        /*08c8*/ 	.word	0x00000000
        /*08cc*/ 	.word	0x000000e0
        /*08d0*/ 	.short	0x010a
        /*08d2*/ 	.byte	0xff
	.zero		1


	//   ....[124]....
        /*08d4*/ 	.word	0x0000cb20
        /*08d8*/ 	.word	0x00000008
        /*08dc*/ 	.word	0x00000090
        /*08e0*/ 	.short	0x010a
        /*08e2*/ 	.byte	0xff
	.zero		1


	//   ....[125]....
        /*08e4*/ 	.word	0x0000cb80
        /*08e8*/ 	.word	0x00000000
        /*08ec*/ 	.word	0x00000088
        /*08f0*/ 	.short	0x010a
        /*08f2*/ 	.byte	0xff
	.zero		1


	//   ....[126]....
        /*08f4*/ 	.word	0x0000cbe0
        /*08f8*/ 	.word	0x00000005
        /*08fc*/ 	.word	0x00000060
        /*0900*/ 	.short	0x010a
        /*0902*/ 	.byte	0xff
	.zero		1


	//   ....[127]....
        /*0904*/ 	.word	0x0000cc40
        /*0908*/ 	.word	0x00000005
        /*090c*/ 	.word	0x00000068
        /*0910*/ 	.short	0x010a
        /*0912*/ 	.byte	0xff
	.zero		1


	//   ....[128]....
        /*0914*/ 	.word	0x0000cca0
        /*0918*/ 	.word	0x00000005
        /*091c*/ 	.word	0x00000070
        /*0920*/ 	.short	0x010a
        /*0922*/ 	.byte	0xff
	.zero		1


	//   ....[129]....
        /*0924*/ 	.word	0x0000cd00
        /*0928*/ 	.word	0x00000005
        /*092c*/ 	.word	0x00000078
        /*0930*/ 	.short	0x010a
        /*0932*/ 	.byte	0xff
	.zero		1


	//   ....[130]....
        /*0934*/ 	.word	0x0000cd60
        /*0938*/ 	.word	0x00000000
        /*093c*/ 	.word	0x00000060
        /*0940*/ 	.short	0x010a
        /*0942*/ 	.byte	0xff
	.zero		1


	//   ....[131]....
        /*0944*/ 	.word	0x0000cdc0
        /*0948*/ 	.word	0x00000000
        /*094c*/ 	.word	0x00000068
        /*0950*/ 	.short	0x010a
        /*0952*/ 	.byte	0xff
	.zero		1


	//   ....[132]....
        /*0954*/ 	.word	0x0000ce20
        /*0958*/ 	.word	0x00000000
        /*095c*/ 	.word	0x00000070
        /*0960*/ 	.short	0x010a
        /*0962*/ 	.byte	0xff
	.zero		1


	//   ....[133]....
        /*0964*/ 	.word	0x0000ce70
        /*0968*/ 	.word	0x00000008
        /*096c*/ 	.word	0x00000090
        /*0970*/ 	.short	0x010a
        /*0972*/ 	.byte	0xff
	.zero		1


	//   ....[134]....
        /*0974*/ 	.word	0x0000ced0
        /*0978*/ 	.word	0x00000003
        /*097c*/ 	.word	0x00000040
        /*0980*/ 	.short	0x010a
        /*0982*/ 	.byte	0xff
	.zero		1


	//   ....[135]....
        /*0984*/ 	.word	0x0000cf30
        /*0988*/ 	.word	0x00000003
        /*098c*/ 	.word	0x000000b0
        /*0990*/ 	.short	0x010a
        /*0992*/ 	.byte	0xff
	.zero		1


	//   ....[136]....
        /*0994*/ 	.word	0x0000cf80
        /*0998*/ 	.word	0x00000003
        /*099c*/ 	.word	0x00000040
        /*09a0*/ 	.short	0x010a
        /*09a2*/ 	.byte	0xff
	.zero		1


	//   ....[137]....
        /*09a4*/ 	.word	0x0000cfd0
        /*09a8*/ 	.word	0x0000005f
        /*09ac*/ 	.word	0x00000040
        /*09b0*/ 	.short	0x010a
        /*09b2*/ 	.byte	0xff
	.zero		1


	//   ....[138]....
        /*09b4*/ 	.word	0x0000d020
        /*09b8*/ 	.word	0x00000010
        /*09bc*/ 	.word	0x00000040
        /*09c0*/ 	.short	0x010a
        /*09c2*/ 	.byte	0xff
	.zero		1


	//----- nvinfo : EIATTR_NUM_MBARRIERS
	.align		4
.L_47:
        /*09c4*/ 	.byte	0x03, 0x38
        /*09c6*/ 	.short	0x001d


	//----- nvinfo : EIATTR_EXIT_INSTR_OFFSETS
	.align		4
        /*09c8*/ 	.byte	0x04, 0x1c
        /*09ca*/ 	.short	(.L_49 - .L_48)


	//   ....[0]....
.L_48:
        /*09cc*/ 	.word	0x00002d70


	//   ....[1]....
        /*09d0*/ 	.word	0x00003280


	//   ....[2]....
        /*09d4*/ 	.word	0x000032e0


	//   ....[3]....
        /*09d8*/ 	.word	0x000049e0


	//   ....[4]....
        /*09dc*/ 	.word	0x00005d10


	//   ....[5]....
        /*09e0*/ 	.word	0x00005d50


	//   ....[6]....
        /*09e4*/ 	.word	0x0000c2f0


	//   ....[7]....
        /*09e8*/ 	.word	0x0000c370


	//   ....[8]....
        /*09ec*/ 	.word	0x0000c3a0


	//   ....[9]....
        /*09f0*/ 	.word	0x0000c420


	//----- nvinfo : EIATTR_MAX_THREADS
	.align		4
.L_49:
        /*09f4*/ 	.byte	0x04, 0x05
        /*09f6*/ 	.short	(.L_51 - .L_50)
.L_50:
        /*09f8*/ 	.word	0x00000100
        /*09fc*/ 	.word	0x00000001
        /*0a00*/ 	.word	0x00000001


	//----- nvinfo : EIATTR_CRS_STACK_SIZE
	.align		4
.L_51:
        /*0a04*/ 	.byte	0x04, 0x1e
        /*0a06*/ 	.short	(.L_53 - .L_52)
.L_52:
        /*0a08*/ 	.word	0x00000000


	//----- nvinfo : EIATTR_CBANK_PARAM_SIZE
	.align		4
.L_53:
        /*0a0c*/ 	.byte	0x03, 0x19
        /*0a0e*/ 	.short	0x0c00


	//----- nvinfo : EIATTR_PARAM_CBANK
	.align		4
        /*0a10*/ 	.byte	0x04, 0x0a
        /*0a12*/ 	.short	(.L_55 - .L_54)
	.align		4
.L_54:
        /*0a14*/ 	.word	index@(.nv.constant0._ZN7cutlass13device_kernelINS_4gemm6kernel13GemmUniversalIN4cute5tupleIJiiiiEEENS1_10collective13CollectiveMmaINS1_46MainloopSm100TmaUmmaWarpSpecializedBlockScaledILi4ELi2ELi1ENS5_IJNS4_1CILi2EEENSA_ILi1EEESC_EEEEENS5_IJNSA_ILi256EEESF_NSA_ILi128EEEEEENS5_IJNS_12float_e4m3_tENS_13float_ue8m0_tEEEENS5_IJNS5_IJlSC_lEEENS4_6LayoutINS5_IJNS5_IJNS5_IJNSA_ILi32EEENSA_ILi4EEEEEEiEEESQ_NS5_IJSC_iEEEEEENS5_IJNS5_IJNS5_IJNSA_ILi16EEESO_EEEiEEENS5_IJNS5_IJNSA_ILi0EEESC_EEENSA_ILi512EEEEEENS5_IJSW_iEEEEEEEEEEESK_S13_NS4_8TiledMMAINS4_8MMA_AtomIJNS4_27SM100_MMA_MXF8F6F4_2x1SM_SSISI_SI_fSJ_Li256ELi256ELNS4_4UMMA5MajorE0ELS18_0ELNS17_7ScaleInE0ELS19_0EEEEEENSM_INS5_IJSC_SC_SC_EEENS5_IJSW_SW_SW_EEEEENS5_IJNS4_10UnderscoreES1F_S1F_EEEEENS5_IJNS4_18SM100_TMA_2SM_LOADES1I_EEENS5_IJNS4_14ComposedLayoutINS4_7SwizzleILi3ELi4ELi3EEENS4_18smem_ptr_flag_bitsILi8EEENSM_INS5_IJNSA_ILi8EEESG_EEENS5_IJSG_SC_EEEEEEENSM_INS5_IJNS5_IJNS5_IJSP_SC_EEENS5_IJSN_SC_EEEEEESC_NS5_IJSO_SC_EEEEEENS5_IJNS5_IJNS5_IJSU_SY_EEESX_EEESW_NS5_IJSC_SY_EEEEEEEEEEEvNS4_8identityENS5_IJS1I_NS4_28SM100_TMA_2SM_LOAD_MULTICASTEEEENS5_IJS1T_NSM_INS5_IJNS5_IJNS5_IJSP_SB_EEES1V_EEESC_S1X_EEENS5_IJS20_SW_NS5_IJSC_NSA_ILi1024EEEEEEEEEEEEEEvS25_EENS_8epilogue10collective18CollectiveEpilogueINS2H_23Sm100TmaWarpSpecializedILi4ELi2ELi64ELb1ELb0EEEJNS5_IJSG_SF_SG_EEENS5_IJNSM_ISG_SC_EENSM_INSA_ILi64EEESC_EEEEENS_10bfloat16_tESL_S2R_SL_NS2H_6fusion15FusionCallbacksIS2L_NS2S_17LinearCombinationIS2R_fS2R_fLNS_15FloatRoundStyleE2EEES2M_S2Q_JEEENS4_5SM1004TMEM4LOAD26SM100_TMEM_LOAD_32dp32b64xENS4_13SM90_TMA_LOADENS1K_IS1M_NS1N_ILi16EEENSM_INS5_IJS1P_S2O_EEENS5_IJS2O_SC_EEEEEEENS4_39AutoVectorizingCopyWithAssumedAlignmentILi128EEENS4_14SM90_TMA_STOREES37_S39_S39_EEEvvEEEEvNT_6ParamsE)
        /*0a18*/ 	.short	0x0380
        /*0a1a*/ 	.short	0x0c00


	//----- nvinfo : EIATTR_SW_WAR
	.align		4
.L_55:
        /*0a1c*/ 	.byte	0x04, 0x36
        /*0a1e*/ 	.short	(.L_57 - .L_56)
.L_56:
        /*0a20*/ 	.word	0x00000008
.L_57:


//--------------------- .nv.callgraph             --------------------------
	.section	.nv.callgraph,"",@"SHT_CUDA_CALLGRAPH"
	.align	4
	.sectionentsize	8
	.align		4
        /*0000*/ 	.word	0x00000000
	.align		4
        /*0004*/ 	.word	0xffffffff
	.align		4
        /*0008*/ 	.word	index@(_ZN7cutlass13device_kernelINS_4gemm6kernel13GemmUniversalIN4cute5tupleIJiiiiEEENS1_10collective13CollectiveMmaINS1_46MainloopSm100TmaUmmaWarpSpecializedBlockScaledILi4ELi2ELi1ENS5_IJNS4_1CILi2EEENSA_ILi1EEESC_EEEEENS5_IJNSA_ILi256EEESF_NSA_ILi128EEEEEENS5_IJNS_12float_e4m3_tENS_13float_ue8m0_tEEEENS5_IJNS5_IJlSC_lEEENS4_6LayoutINS5_IJNS5_IJNS5_IJNSA_ILi32EEENSA_ILi4EEEEEEiEEESQ_NS5_IJSC_iEEEEEENS5_IJNS5_IJNS5_IJNSA_ILi16EEESO_EEEiEEENS5_IJNS5_IJNSA_ILi0EEESC_EEENSA_ILi512EEEEEENS5_IJSW_iEEEEEEEEEEESK_S13_NS4_8TiledMMAINS4_8MMA_AtomIJNS4_27SM100_MMA_MXF8F6F4_2x1SM_SSISI_SI_fSJ_Li256ELi256ELNS4_4UMMA5MajorE0ELS18_0ELNS17_7ScaleInE0ELS19_0EEEEEENSM_INS5_IJSC_SC_SC_EEENS5_IJSW_SW_SW_EEEEENS5_IJNS4_10UnderscoreES1F_S1F_EEEEENS5_IJNS4_18SM100_TMA_2SM_LOADES1I_EEENS5_IJNS4_14ComposedLayoutINS4_7SwizzleILi3ELi4ELi3EEENS4_18smem_ptr_flag_bitsILi8EEENSM_INS5_IJNSA_ILi8EEESG_EEENS5_IJSG_SC_EEEEEEENSM_INS5_IJNS5_IJNS5_IJSP_SC_EEENS5_IJSN_SC_EEEEEESC_NS5_IJSO_SC_EEEEEENS5_IJNS5_IJNS5_IJSU_SY_EEESX_EEESW_NS5_IJSC_SY_EEEEEEEEEEEvNS4_8identityENS5_IJS1I_NS4_28SM100_TMA_2SM_LOAD_MULTICASTEEEENS5_IJS1T_NSM_INS5_IJNS5_IJNS5_IJSP_SB_EEES1V_EEESC_S1X_EEENS5_IJS20_SW_NS5_IJSC_NSA_ILi1024EEEEEEEEEEEEEEvS25_EENS_8epilogue10collective18CollectiveEpilogueINS2H_23Sm100TmaWarpSpecializedILi4ELi2ELi64ELb1ELb0EEEJNS5_IJSG_SF_SG_EEENS5_IJNSM_ISG_SC_EENSM_INSA_ILi64EEESC_EEEEENS_10bfloat16_tESL_S2R_SL_NS2H_6fusion15FusionCallbacksIS2L_NS2S_17LinearCombinationIS2R_fS2R_fLNS_15FloatRoundStyleE2EEES2M_S2Q_JEEENS4_5SM1004TMEM4LOAD26SM100_TMEM_LOAD_32dp32b64xENS4_13SM90_TMA_LOADENS1K_IS1M_NS1N_ILi16EEENSM_INS5_IJS1P_S2O_EEENS5_IJS2O_SC_EEEEEEENS4_39AutoVectorizingCopyWithAssumedAlignmentILi128EEENS4_14SM90_TMA_STOREES37_S39_S39_EEEvvEEEEvNT_6ParamsE)
	.align		4
        /*000c*/ 	.word	index@(__assertfail)
	.align		4
        /*0010*/ 	.word	0x00000000
	.align		4
        /*0014*/ 	.word	0xfffffffe
	.align		4
        /*0018*/ 	.word	0x00000000
	.align		4
        /*001c*/ 	.word	0xfffffffd
	.align		4
        /*0020*/ 	.word	0x00000000
	.align		4
        /*0024*/ 	.word	0xfffffffc


//--------------------- .nv.constant4             --------------------------
	.section	.nv.constant4,"a",@progbits
	.align	8
	.align		8
.nv.constant4:
        /*0000*/ 	.dword	__assertfail
	.align		8
        /*0008*/ 	.dword	__unnamed_1
	.align		8
        /*0010*/ 	.dword	__unnamed_2
	.align		8
        /*0018*/ 	.dword	_ZN40_INTERNAL_5d795ba9_4_k_cu_3fcda9b7_388934cuda3std3__45__cpo5beginE
	.align		8
        /*0020*/ 	.dword	_ZN40_INTERNAL_5d795ba9_4_k_cu_3fcda9b7_388934cuda3std3__45__cpo3endE
	.align		8
        /*0028*/ 	.dword	_ZN40_INTERNAL_5d795ba9_4_k_cu_3fcda9b7_388934cuda3std3__45__cpo6cbeginE
	.align		8
        /*0030*/ 	.dword	_ZN40_INTERNAL_5d795ba9_4_k_cu_3fcda9b7_388934cuda3std3__45__cpo4cendE
	.align		8
        /*0038*/ 	.dword	_ZN40_INTERNAL_5d795ba9_4_k_cu_3fcda9b7_388934cuda3std3__442_GLOBAL__N__5d795ba9_4_k_cu_3fcda9b7_388936ignoreE
	.align		8
        /*0040*/ 	.dword	_ZN40_INTERNAL_5d795ba9_4_k_cu_3fcda9b7_388934cuda3std3__419piecewise_constructE
	.align		8
        /*0048*/ 	.dword	_ZN40_INTERNAL_5d795ba9_4_k_cu_3fcda9b7_388934cuda3std3__48in_placeE
	.align		8
        /*0050*/ 	.dword	_ZN40_INTERNAL_5d795ba9_4_k_cu_3fcda9b7_388934cuda3std6ranges3__45__cpo4swapE
	.align		8
        /*0058*/ 	.dword	_ZN40_INTERNAL_5d795ba9_4_k_cu_3fcda9b7_388934cuda3std6ranges3__45__cpo9iter_moveE
	.align		8
        /*0060*/ 	.dword	_ZN40_INTERNAL_5d795ba9_4_k_cu_3fcda9b7_388934cute7productE
	.align		8
        /*0068*/ 	.dword	_ZN40_INTERNAL_5d795ba9_4_k_cu_3fcda9b7_388934cute1_E
	.align		8
        /*0070*/ 	.dword	$str$25
	.align		8
        /*0078*/ 	.dword	$str$26
	.align		8
        /*0080*/ 	.dword	$str$27
	.align		8
        /*0088*/ 	.dword	$str$28


//--------------------- .text._ZN7cutlass13device_kernelINS_4gemm6kernel13GemmUniversalIN4cute5tupleIJiiiiEEENS1_10collective13CollectiveMmaINS1_46MainloopSm100TmaUmmaWarpSpecializedBlockScaledILi4ELi2ELi1ENS5_IJNS4_1CILi2EEENSA_ILi1EEESC_EEEEENS5_IJNSA_ILi256EEESF_NSA_ILi128EEEEEENS5_IJNS_12float_e4m3_tENS_13float_ue8m0_tEEEENS5_IJNS5_IJlSC_lEEENS4_6LayoutINS5_IJNS5_IJNS5_IJNSA_ILi32EEENSA_ILi4EEEEEEiEEESQ_NS5_IJSC_iEEEEEENS5_IJNS5_IJNS5_IJNSA_ILi16EEESO_EEEiEEENS5_IJNS5_IJNSA_ILi0EEESC_EEENSA_ILi512EEEEEENS5_IJSW_iEEEEEEEEEEESK_S13_NS4_8TiledMMAINS4_8MMA_AtomIJNS4_27SM100_MMA_MXF8F6F4_2x1SM_SSISI_SI_fSJ_Li256ELi256ELNS4_4UMMA5MajorE0ELS18_0ELNS17_7ScaleInE0ELS19_0EEEEEENSM_INS5_IJSC_SC_SC_EEENS5_IJSW_SW_SW_EEEEENS5_IJNS4_10UnderscoreES1F_S1F_EEEEENS5_IJNS4_18SM100_TMA_2SM_LOADES1I_EEENS5_IJNS4_14ComposedLayoutINS4_7SwizzleILi3ELi4ELi3EEENS4_18smem_ptr_flag_bitsILi8EEENSM_INS5_IJNSA_ILi8EEESG_EEENS5_IJSG_SC_EEEEEEENSM_INS5_IJNS5_IJNS5_IJSP_SC_EEENS5_IJSN_SC_EEEEEESC_NS5_IJSO_SC_EEEEEENS5_IJNS5_IJNS5_IJSU_SY_EEESX_EEESW_NS5_IJSC_SY_EEEEEEEEEEEvNS4_8identityENS5_IJS1I_NS4_28SM100_TMA_2SM_LOAD_MULTICASTEEEENS5_IJS1T_NSM_INS5_IJNS5_IJNS5_IJSP_SB_EEES1V_EEESC_S1X_EEENS5_IJS20_SW_NS5_IJSC_NSA_ILi1024EEEEEEEEEEEEEEvS25_EENS_8epilogue10collective18CollectiveEpilogueINS2H_23Sm100TmaWarpSpecializedILi4ELi2ELi64ELb1ELb0EEEJNS5_IJSG_SF_SG_EEENS5_IJNSM_ISG_SC_EENSM_INSA_ILi64EEESC_EEEEENS_10bfloat16_tESL_S2R_SL_NS2H_6fusion15FusionCallbacksIS2L_NS2S_17LinearCombinationIS2R_fS2R_fLNS_15FloatRoundStyleE2EEES2M_S2Q_JEEENS4_5SM1004TMEM4LOAD26SM100_TMEM_LOAD_32dp32b64xENS4_13SM90_TMA_LOADENS1K_IS1M_NS1N_ILi16EEENSM_INS5_IJS1P_S2O_EEENS5_IJS2O_SC_EEEEEEENS4_39AutoVectorizingCopyWithAssumedAlignmentILi128EEENS4_14SM90_TMA_STOREES37_S39_S39_EEEvvEEEEvNT_6ParamsE --------------------------
	.section	.text._ZN7cutlass13device_kernelINS_4gemm6kernel13GemmUniversalIN4cute5tupleIJiiiiEEENS1_10collective13CollectiveMmaINS1_46MainloopSm100TmaUmmaWarpSpecializedBlockScaledILi4ELi2ELi1ENS5_IJNS4_1CILi2EEENSA_ILi1EEESC_EEEEENS5_IJNSA_ILi256EEESF_NSA_ILi128EEEEEENS5_IJNS_12float_e4m3_tENS_13float_ue8m0_tEEEENS5_IJNS5_IJlSC_lEEENS4_6LayoutINS5_IJNS5_IJNS5_IJNSA_ILi32EEENSA_ILi4EEEEEEiEEESQ_NS5_IJSC_iEEEEEENS5_IJNS5_IJNS5_IJNSA_ILi16EEESO_EEEiEEENS5_IJNS5_IJNSA_ILi0EEESC_EEENSA_ILi512EEEEEENS5_IJSW_iEEEEEEEEEEESK_S13_NS4_8TiledMMAINS4_8MMA_AtomIJNS4_27SM100_MMA_MXF8F6F4_2x1SM_SSISI_SI_fSJ_Li256ELi256ELNS4_4UMMA5MajorE0ELS18_0ELNS17_7ScaleInE0ELS19_0EEEEEENSM_INS5_IJSC_SC_SC_EEENS5_IJSW_SW_SW_EEEEENS5_IJNS4_10UnderscoreES1F_S1F_EEEEENS5_IJNS4_18SM100_TMA_2SM_LOADES1I_EEENS5_IJNS4_14ComposedLayoutINS4_7SwizzleILi3ELi4ELi3EEENS4_18smem_ptr_flag_bitsILi8EEENSM_INS5_IJNSA_ILi8EEESG_EEENS5_IJSG_SC_EEEEEEENSM_INS5_IJNS5_IJNS5_IJSP_SC_EEENS5_IJSN_SC_EEEEEESC_NS5_IJSO_SC_EEEEEENS5_IJNS5_IJNS5_IJSU_SY_EEESX_EEESW_NS5_IJSC_SY_EEEEEEEEEEEvNS4_8identityENS5_IJS1I_NS4_28SM100_TMA_2SM_LOAD_MULTICASTEEEENS5_IJS1T_NSM_INS5_IJNS5_IJNS5_IJSP_SB_EEES1V_EEESC_S1X_EEENS5_IJS20_SW_NS5_IJSC_NSA_ILi1024EEEEEEEEEEEEEEvS25_EENS_8epilogue10collective18CollectiveEpilogueINS2H_23Sm100TmaWarpSpecializedILi4ELi2ELi64ELb1ELb0EEEJNS5_IJSG_SF_SG_EEENS5_IJNSM_ISG_SC_EENSM_INSA_ILi64EEESC_EEEEENS_10bfloat16_tESL_S2R_SL_NS2H_6fusion15FusionCallbacksIS2L_NS2S_17LinearCombinationIS2R_fS2R_fLNS_15FloatRoundStyleE2EEES2M_S2Q_JEEENS4_5SM1004TMEM4LOAD26SM100_TMEM_LOAD_32dp32b64xENS4_13SM90_TMA_LOADENS1K_IS1M_NS1N_ILi16EEENSM_INS5_IJS1P_S2O_EEENS5_IJS2O_SC_EEEEEEENS4_39AutoVectorizingCopyWithAssumedAlignmentILi128EEENS4_14SM90_TMA_STOREES37_S39_S39_EEEvvEEEEvNT_6ParamsE,"ax",@progbits
	.align	128
.text._ZN7cutlass13device_kernelINS_4gemm6kernel13GemmUniversalIN4cute5tupleIJiiiiEEENS1_10collective13CollectiveMmaINS1_46MainloopSm100TmaUmmaWarpSpecializedBlockScaledILi4ELi2ELi1ENS5_IJNS4_1CILi2EEENSA_ILi1EEESC_EEEEENS5_IJNSA_ILi256EEESF_NSA_ILi128EEEEEENS5_IJNS_12float_e4m3_tENS_13float_ue8m0_tEEEENS5_IJNS5_IJlSC_lEEENS4_6LayoutINS5_IJNS5_IJNS5_IJNSA_ILi32EEENSA_ILi4EEEEEEiEEESQ_NS5_IJSC_iEEEEEENS5_IJNS5_IJNS5_IJNSA_ILi16EEESO_EEEiEEENS5_IJNS5_IJNSA_ILi0EEESC_EEENSA_ILi512EEEEEENS5_IJSW_iEEEEEEEEEEESK_S13_NS4_8TiledMMAINS4_8MMA_AtomIJNS4_27SM100_MMA_MXF8F6F4_2x1SM_SSISI_SI_fSJ_Li256ELi256ELNS4_4UMMA5MajorE0ELS18_0ELNS17_7ScaleInE0ELS19_0EEEEEENSM_INS5_IJSC_SC_SC_EEENS5_IJSW_SW_SW_EEEEENS5_IJNS4_10UnderscoreES1F_S1F_EEEEENS5_IJNS4_18SM100_TMA_2SM_LOADES1I_EEENS5_IJNS4_14ComposedLayoutINS4_7SwizzleILi3ELi4ELi3EEENS4_18smem_ptr_flag_bitsILi8EEENSM_INS5_IJNSA_ILi8EEESG_EEENS5_IJSG_SC_EEEEEEENSM_INS5_IJNS5_IJNS5_IJSP_SC_EEENS5_IJSN_SC_EEEEEESC_NS5_IJSO_SC_EEEEEENS5_IJNS5_IJNS5_IJSU_SY_EEESX_EEESW_NS5_IJSC_SY_EEEEEEEEEEEvNS4_8identityENS5_IJS1I_NS4_28SM100_TMA_2SM_LOAD_MULTICASTEEEENS5_IJS1T_NSM_INS5_IJNS5_IJNS5_IJSP_SB_EEES1V_EEESC_S1X_EEENS5_IJS20_SW_NS5_IJSC_NSA_ILi1024EEEEEEEEEEEEEEvS25_EENS_8epilogue10collective18CollectiveEpilogueINS2H_23Sm100TmaWarpSpecializedILi4ELi2ELi64ELb1ELb0EEEJNS5_IJSG_SF_SG_EEENS5_IJNSM_ISG_SC_EENSM_INSA_ILi64EEESC_EEEEENS_10bfloat16_tESL_S2R_SL_NS2H_6fusion15FusionCallbacksIS2L_NS2S_17LinearCombinationIS2R_fS2R_fLNS_15FloatRoundStyleE2EEES2M_S2Q_JEEENS4_5SM1004TMEM4LOAD26SM100_TMEM_LOAD_32dp32b64xENS4_13SM90_TMA_LOADENS1K_IS1M_NS1N_ILi16EEENSM_INS5_IJS1P_S2O_EEENS5_IJS2O_SC_EEEEEEENS4_39AutoVectorizingCopyWithAssumedAlignmentILi128EEENS4_14SM90_TMA_STOREES37_S39_S39_EEEvvEEEEvNT_6ParamsE:
        .type           _ZN7cutlass13device_kernelINS_4gemm6kernel13GemmUniversalIN4cute5tupleIJiiiiEEENS1_10collective13CollectiveMmaINS1_46MainloopSm100TmaUmmaWarpSpecializedBlockScaledILi4ELi2ELi1ENS5_IJNS4_1CILi2EEENSA_ILi1EEESC_EEEEENS5_IJNSA_ILi256EEESF_NSA_ILi128EEEEEENS5_IJNS_12float_e4m3_tENS_13float_ue8m0_tEEEENS5_IJNS5_IJlSC_lEEENS4_6LayoutINS5_IJNS5_IJNS5_IJNSA_ILi32EEENSA_ILi4EEEEEEiEEESQ_NS5_IJSC_iEEEEEENS5_IJNS5_IJNS5_IJNSA_ILi16EEESO_EEEiEEENS5_IJNS5_IJNSA_ILi0EEESC_EEENSA_ILi512EEEEEENS5_IJSW_iEEEEEEEEEEESK_S13_NS4_8TiledMMAINS4_8MMA_AtomIJNS4_27SM100_MMA_MXF8F6F4_2x1SM_SSISI_SI_fSJ_Li256ELi256ELNS4_4UMMA5MajorE0ELS18_0ELNS17_7ScaleInE0ELS19_0EEEEEENSM_INS5_IJSC_SC_SC_EEENS5_IJSW_SW_SW_EEEEENS5_IJNS4_10UnderscoreES1F_S1F_EEEEENS5_IJNS4_18SM100_TMA_2SM_LOADES1I_EEENS5_IJNS4_14ComposedLayoutINS4_7SwizzleILi3ELi4ELi3EEENS4_18smem_ptr_flag_bitsILi8EEENSM_INS5_IJNSA_ILi8EEESG_EEENS5_IJSG_SC_EEEEEEENSM_INS5_IJNS5_IJNS5_IJSP_SC_EEENS5_IJSN_SC_EEEEEESC_NS5_IJSO_SC_EEEEEENS5_IJNS5_IJNS5_IJSU_SY_EEESX_EEESW_NS5_IJSC_SY_EEEEEEEEEEEvNS4_8identityENS5_IJS1I_NS4_28SM100_TMA_2SM_LOAD_MULTICASTEEEENS5_IJS1T_NSM_INS5_IJNS5_IJNS5_IJSP_SB_EEES1V_EEESC_S1X_EEENS5_IJS20_SW_NS5_IJSC_NSA_ILi1024EEEEEEEEEEEEEEvS25_EENS_8epilogue10collective18CollectiveEpilogueINS2H_23Sm100TmaWarpSpecializedILi4ELi2ELi64ELb1ELb0EEEJNS5_IJSG_SF_SG_EEENS5_IJNSM_ISG_SC_EENSM_INSA_ILi64EEESC_EEEEENS_10bfloat16_tESL_S2R_SL_NS2H_6fusion15FusionCallbacksIS2L_NS2S_17LinearCombinationIS2R_fS2R_fLNS_15FloatRoundStyleE2EEES2M_S2Q_JEEENS4_5SM1004TMEM4LOAD26SM100_TMEM_LOAD_32dp32b64xENS4_13SM90_TMA_LOADENS1K_IS1M_NS1N_ILi16EEENSM_INS5_IJS1P_S2O_EEENS5_IJS2O_SC_EEEEEEENS4_39AutoVectorizingCopyWithAssumedAlignmentILi128EEENS4_14SM90_TMA_STOREES37_S39_S39_EEEvvEEEEvNT_6ParamsE,@function
        .size           _ZN7cutlass13device_kernelINS_4gemm6kernel13GemmUniversalIN4cute5tupleIJiiiiEEENS1_10collective13CollectiveMmaINS1_46MainloopSm100TmaUmmaWarpSpecializedBlockScaledILi4ELi2ELi1ENS5_IJNS4_1CILi2EEENSA_ILi1EEESC_EEEEENS5_IJNSA_ILi256EEESF_NSA_ILi128EEEEEENS5_IJNS_12float_e4m3_tENS_13float_ue8m0_tEEEENS5_IJNS5_IJlSC_lEEENS4_6LayoutINS5_IJNS5_IJNS5_IJNSA_ILi32EEENSA_ILi4EEEEEEiEEESQ_NS5_IJSC_iEEEEEENS5_IJNS5_IJNS5_IJNSA_ILi16EEESO_EEEiEEENS5_IJNS5_IJNSA_ILi0EEESC_EEENSA_ILi512EEEEEENS5_IJSW_iEEEEEEEEEEESK_S13_NS4_8TiledMMAINS4_8MMA_AtomIJNS4_27SM100_MMA_MXF8F6F4_2x1SM_SSISI_SI_fSJ_Li256ELi256ELNS4_4UMMA5MajorE0ELS18_0ELNS17_7ScaleInE0ELS19_0EEEEEENSM_INS5_IJSC_SC_SC_EEENS5_IJSW_SW_SW_EEEEENS5_IJNS4_10UnderscoreES1F_S1F_EEEEENS5_IJNS4_18SM100_TMA_2SM_LOADES1I_EEENS5_IJNS4_14ComposedLayoutINS4_7SwizzleILi3ELi4ELi3EEENS4_18smem_ptr_flag_bitsILi8EEENSM_INS5_IJNSA_ILi8EEESG_EEENS5_IJSG_SC_EEEEEEENSM_INS5_IJNS5_IJNS5_IJSP_SC_EEENS5_IJSN_SC_EEEEEESC_NS5_IJSO_SC_EEEEEENS5_IJNS5_IJNS5_IJSU_SY_EEESX_EEESW_NS5_IJSC_SY_EEEEEEEEEEEvNS4_8identityENS5_IJS1I_NS4_28SM100_TMA_2SM_LOAD_MULTICASTEEEENS5_IJS1T_NSM_INS5_IJNS5_IJNS5_IJSP_SB_EEES1V_EEESC_S1X_EEENS5_IJS20_SW_NS5_IJSC_NSA_ILi1024EEEEEEEEEEEEEEvS25_EENS_8epilogue10collective18CollectiveEpilogueINS2H_23Sm100TmaWarpSpecializedILi4ELi2ELi64ELb1ELb0EEEJNS5_IJSG_SF_SG_EEENS5_IJNSM_ISG_SC_EENSM_INSA_ILi64EEESC_EEEEENS_10bfloat16_tESL_S2R_SL_NS2H_6fusion15FusionCallbacksIS2L_NS2S_17LinearCombinationIS2R_fS2R_fLNS_15FloatRoundStyleE2EEES2M_S2Q_JEEENS4_5SM1004TMEM4LOAD26SM100_TMEM_LOAD_32dp32b64xENS4_13SM90_TMA_LOADENS1K_IS1M_NS1N_ILi16EEENSM_INS5_IJS1P_S2O_EEENS5_IJS2O_SC_EEEEEEENS4_39AutoVectorizingCopyWithAssumedAlignmentILi128EEENS4_14SM90_TMA_STOREES37_S39_S39_EEEvvEEEEvNT_6ParamsE,(.L_x_194 - _ZN7cutlass13device_kernelINS_4gemm6kernel13GemmUniversalIN4cute5tupleIJiiiiEEENS1_10collective13CollectiveMmaINS1_46MainloopSm100TmaUmmaWarpSpecializedBlockScaledILi4ELi2ELi1ENS5_IJNS4_1CILi2EEENSA_ILi1EEESC_EEEEENS5_IJNSA_ILi256EEESF_NSA_ILi128EEEEEENS5_IJNS_12float_e4m3_tENS_13float_ue8m0_tEEEENS5_IJNS5_IJlSC_lEEENS4_6LayoutINS5_IJNS5_IJNS5_IJNSA_ILi32EEENSA_ILi4EEEEEEiEEESQ_NS5_IJSC_iEEEEEENS5_IJNS5_IJNS5_IJNSA_ILi16EEESO_EEEiEEENS5_IJNS5_IJNSA_ILi0EEESC_EEENSA_ILi512EEEEEENS5_IJSW_iEEEEEEEEEEESK_S13_NS4_8TiledMMAINS4_8MMA_AtomIJNS4_27SM100_MMA_MXF8F6F4_2x1SM_SSISI_SI_fSJ_Li256ELi256ELNS4_4UMMA5MajorE0ELS18_0ELNS17_7ScaleInE0ELS19_0EEEEEENSM_INS5_IJSC_SC_SC_EEENS5_IJSW_SW_SW_EEEEENS5_IJNS4_10UnderscoreES1F_S1F_EEEEENS5_IJNS4_18SM100_TMA_2SM_LOADES1I_EEENS5_IJNS4_14ComposedLayoutINS4_7SwizzleILi3ELi4ELi3EEENS4_18smem_ptr_flag_bitsILi8EEENSM_INS5_IJNSA_ILi8EEESG_EEENS5_IJSG_SC_EEEEEEENSM_INS5_IJNS5_IJNS5_IJSP_SC_EEENS5_IJSN_SC_EEEEEESC_NS5_IJSO_SC_EEEEEENS5_IJNS5_IJNS5_IJSU_SY_EEESX_EEESW_NS5_IJSC_SY_EEEEEEEEEEEvNS4_8identityENS5_IJS1I_NS4_28SM100_TMA_2SM_LOAD_MULTICASTEEEENS5_IJS1T_NSM_INS5_IJNS5_IJNS5_IJSP_SB_EEES1V_EEESC_S1X_EEENS5_IJS20_SW_NS5_IJSC_NSA_ILi1024EEEEEEEEEEEEEEvS25_EENS_8epilogue10collective18CollectiveEpilogueINS2H_23Sm100TmaWarpSpecializedILi4ELi2ELi64ELb1ELb0EEEJNS5_IJSG_SF_SG_EEENS5_IJNSM_ISG_SC_EENSM_INSA_ILi64EEESC_EEEEENS_10bfloat16_tESL_S2R_SL_NS2H_6fusion15FusionCallbacksIS2L_NS2S_17LinearCombinationIS2R_fS2R_fLNS_15FloatRoundStyleE2EEES2M_S2Q_JEEENS4_5SM1004TMEM4LOAD26SM100_TMEM_LOAD_32dp32b64xENS4_13SM90_TMA_LOADENS1K_IS1M_NS1N_ILi16EEENSM_INS5_IJS1P_S2O_EEENS5_IJS2O_SC_EEEEEEENS4_39AutoVectorizingCopyWithAssumedAlignmentILi128EEENS4_14SM90_TMA_STOREES37_S39_S39_EEEvvEEEEvNT_6ParamsE)
        .other          _ZN7cutlass13device_kernelINS_4gemm6kernel13GemmUniversalIN4cute5tupleIJiiiiEEENS1_10collective13CollectiveMmaINS1_46MainloopSm100TmaUmmaWarpSpecializedBlockScaledILi4ELi2ELi1ENS5_IJNS4_1CILi2EEENSA_ILi1EEESC_EEEEENS5_IJNSA_ILi256EEESF_NSA_ILi128EEEEEENS5_IJNS_12float_e4m3_tENS_13float_ue8m0_tEEEENS5_IJNS5_IJlSC_lEEENS4_6LayoutINS5_IJNS5_IJNS5_IJNSA_ILi32EEENSA_ILi4EEEEEEiEEESQ_NS5_IJSC_iEEEEEENS5_IJNS5_IJNS5_IJNSA_ILi16EEESO_EEEiEEENS5_IJNS5_IJNSA_ILi0EEESC_EEENSA_ILi512EEEEEENS5_IJSW_iEEEEEEEEEEESK_S13_NS4_8TiledMMAINS4_8MMA_AtomIJNS4_27SM100_MMA_MXF8F6F4_2x1SM_SSISI_SI_fSJ_Li256ELi256ELNS4_4UMMA5MajorE0ELS18_0ELNS17_7ScaleInE0ELS19_0EEEEEENSM_INS5_IJSC_SC_SC_EEENS5_IJSW_SW_SW_EEEEENS5_IJNS4_10UnderscoreES1F_S1F_EEEEENS5_IJNS4_18SM100_TMA_2SM_LOADES1I_EEENS5_IJNS4_14ComposedLayoutINS4_7SwizzleILi3ELi4ELi3EEENS4_18smem_ptr_flag_bitsILi8EEENSM_INS5_IJNSA_ILi8EEESG_EEENS5_IJSG_SC_EEEEEEENSM_INS5_IJNS5_IJNS5_IJSP_SC_EEENS5_IJSN_SC_EEEEEESC_NS5_IJSO_SC_EEEEEENS5_IJNS5_IJNS5_IJSU_SY_EEESX_EEESW_NS5_IJSC_SY_EEEEEEEEEEEvNS4_8identityENS5_IJS1I_NS4_28SM100_TMA_2SM_LOAD_MULTICASTEEEENS5_IJS1T_NSM_INS5_IJNS5_IJNS5_IJSP_SB_EEES1V_EEESC_S1X_EEENS5_IJS20_SW_NS5_IJSC_NSA_ILi1024EEEEEEEEEEEEEEvS25_EENS_8epilogue10collective18CollectiveEpilogueINS2H_23Sm100TmaWarpSpecializedILi4ELi2ELi64ELb1ELb0EEEJNS5_IJSG_SF_SG_EEENS5_IJNSM_ISG_SC_EENSM_INSA_ILi64EEESC_EEEEENS_10bfloat16_tESL_S2R_SL_NS2H_6fusion15FusionCallbacksIS2L_NS2S_17LinearCombinationIS2R_fS2R_fLNS_15FloatRoundStyleE2EEES2M_S2Q_JEEENS4_5SM1004TMEM4LOAD26SM100_TMEM_LOAD_32dp32b64xENS4_13SM90_TMA_LOADENS1K_IS1M_NS1N_ILi16EEENSM_INS5_IJS1P_S2O_EEENS5_IJS2O_SC_EEEEEEENS4_39AutoVectorizingCopyWithAssumedAlignmentILi128EEENS4_14SM90_TMA_STOREES37_S39_S39_EEEvvEEEEvNT_6ParamsE,@"STO_CUDA_ENTRY STV_DEFAULT"
_ZN7cutlass13device_kernelINS_4gemm6kernel13GemmUniversalIN4cute5tupleIJiiiiEEENS1_10collective13CollectiveMmaINS1_46MainloopSm100TmaUmmaWarpSpecializedBlockScaledILi4ELi2ELi1ENS5_IJNS4_1CILi2EEENSA_ILi1EEESC_EEEEENS5_IJNSA_ILi256EEESF_NSA_ILi128EEEEEENS5_IJNS_12float_e4m3_tENS_13float_ue8m0_tEEEENS5_IJNS5_IJlSC_lEEENS4_6LayoutINS5_IJNS5_IJNS5_IJNSA_ILi32EEENSA_ILi4EEEEEEiEEESQ_NS5_IJSC_iEEEEEENS5_IJNS5_IJNS5_IJNSA_ILi16EEESO_EEEiEEENS5_IJNS5_IJNSA_ILi0EEESC_EEENSA_ILi512EEEEEENS5_IJSW_iEEEEEEEEEEESK_S13_NS4_8TiledMMAINS4_8MMA_AtomIJNS4_27SM100_MMA_MXF8F6F4_2x1SM_SSISI_SI_fSJ_Li256ELi256ELNS4_4UMMA5MajorE0ELS18_0ELNS17_7ScaleInE0ELS19_0EEEEEENSM_INS5_IJSC_SC_SC_EEENS5_IJSW_SW_SW_EEEEENS5_IJNS4_10UnderscoreES1F_S1F_EEEEENS5_IJNS4_18SM100_TMA_2SM_LOADES1I_EEENS5_IJNS4_14ComposedLayoutINS4_7SwizzleILi3ELi4ELi3EEENS4_18smem_ptr_flag_bitsILi8EEENSM_INS5_IJNSA_ILi8EEESG_EEENS5_IJSG_SC_EEEEEEENSM_INS5_IJNS5_IJNS5_IJSP_SC_EEENS5_IJSN_SC_EEEEEESC_NS5_IJSO_SC_EEEEEENS5_IJNS5_IJNS5_IJSU_SY_EEESX_EEESW_NS5_IJSC_SY_EEEEEEEEEEEvNS4_8identityENS5_IJS1I_NS4_28SM100_TMA_2SM_LOAD_MULTICASTEEEENS5_IJS1T_NSM_INS5_IJNS5_IJNS5_IJSP_SB_EEES1V_EEESC_S1X_EEENS5_IJS20_SW_NS5_IJSC_NSA_ILi1024EEEEEEEEEEEEEEvS25_EENS_8epilogue10collective18CollectiveEpilogueINS2H_23Sm100TmaWarpSpecializedILi4ELi2ELi64ELb1ELb0EEEJNS5_IJSG_SF_SG_EEENS5_IJNSM_ISG_SC_EENSM_INSA_ILi64EEESC_EEEEENS_10bfloat16_tESL_S2R_SL_NS2H_6fusion15FusionCallbacksIS2L_NS2S_17LinearCombinationIS2R_fS2R_fLNS_15FloatRoundStyleE2EEES2M_S2Q_JEEENS4_5SM1004TMEM4LOAD26SM100_TMEM_LOAD_32dp32b64xENS4_13SM90_TMA_LOADENS1K_IS1M_NS1N_ILi16EEENSM_INS5_IJS1P_S2O_EEENS5_IJS2O_SC_EEEEEEENS4_39AutoVectorizingCopyWithAssumedAlignmentILi128EEENS4_14SM90_TMA_STOREES37_S39_S39_EEEvvEEEEvNT_6ParamsE:
[----:B------:R-:W1:Y:S01]  /*0000*/  LDC R1, c[0x0][0x37c] ;  /* 0x0000df00ff017b82 */ /* 0x000e620000000800 */
[----:B------:R-:W2:Y:S01]  /*0010*/  S2R R152, SR_TID.X ;  /* 0x0000000000987919 */ /* 0x000ea20000002100 */
[----:B------:R-:W3:Y:S06]  /*0020*/  LDCU.64 UR12, c[0x0][0xc90] ;  /* 0x00019200ff0c77ac */ /* 0x000eec0008000a00 */
[----:B------:R-:W4:Y:S01]  /*0030*/  S2UR UR4, SR_CgaCtaId ;  /* 0x00000000000479c3 */ /* 0x000f220000008800 */
[----:B------:R-:W-:Y:S02]  /*0040*/  PRMT R139, RZ, 0x7610, R139 ;  /* 0x00007610ff8b7816 */ /* 0x000fe4000000008b */
[----:B------:R-:W-:Y:S01]  /*0050*/  ELECT P1, URZ, PT ;  /* 0x0000000000ff782f */ /* 0x000fe20003820000 */
[----:B---3--:R-:W-:-:S04]  /*0060*/  UISETP.NE.U32.AND UP0, UPT, UR12, URZ, UPT ;  /* 0x000000ff0c00728c */ /* 0x008fc8000bf05070 */
[----:B------:R-:W-:Y:S02]  /*0070*/  UISETP.NE.AND.EX UP0, UPT, UR13, URZ, UPT, UP0 ;  /* 0x000000ff0d00728c */ /* 0x000fe4000bf05300 */
[----:B----4-:R-:W-:Y:S01]  /*0080*/  ULOP3.LUT UR24, UR4, 0x1, URZ, 0xc0, !UPT ;  /* 0x0000000104187892 */ /* 0x010fe2000f8ec0ff */
[----:B--2---:R-:W-:-:S05]  /*0090*/  SHF.R.U32.HI R140, RZ, 0x5, R152 ;  /* 0x00000005ff8c7819 */ /* 0x004fca0000011698 */
[----:B------:R-:W2:Y:S02]  /*00a0*/  SHFL.IDX PT, R0, R140, RZ, 0x1f ;  /* 0x00001fff8c007589 */ /* 0x000ea400000e0000 */
[----:B--2---:R-:W-:Y:S01]  /*00b0*/  R2UR UR21, R0 ;  /* 0x00000000001572ca */ /* 0x004fe200000e0000 */
[----:B-1----:R-:W-:-:S14]  /*00c0*/  BRA.U UP0, `(.L_x_0) ;  /* 0x0000000100307547 */ /* 0x002fdc000b800000 */
[----:B------:R-:W1:Y:S02]  /*00d0*/  LDCU.64 UR4, c[0x0][0xc88] ;  /* 0x00019100ff0477ac */ /* 0x000e640008000a00 */
[----:B-1----:R-:W-:-:S04]  /*00e0*/  UISETP.NE.U32.AND UP0, UPT, UR4, URZ, UPT ;  /* 0x000000ff0400728c */ /* 0x002fc8000bf05070 */
[----:B------:R-:W-:-:S09]  /*00f0*/  UISETP.NE.AND.EX UP0, UPT, UR5, URZ, UPT, UP0 ;  /* 0x000000ff0500728c */ /* 0x000fd2000bf05300 */
[----:B------:R-:W-:Y:S05]  /*0100*/  BRA.U !UP0, `(.L_x_1) ;  /* 0x0000000108147547 */ /* 0x000fea000b800000 */
[----:B------:R-:W1:Y:S01]  /*0110*/  LDC.64 R2, c[0x0][0xc88] ;  /* 0x00032200ff027b82 */ /* 0x000e620000000a00 */
[----:B------:R-:W1:Y:S02]  /*0120*/  LDCU.64 UR4, c[0x0][0x358] ;  /* 0x00006b00ff0477ac */ /* 0x000e640008000a00 */
[----:B-1----:R1:W5:Y:S01]  /*0130*/  LDG.E R71, desc[UR4][R2.64] ;  /* 0x0000000402477981 */ /* 0x002362000c1e1900 */
[----:B------:R-:W-:Y:S01]  /*0140*/  HFMA2 R139, -RZ, RZ, 0, 5.9604644775390625e-08 ;  /* 0x00000001ff8b7431 */ /* 0x000fe200000001ff */
[----:B------:R-:W-:Y:S05]  /*0150*/  BRA `(.L_x_0) ;  /* 0x00000000000c7947 */ /* 0x000fea0003800000 */
.L_x_1:
[----:B------:R-:W1:Y:S01]  /*0160*/  LDCU UR4, c[0x0][0xc80] ;  /* 0x00019000ff0477ac */ /* 0x000e620008000800 */
[----:B------:R-:W-:Y:S01]  /*0170*/  HFMA2 R139, -RZ, RZ, 0, 5.9604644775390625e-08 ;  /* 0x00000001ff8b7431 */ /* 0x000fe200000001ff */
[----:B-1----:R-:W-:-:S07]  /*0180*/  MOV R71, UR4 ;  /* 0x0000000400477c02 */ /* 0x002fce0008000f00 */
.L_x_0:
[----:B------:R-:W2:Y:S02]  /*0190*/  LDCU.64 UR4, c[0x0][0xcb0] ;  /* 0x00019600ff0477ac */ /* 0x000ea40008000a00 */
[----:B--2---:R-:W-:-:S04]  /*01a0*/  UISETP.NE.U32.AND UP0, UPT, UR4, URZ, UPT ;  /* 0x000000ff0400728c */ /* 0x004fc8000bf05070 */
[----:B------:R-:W-:-:S09]  /*01b0*/  UISETP.NE.AND.EX UP0, UPT, UR5, URZ, UPT, UP0 ;  /* 0x000000ff0500728c */ /* 0x000fd2000bf05300 */
[----:B------:R-:W-:Y:S05]  /*01c0*/  BRA.U UP0, `(.L_x_2) ;  /* 0x0000000100287547 */ /* 0x000fea000b800000 */
[----:B------:R-:W2:Y:S02]  /*01d0*/  LDCU.64 UR4, c[0x0][0xca8] ;  /* 0x00019500ff0477ac */ /* 0x000ea40008000a00 */
[----:B--2---:R-:W-:-:S04]  /*01e0*/  UISETP.NE.U32.AND UP0, UPT, UR4, URZ, UPT ;  /* 0x000000ff0400728c */ /* 0x004fc8000bf05070 */
[----:B------:R-:W-:-:S09]  /*01f0*/  UISETP.NE.AND.EX UP0, UPT, UR5, URZ, UPT, UP0 ;  /* 0x000000ff0500728c */ /* 0x000fd2000bf05300 */
[----:B------:R-:W-:Y:S05]  /*0200*/  BRA.U !UP0, `(.L_x_3) ;  /* 0x0000000108107547 */ /* 0x000fea000b800000 */
[----:B------:R-:W2:Y:S01]  /*0210*/  LDC.64 R68, c[0x0][0xca8] ;  /* 0x00032a00ff447b82 */ /* 0x000ea20000000a00 */
[----:B------:R-:W2:Y:S02]  /*0220*/  LDCU.64 UR4, c[0x0][0x358] ;  /* 0x00006b00ff0477ac */ /* 0x000ea40008000a00 */
[----:B--2---:R2:W5:Y:S01]  /*0230*/  LDG.E R68, desc[UR4][R68.64] ;  /* 0x0000000444447981 */ /* 0x004562000c1e1900 */
[----:B------:R-:W-:Y:S05]  /*0240*/  BRA `(.L_x_2) ;  /* 0x0000000000087947 */ /* 0x000fea0003800000 */
.L_x_3:
[----:B------:R-:W2:Y:S02]  /*0250*/  LDCU UR4, c[0x0][0xca0] ;  /* 0x00019400ff0477ac */ /* 0x000ea40008000800 */
[----:B--2---:R-:W-:Y:S02]  /*0260*/  MOV R68, UR4 ;  /* 0x0000000400447c02 */ /* 0x004fe40008000f00 */
.L_x_2:
[----:B------:R-:W-:Y:S01]  /*0270*/  IMAD.U32 R0, RZ, RZ, UR21 ;  /* 0x00000015ff007e24 */ /* 0x000fe2000f8e00ff */
[----:B------:R-:W-:Y:S04]  /*0280*/  BSSY.RECONVERGENT B0, `(.L_x_4) ;  /* 0x0000012000007945 */ /* 0x000fe80003800200 */
[C---:B------:R-:W-:Y:S02]  /*0290*/  ISETP.NE.OR P2, PT, R0.reuse, 0x1, !P1 ;  /* 0x000000010000780c */ /* 0x040fe40004f45670 */
[----:B------:R-:W-:-:S11]  /*02a0*/  ISETP.NE.OR P0, PT, R0, 0x3, !P1 ;  /* 0x000000030000780c */ /* 0x000fd60004f05670 */
[----:B------:R-:W-:Y:S05]  /*02b0*/  @P2 BRA `(.L_x_5) ;  /* 0x0000000000382947 */ /* 0x000fea0003800000 */
[----:B------:R-:W3:Y:S02]  /*02c0*/  LDCU.64 UR4, c[0x0][0x348] ;  /* 0x00006900ff0477ac */ /* 0x000ee40008000a00 */
[----:B---3--:R-:W-:Y:S02]  /*02d0*/  UIADD3 UR10, UP3, UPT, UR4, 0x80, URZ ;  /* 0x00000080040a7890 */ /* 0x008fe4000ff7e0ff */
[----:B------:R-:W-:Y:S02]  /*02e0*/  UIADD3 UR8, UP2, UPT, UR4, 0x180, URZ ;  /* 0x0000018004087890 */ /* 0x000fe4000ff5e0ff */
[----:B------:R-:W-:Y:S02]  /*02f0*/  UIADD3 UR6, UP1, UPT, UR4, 0x280, URZ ;  /* 0x0000028004067890 */ /* 0x000fe4000ff3e0ff */
[----:B------:R-:W-:Y:S02]  /*0300*/  UIADD3 UR4, UP0, UPT, UR4, 0x380, URZ ;  /* 0x0000038004047890 */ /* 0x000fe4000ff1e0ff */
[----:B------:R-:W-:-:S02]  /*0310*/  UIADD3.X UR11, UPT, UPT, URZ, UR5, URZ, UP3, !UPT ;  /* 0x00000005ff0b7290 */ /* 0x000fc40009ffe4ff */
[----:B------:R-:W-:Y:S02]  /*0320*/  UIADD3.X UR9, UPT, UPT, URZ, UR5, URZ, UP2, !UPT ;  /* 0x00000005ff097290 */ /* 0x000fe400097fe4ff */
[----:B------:R-:W-:Y:S02]  /*0330*/  UIADD3.X UR7, UPT, UPT, URZ, UR5, URZ, UP1, !UPT ;  /* 0x00000005ff077290 */ /* 0x000fe40008ffe4ff */
[----:B------:R-:W-:-:S03]  /*0340*/  UIADD3.X UR5, UPT, UPT, URZ, UR5, URZ, UP0, !UPT ;  /* 0x00000005ff057290 */ /* 0x000fc600087fe4ff */
[----:B------:R3:W-:Y:S02]  /*0350*/  UTMACCTL.PF [UR10] ;  /* 0x000000000a0079b9 */ /* 0x0007e40008040000 */
[----:B------:R3:W-:Y:S02]  /*0360*/  UTMACCTL.PF [UR8] ;  /* 0x00000000080079b9 */ /* 0x0007e40008040000 */
[----:B------:R3:W-:Y:S02]  /*0370*/  UTMACCTL.PF [UR6] ;  /* 0x00000000060079b9 */ /* 0x0007e40008040000 */
[----:B------:R3:W-:Y:S02]  /*0380*/  UTMACCTL.PF [UR4] ;  /* 0x00000000040079b9 */ /* 0x0007e40008040000 */
[----:B---3--:R-:W-:Y:S01]  /*0390*/  NOP ;  /* 0x0000000000007918 */ /* 0x008fe20000000000 */
.L_x_5:
[----:B------:R-:W-:Y:S05]  /*03a0*/  BSYNC.RECONVERGENT B0 ;  /* 0x0000000000007941 */ /* 0x000fea0003800200 */
.L_x_4:
[----:B------:R-:W-:Y:S04]  /*03b0*/  BSSY.RECONVERGENT B0, `(.L_x_6) ;  /* 0x000000a000007945 */ /* 0x000fe80003800200 */
[----:B------:R-:W-:Y:S05]  /*03c0*/  @P0 BRA `(.L_x_7) ;  /* 0x0000000000200947 */ /* 0x000fea0003800000 */
[----:B------:R-:W3:Y:S02]  /*03d0*/  LDCU.64 UR4, c[0x0][0x348] ;  /* 0x00006900ff0477ac */ /* 0x000ee40008000a00 */
[----:B---3--:R-:W-:Y:S02]  /*03e0*/  UIADD3 UR6, UP1, UPT, UR4, 0x980, URZ ;  /* 0x0000098004067890 */ /* 0x008fe4000ff3e0ff */
[----:B------:R-:W-:Y:S02]  /*03f0*/  UIADD3 UR4, UP0, UPT, UR4, 0xa80, URZ ;  /* 0x00000a8004047890 */ /* 0x000fe4000ff1e0ff */
[----:B------:R-:W-:Y:S02]  /*0400*/  UIADD3.X UR7, UPT, UPT, URZ, UR5, URZ, UP1, !UPT ;  /* 0x00000005ff077290 */ /* 0x000fe40008ffe4ff */
[----:B------:R-:W-:-:S07]  /*0410*/  UIADD3.X UR5, UPT, UPT, URZ, UR5, URZ, UP0, !UPT ;  /* 0x00000005ff057290 */ /* 0x000fce00087fe4ff */
[----:B------:R3:W-:Y:S02]  /*0420*/  UTMACCTL.PF [UR6] ;  /* 0x00000000060079b9 */ /* 0x0007e40008040000 */
[----:B------:R3:W-:Y:S02]  /*0430*/  UTMACCTL.PF [UR4] ;  /* 0x00000000040079b9 */ /* 0x0007e40008040000 */
[----:B---3--:R-:W-:Y:S01]  /*0440*/  NOP ;  /* 0x0000000000007918 */ /* 0x008fe20000000000 */
.L_x_7:
[----:B------:R-:W-:Y:S05]  /*0450*/  BSYNC.RECONVERGENT B0 ;  /* 0x0000000000007941 */ /* 0x000fea0003800200 */
.L_x_6:
[----:B------:R-:W3:Y:S01]  /*0460*/  LDCU.64 UR4, c[0x0][0xc88] ;  /* 0x00019100ff0477ac */ /* 0x000ee20008000a00 */
[----:B------:R-:W-:Y:S02]  /*0470*/  UISETP.EQ.U32.AND UP2, UPT, UR12, URZ, UPT ;  /* 0x000000ff0c00728c */ /* 0x000fe4000bf42070 */
[----:B------:R-:W-:Y:S02]  /*0480*/  UPLOP3.LUT UP4, UPT, UPT, UPT, UPT, 0x80, 0x8 ;  /* 0x000000000008789c */ /* 0x000fe40003f8f070 */
[----:B---3--:R-:W-:-:S04]  /*0490*/  UISETP.NE.U32.AND UP0, UPT, UR4, URZ, UPT ;  /* 0x000000ff0400728c */ /* 0x008fc8000bf05070 */
[----:B------:R-:W-:-:S04]  /*04a0*/  UISETP.NE.AND.EX UP1, UPT, UR5, URZ, UPT, UP0 ;  /* 0x000000ff0500728c */ /* 0x000fc8000bf25300 */
[----:B------:R-:W-:-:S04]  /*04b0*/  UISETP.EQ.OR.EX UP3, UPT, UR13, URZ, !UP1, UP2 ;  /* 0x000000ff0d00728c */ /* 0x000fc8000cf62720 */
[----:B------:R-:W-:-:S06]  /*04c0*/  UP2UR UR4, UPR, URZ, 0x8 ;  /* 0x00000008ff047883 */ /* 0x000fcc0008000000 */
[----:B------:R-:W-:Y:S01]  /*04d0*/  MOV R143, UR4 ;  /* 0x00000004008f7c02 */ /* 0x000fe20008000f00 */
[----:B------:R-:W-:Y:S06]  /*04e0*/  BRA.U !UP3, `(.L_x_8) ;  /* 0x000000010b207547 */ /* 0x000fec000b800000 */
[----:B------:R-:W-:Y:S01]  /*04f0*/  UISETP.NE.U32.AND UP2, UPT, UR12, URZ, UPT ;  /* 0x000000ff0c00728c */ /* 0x000fe2000bf45070 */
[----:B-----5:R-:W-:Y:S01]  /*0500*/  FSETP.NEU.AND P0, PT, R71, RZ, PT ;  /* 0x000000ff4700720b */ /* 0x020fe20003f0d000 */
[----:B------:R-:W-:Y:S02]  /*0510*/  USEL UR4, URZ, 0xffffffff, UP1 ;  /* 0xffffffffff047887 */ /* 0x000fe40008800000 */
[----:B------:R-:W-:-:S10]  /*0520*/  UISETP.NE.AND.EX UP2, UPT, UR13, URZ, UPT, UP2 ;  /* 0x000000ff0d00728c */ /* 0x000fd4000bf45320 */
[----:B------:R-:W-:Y:S01]  /*0530*/  VOTEU.ANY UP0, P0 ;  /* 0x0000000000ff7886 */ /* 0x000fe20000000100 */
[----:B------:R-:W-:-:S04]  /*0540*/  @!UP2 USEL UR4, URZ, 0xffffffff, UP0 ;  /* 0xffffffffff04a887 */ /* 0x000fc80008000000 */
[----:B------:R-:W-:-:S04]  /*0550*/  ULOP3.LUT UR4, UR4, 0x1, URZ, 0xc0, !UPT ;  /* 0x0000000104047892 */ /* 0x000fc8000f8ec0ff */
[----:B------:R-:W-:-:S11]  /*0560*/  UISETP.NE.U32.AND UP4, UPT, UR4, 0x1, UPT ;  /* 0x000000010400788c */ /* 0x000fd6000bf85070 */
.L_x_8:
[----:B------:R-:W3:Y:S01]  /*0570*/  SHFL.IDX PT, R0, R140, RZ, 0x1f ;  /* 0x00001fff8c007589 */ /* 0x000ee200000e0000 */
[----:B------:R-:W-:-:S04]  /*0580*/  UISETP.NE.AND UP0, UPT, UR21, 0x2, UPT ;  /* 0x000000021500788c */ /* 0x000fc8000bf05270 */
[----:B------:R-:W-:Y:S02]  /*0590*/  UISETP.EQ.AND UP2, UPT, UR24, URZ, !UP0 ;  /* 0x000000ff1800728c */ /* 0x000fe4000c742270 */
[----:B------:R-:W-:-:S04]  /*05a0*/  USEL UR52, URZ, 0x1, UP0 ;  /* 0x00000001ff347887 */ /* 0x000fc80008000000 */
[----:B------:R-:W-:Y:S02]  /*05b0*/  PLOP3.LUT P4, PT, P1, PT, UP2, 0x80, 0x8 ;  /* 0x000000000008781c */ /* 0x000fe40000f8f028 */
[----:B---3--:R-:W-:-:S13]  /*05c0*/  ISETP.NE.AND P0, PT, R0, RZ, PT ;  /* 0x000000ff0000720c */ /* 0x008fda0003f05270 */
[----:B------:R-:W-:Y:S05]  /*05d0*/  @P0 BRA `(.L_x_9) ;  /* 0x0000000000480947 */ /* 0x000fea0003800000 */
[----:B------:R-:W3:Y:S01]  /*05e0*/  S2UR UR5, SR_CgaCtaId ;  /* 0x00000000000579c3 */ /* 0x000ee20000008800 */
[----:B------:R-:W-:Y:S01]  /*05f0*/  UMOV UR4, 0x400 ;  /* 0x0000040000047882 */ /* 0x000fe20000000000 */
[----:B------:R-:W-:Y:S01]  /*0600*/  UMOV UR6, 0x1 ;  /* 0x0000000100067882 */ /* 0x000fe20000000000 */
[----:B------:R-:W-:Y:S01]  /*0610*/  ELECT P0, URZ, PT ;  /* 0x0000000000ff782f */ /* 0x000fe20003800000 */
[----:B------:R-:W-:-:S04]  /*0620*/  UIADD3 UR6, UPT, UPT, -UR6, 0x100000, URZ ;  /* 0x0010000006067890 */ /* 0x000fc8000fffe1ff */
[----:B------:R-:W-:Y:S02]  /*0630*/  USHF.L.U32 UR7, UR6, 0xb, URZ ;  /* 0x0000000b06077899 */ /* 0x000fe400080006ff */
[----:B------:R-:W-:Y:S02]  /*0640*/  USHF.L.U32 UR6, UR6, 0x1, URZ ;  /* 0x0000000106067899 */ /* 0x000fe400080006ff */
[----:B---3--:R-:W-:Y:S01]  /*0650*/  ULEA UR4, UR5, UR4, 0x18 ;  /* 0x0000000405047291 */ /* 0x008fe2000f8ec0ff */
[----:B------:R-:W3:Y:S11]  /*0660*/  FENCE.VIEW.ASYNC.S ;  /* 0x00000000000073c6 */ /* 0x000ef60000000000 */
[----:B---3--:R3:W4:Y:S01]  /*0670*/  SYNCS.EXCH.64 URZ, [UR4], UR6 ;  /* 0x0000000604ff75b2 */ /* 0x0087220008000100 */
[----:B------:R3:W1:Y:S01]  /*0680*/  SYNCS.EXCH.64 URZ, [UR4+0x20], UR6 ;  /* 0x0000200604ff75b2 */ /* 0x0006620008000100 */
[----:B------:R3:W1:Y:S01]  /*0690*/  SYNCS.EXCH.64 URZ, [UR4+0x8], UR6 ;  /* 0x0000080604ff75b2 */ /* 0x0006620008000100 */
[----:B------:R3:W1:Y:S01]  /*06a0*/  SYNCS.EXCH.64 URZ, [UR4+0x28], UR6 ;  /* 0x0000280604ff75b2 */ /* 0x0006620008000100 */
[----:B------:R3:W1:Y:S01]  /*06b0*/  SYNCS.EXCH.64 URZ, [UR4+0x10], UR6 ;  /* 0x0000100604ff75b2 */ /* 0x0006620008000100 */
[----:B------:R3:W1:Y:S01]  /*06c0*/  SYNCS.EXCH.64 URZ, [UR4+0x30], UR6 ;  /* 0x0000300604ff75b2 */ /* 0x0006620008000100 */
[----:B------:R3:W1:Y:S01]  /*06d0*/  SYNCS.EXCH.64 URZ, [UR4+0x18], UR6 ;  /* 0x0000180604ff75b2 */ /* 0x0006620008000100 */
[----:B------:R3:W1:Y:S01]  /*06e0*/  SYNCS.EXCH.64 URZ, [UR4+0x38], UR6 ;  /* 0x0000380604ff75b2 */ /* 0x0006620008000100 */
[----:B------:R-:W-:Y:S01]  /*06f0*/  NOP ;  /* 0x0000000000007918 */ /* 0x000fe20000000000 */
.L_x_9:
[----:B------:R-:W2:Y:S01]  /*0700*/  SHFL.IDX PT, R0, R140, RZ, 0x1f ;  /* 0x00001fff8c007589 */ /* 0x000ea200000e0000 */
[----:B------:R-:W-:Y:S01]  /*0710*/  NOP ;  /* 0x0000000000007918 */ /* 0x000fe20000000000 */
[----:B--2---:R-:W-:-:S13]  /*0720*/  ISETP.NE.AND P0, PT, R0, 0x1, PT ;  /* 0x000000010000780c */ /* 0x004fda0003f05270 */
[----:B------:R-:W-:Y:S05]  /*0730*/  @P0 BRA `(.L_x_10) ;  /* 0x0000000000580947 */ /* 0x000fea0003800000 */
[----:B------:R-:W2:Y:S01]  /*0740*/  S2UR UR5, SR_CgaCtaId ;  /* 0x00000000000579c3 */ /* 0x000ea20000008800 */
[----:B---3--:R-:W-:Y:S01]  /*0750*/  UMOV UR4, 0x400 ;  /* 0x0000040000047882 */ /* 0x008fe20000000000 */
[----:B------:R-:W-:Y:S01]  /*0760*/  UMOV UR8, 0x20 ;  /* 0x0000002000087882 */ /* 0x000fe20000000000 */
[----:B------:R-:W-:Y:S01]  /*0770*/  UMOV UR6, 0x80 ;  /* 0x0000008000067882 */ /* 0x000fe20000000000 */
[----:B------:R-:W-:-:S04]  /*0780*/  UIADD3 UR8, UPT, UPT, -UR8, 0x100000, URZ ;  /* 0x0010000008087890 */ /* 0x000fc8000fffe1ff */
[----:B------:R-:W-:Y:S02]  /*0790*/  USHF.L.U32 UR9, UR8, 0xb, URZ ;  /* 0x0000000b08097899 */ /* 0x000fe400080006ff */
[----:B------:R-:W-:Y:S02]  /*07a0*/  USHF.L.U32 UR8, UR8, 0x1, URZ ;  /* 0x0000000108087899 */ /* 0x000fe400080006ff */
[----:B------:R-:W-:-:S04]  /*07b0*/  UIADD3 UR6, UPT, UPT, -UR6, 0x100000, URZ ;  /* 0x0010000006067890 */ /* 0x000fc8000fffe1ff */
[----:B------:R-:W-:Y:S02]  /*07c0*/  USHF.L.U32 UR7, UR6, 0xb, URZ ;  /* 0x0000000b06077899 */ /* 0x000fe400080006ff */
[----:B------:R-:W-:Y:S01]  /*07d0*/  USHF.L.U32 UR6, UR6, 0x1, URZ ;  /* 0x0000000106067899 */ /* 0x000fe200080006ff */
[----:B------:R-:W-:Y:S01]  /*07e0*/  ELECT P0, URZ, PT ;  /* 0x0000000000ff782f */ /* 0x000fe20003800000 */
[----:B--2---:R-:W-:Y:S01]  /*07f0*/  ULEA UR4, UR5, UR4, 0x18 ;  /* 0x0000000405047291 */ /* 0x004fe2000f8ec0ff */
[----:B------:R-:W2:Y:S11]  /*0800*/  FENCE.VIEW.ASYNC.S ;  /* 0x00000000000073c6 */ /* 0x000eb60000000000 */
[----:B--2---:R2:W3:Y:S01]  /*0810*/  SYNCS.EXCH.64 URZ, [UR4+0x40], UR8 ;  /* 0x0000400804ff75b2 */ /* 0x0044e20008000100 */
        /* <DEDUP_REMOVED lines=8> */
.L_x_10:
[----:B------:R-:W4:Y:S01]  /*08a0*/  SHFL.IDX PT, R0, R140, RZ, 0x1f ;  /* 0x00001fff8c007589 */ /* 0x000f2200000e0000 */
[----:B------:R-:W-:Y:S01]  /*08b0*/  NOP ;  /* 0x0000000000007918 */ /* 0x000fe20000000000 */
[----:B----4-:R-:W-:-:S13]  /*08c0*/  ISETP.NE.AND P0, PT, R0, 0x3, PT ;  /* 0x000000030000780c */ /* 0x010fda0003f05270 */
[----:B------:R-:W-:Y:S05]  /*08d0*/  @P0 BRA `(.L_x_11) ;  /* 0x0000000000300947 */ /* 0x000fea0003800000 */
[----:B--23--:R-:W2:Y:S01]  /*08e0*/  S2UR UR6, SR_CgaCtaId ;  /* 0x00000000000679c3 */ /* 0x00cea20000008800 */
[----:B------:R-:W-:Y:S01]  /*08f0*/  UMOV UR4, 0x400 ;  /* 0x0000040000047882 */ /* 0x000fe20000000000 */
[----:B------:R-:W-:Y:S01]  /*0900*/  UMOV UR5, 0x20 ;  /* 0x0000002000057882 */ /* 0x000fe20000000000 */
[----:B------:R-:W-:Y:S01]  /*0910*/  ELECT P0, URZ, PT ;  /* 0x0000000000ff782f */ /* 0x000fe20003800000 */
[----:B--2---:R-:W-:Y:S02]  /*0920*/  ULEA UR6, UR6, UR4, 0x18 ;  /* 0x0000000406067291 */ /* 0x004fe4000f8ec0ff */
[----:B------:R-:W-:-:S04]  /*0930*/  UIADD3 UR4, UPT, UPT, -UR5, 0x100000, URZ ;  /* 0x0010000005047890 */ /* 0x000fc8000fffe1ff */
[----:B------:R-:W-:Y:S02]  /*0940*/  USHF.L.U32 UR5, UR4, 0xb, URZ ;  /* 0x0000000b04057899 */ /* 0x000fe400080006ff */
[----:B------:R-:W-:Y:S01]  /*0950*/  USHF.L.U32 UR4, UR4, 0x1, URZ ;  /* 0x0000000104047899 */ /* 0x000fe200080006ff */
[----:B------:R-:W2:Y:S11]  /*0960*/  FENCE.VIEW.ASYNC.S ;  /* 0x00000000000073c6 */ /* 0x000eb60000000000 */
[----:B--2---:R4:W2:Y:S01]  /*0970*/  SYNCS.EXCH.64 URZ, [UR6+0x80], UR4 ;  /* 0x0000800406ff75b2 */ /* 0x0048a20008000100 */
[----:B------:R4:W3:Y:S02]  /*0980*/  SYNCS.EXCH.64 URZ, [UR6+0x88], UR4 ;  /* 0x0000880406ff75b2 */ /* 0x0008e40008000100 */
[----:B----4-:R-:W-:Y:S01]  /*0990*/  NOP ;  /* 0x0000000000007918 */ /* 0x010fe20000000000 */
.L_x_11:
[----:B------:R-:W4:Y:S01]  /*09a0*/  SHFL.IDX PT, R0, R140, RZ, 0x1f ;  /* 0x00001fff8c007589 */ /* 0x000f2200000e0000 */
[----:B------:R-:W-:Y:S01]  /*09b0*/  NOP ;  /* 0x0000000000007918 */ /* 0x000fe20000000000 */
[----:B----4-:R-:W-:-:S13]  /*09c0*/  ISETP.NE.AND P0, PT, R0, 0x4, PT ;  /* 0x000000040000780c */ /* 0x010fda0003f05270 */
[----:B------:R-:W-:Y:S05]  /*09d0*/  @P0 BRA `(.L_x_12) ;  /* 0x00000000004c0947 */ /* 0x000fea0003800000 */
[----:B------:R-:W4:Y:S01]  /*09e0*/  S2UR UR5, SR_CgaCtaId ;  /* 0x00000000000579c3 */ /* 0x000f220000008800 */
[----:B--23--:R-:W-:Y:S01]  /*09f0*/  UMOV UR4, 0x1e0 ;  /* 0x000001e000047882 */ /* 0x00cfe20000000000 */
[----:B------:R-:W-:Y:S01]  /*0a00*/  UMOV UR6, 0x400 ;  /* 0x0000040000067882 */ /* 0x000fe20000000000 */
[----:B------:R-:W-:Y:S01]  /*0a10*/  USEL UR4, UR4, 0x1a0, UP4 ;  /* 0x000001a004047887 */ /* 0x000fe2000a000000 */
[----:B------:R-:W-:Y:S01]  /*0a20*/  UMOV UR8, 0x1 ;  /* 0x0000000100087882 */ /* 0x000fe20000000000 */
[----:B------:R-:W-:Y:S01]  /*0a30*/  ELECT P0, URZ, PT ;  /* 0x0000000000ff782f */ /* 0x000fe20003800000 */
[----:B------:R-:W-:-:S04]  /*0a40*/  UIADD3 UR8, UPT, UPT, -UR8, 0x100000, URZ ;  /* 0x0010000008087890 */ /* 0x000fc8000fffe1ff */
[----:B------:R-:W-:Y:S02]  /*0a50*/  USHF.L.U32 UR9, UR8, 0xb, URZ ;  /* 0x0000000b08097899 */ /* 0x000fe400080006ff */
[----:B------:R-:W-:Y:S02]  /*0a60*/  USHF.L.U32 UR8, UR8, 0x1, URZ ;  /* 0x0000000108087899 */ /* 0x000fe400080006ff */
[----:B----4-:R-:W-:Y:S02]  /*0a70*/  ULEA UR6, UR5, UR6, 0x18 ;  /* 0x0000000605067291 */ /* 0x010fe4000f8ec0ff */
[----:B------:R-:W-:-:S04]  /*0a80*/  UIADD3 UR4, UPT, UPT, -UR4, 0x100000, URZ ;  /* 0x0010000004047890 */ /* 0x000fc8000fffe1ff */
[----:B------:R-:W-:Y:S02]  /*0a90*/  USHF.L.U32 UR5, UR4, 0xb, URZ ;  /* 0x0000000b04057899 */ /* 0x000fe400080006ff */
[----:B------:R-:W-:Y:S01]  /*0aa0*/  USHF.L.U32 UR4, UR4, 0x1, URZ ;  /* 0x0000000104047899 */ /* 0x000fe200080006ff */
[----:B------:R-:W2:Y:S03]  /*0ab0*/  FENCE.VIEW.ASYNC.S ;  /* 0x00000000000073c6 */ /* 0x000ea60000000000 */
[----:B--2---:R4:W2:Y:S08]  /*0ac0*/  SYNCS.EXCH.64 URZ, [UR6+0x90], UR8 ;  /* 0x0000900806ff75b2 */ /* 0x0048b00008000100 */
[----:B------:R4:W3:Y:S01]  /*0ad0*/  SYNCS.EXCH.64 URZ, [UR6+0xa0], UR4 ;  /* 0x0000a00406ff75b2 */ /* 0x0008e20008000100 */
[----:B------:R4:W1:Y:S01]  /*0ae0*/  SYNCS.EXCH.64 URZ, [UR6+0x98], UR8 ;  /* 0x0000980806ff75b2 */ /* 0x0008620008000100 */
[----:B------:R4:W1:Y:S02]  /*0af0*/  SYNCS.EXCH.64 URZ, [UR6+0xa8], UR4 ;  /* 0x0000a80406ff75b2 */ /* 0x0008640008000100 */
[----:B----4-:R-:W-:Y:S01]  /*0b00*/  NOP ;  /* 0x0000000000007918 */ /* 0x010fe20000000000 */
.L_x_12:
[----:B------:R-:W4:Y:S01]  /*0b10*/  SHFL.IDX PT, R0, R140, RZ, 0x1f ;  /* 0x00001fff8c007589 */ /* 0x000f2200000e0000 */
[----:B------:R-:W-:Y:S01]  /*0b20*/  NOP ;  /* 0x0000000000007918 */ /* 0x000fe20000000000 */
[----:B----4-:R-:W-:-:S13]  /*0b30*/  ISETP.NE.AND P0, PT, R0, 0x5, PT ;  /* 0x000000050000780c */ /* 0x010fda0003f05270 */
[----:B------:R-:W-:Y:S05]  /*0b40*/  @P0 BRA `(.L_x_13) ;  /* 0x0000000000400947 */ /* 0x000fea0003800000 */
[----:B------:R-:W4:Y:S01]  /*0b50*/  S2UR UR5, SR_CgaCtaId ;  /* 0x00000000000579c3 */ /* 0x000f220000008800 */
[----:B--23--:R-:W-:Y:S01]  /*0b60*/  UMOV UR4, 0x400 ;  /* 0x0000040000047882 */ /* 0x00cfe20000000000 */
        /* <DEDUP_REMOVED lines=9> */
[----:B----4-:R-:W-:Y:S01]  /*0c00*/  ULEA UR4, UR5, UR4, 0x18 ;  /* 0x0000000405047291 */ /* 0x010fe2000f8ec0ff */
[----:B------:R-:W2:Y:S11]  /*0c10*/  FENCE.VIEW.ASYNC.S ;  /* 0x00000000000073c6 */ /* 0x000eb60000000000 */
[----:B--2---:R4:W2:Y:S01]  /*0c20*/  SYNCS.EXCH.64 URZ, [UR4+0xb0], UR6 ;  /* 0x0000b00604ff75b2 */ /* 0x0048a20008000100 */
[----:B------:R4:W3:Y:S02]  /*0c30*/  SYNCS.EXCH.64 URZ, [UR4+0xb8], UR8 ;  /* 0x0000b80804ff75b2 */ /* 0x0008e40008000100 */
[----:B----4-:R-:W-:Y:S01]  /*0c40*/  NOP ;  /* 0x0000000000007918 */ /* 0x010fe20000000000 */
.L_x_13:
[----:B------:R-:W4:Y:S01]  /*0c50*/  SHFL.IDX PT, R0, R140, RZ, 0x1f ;  /* 0x00001fff8c007589 */ /* 0x000f2200000e0000 */
[----:B------:R-:W-:Y:S01]  /*0c60*/  ISETP.NE.OR P1, PT, RZ, UR21, !P1 ;  /* 0x00000015ff007c0c */ /* 0x000fe2000cf25670 */
[----:B------:R-:W-:Y:S01]  /*0c70*/  NOP ;  /* 0x0000000000007918 */ /* 0x000fe20000000000 */
[----:B----4-:R-:W-:-:S13]  /*0c80*/  ISETP.NE.AND P0, PT, R0, 0x3, PT ;  /* 0x000000030000780c */ /* 0x010fda0003f05270 */
[----:B------:R-:W-:Y:S05]  /*0c90*/  @P0 BRA `(.L_x_14) ;  /* 0x0000000000380947 */ /* 0x000fea0003800000 */
[----:B------:R-:W4:Y:S01]  /*0ca0*/  S2UR UR5, SR_CgaCtaId ;  /* 0x00000000000579c3 */ /* 0x000f220000008800 */
[----:B--23--:R-:W-:Y:S01]  /*0cb0*/  UMOV UR4, 0x400 ;  /* 0x0000040000047882 */ /* 0x00cfe20000000000 */
[----:B------:R-:W-:Y:S01]  /*0cc0*/  UMOV UR6, 0x20 ;  /* 0x0000002000067882 */ /* 0x000fe20000000000 */
[----:B------:R-:W-:Y:S01]  /*0cd0*/  ELECT P0, URZ, PT ;  /* 0x0000000000ff782f */ /* 0x000fe20003800000 */
[----:B------:R-:W-:-:S04]  /*0ce0*/  UIADD3 UR6, UPT, UPT, -UR6, 0x100000, URZ ;  /* 0x0010000006067890 */ /* 0x000fc8000fffe1ff */
[----:B------:R-:W-:Y:S02]  /*0cf0*/  USHF.L.U32 UR7, UR6, 0xb, URZ ;  /* 0x0000000b06077899 */ /* 0x000fe400080006ff */
[----:B------:R-:W-:Y:S02]  /*0d00*/  USHF.L.U32 UR6, UR6, 0x1, URZ ;  /* 0x0000000106067899 */ /* 0x000fe400080006ff */
[----:B----4-:R-:W-:Y:S01]  /*0d10*/  ULEA UR4, UR5, UR4, 0x18 ;  /* 0x0000000405047291 */ /* 0x010fe2000f8ec0ff */
[----:B------:R-:W2:Y:S11]  /*0d20*/  FENCE.VIEW.ASYNC.S ;  /* 0x00000000000073c6 */ /* 0x000eb60000000000 */
[----:B--2---:R4:W2:Y:S01]  /*0d30*/  SYNCS.EXCH.64 URZ, [UR4+0xc0], UR6 ;  /* 0x0000c00604ff75b2 */ /* 0x0048a20008000100 */
[----:B------:R4:W3:Y:S01]  /*0d40*/  SYNCS.EXCH.64 URZ, [UR4+0xd0], UR6 ;  /* 0x0000d00604ff75b2 */ /* 0x0008e20008000100 */
[----:B------:R4:W1:Y:S01]  /*0d50*/  SYNCS.EXCH.64 URZ, [UR4+0xc8], UR6 ;  /* 0x0000c80604ff75b2 */ /* 0x0008620008000100 */
[----:B------:R4:W1:Y:S02]  /*0d60*/  SYNCS.EXCH.64 URZ, [UR4+0xd8], UR6 ;  /* 0x0000d80604ff75b2 */ /* 0x0008640008000100 */
[----:B----4-:R-:W-:Y:S01]  /*0d70*/  NOP ;  /* 0x0000000000007918 */ /* 0x010fe20000000000 */
.L_x_14:
[----:B--23--:R-:W2:Y:S01]  /*0d80*/  S2UR UR7, SR_CgaCtaId ;  /* 0x00000000000779c3 */ /* 0x00cea20000008800 */
[----:B------:R-:W-:Y:S01]  /*0d90*/  VOTEU.ALL UP0, P1 ;  /* 0x0000000000ff7886 */ /* 0x000fe20000800000 */
[----:B------:R-:W-:Y:S01]  /*0da0*/  UMOV UR4, 0x100 ;  /* 0x0000010000047882 */ /* 0x000fe20000000000 */
[----:B------:R-:W-:Y:S01]  /*0db0*/  NOP ;  /* 0x0000000000007918 */ /* 0x000fe20000000000 */
[----:B-1----:R-:W-:Y:S01]  /*0dc0*/  LOP3.LUT R3, R152, 0x1f, RZ, 0xc0, !PT ;  /* 0x0000001f98037812 */ /* 0x002fe200078ec0ff */
[----:B------:R-:W-:Y:S01]  /*0dd0*/  UISETP.NE.AND UP5, UPT, UR21, URZ, UPT ;  /* 0x000000ff1500728c */ /* 0x000fe2000bfa5270 */
[----:B------:R-:W-:Y:S01]  /*0de0*/  @!UP0 UMOV UR6, 0x400 ;  /* 0x0000040000068882 */ /* 0x000fe20000000000 */
[----:B------:R-:W-:-:S04]  /*0df0*/  @!UP0 UIADD3 UR4, UPT, UPT, -UR4, 0x100000, URZ ;  /* 0x0010000004048890 */ /* 0x000fc8000fffe1ff */
[----:B------:R-:W-:Y:S02]  /*0e00*/  @!UP0 USHF.L.U32 UR5, UR4, 0xb, URZ ;  /* 0x0000000b04058899 */ /* 0x000fe400080006ff */
[----:B------:R-:W-:Y:S02]  /*0e10*/  @!UP0 USHF.L.U32 UR4, UR4, 0x1, URZ ;  /* 0x0000000104048899 */ /* 0x000fe400080006ff */
[----:B--2---:R-:W-:Y:S01]  /*0e20*/  @!UP0 ULEA UR6, UR7, UR6, 0x18 ;  /* 0x0000000607068291 */ /* 0x004fe2000f8ec0ff */
[----:B------:R-:W1:Y:S01]  /*0e30*/  LDCU UR7, c[0x0][0x36c] ;  /* 0x00006d80ff0777ac */ /* 0x000e620008000800 */
[----:B------:R-:W-:Y:S01]  /*0e40*/  VOTEU.ALL UP0, P1 ;  /* 0x0000000000ff7886 */ /* 0x000fe20000800000 */
[----:B------:R-:W2:Y:S09]  /*0e50*/  FENCE.VIEW.ASYNC.S ;  /* 0x00000000000073c6 */ /* 0x000eb20000000000 */
[----:B--2---:R2:W3:Y:S01]  /*0e60*/  @!UP0 SYNCS.EXCH.64 URZ, [UR6+0xe0], UR4 ;  /* 0x0000e00406ff85b2 */ /* 0x0044e20008000100 */
[----:B-1----:R-:W-:-:S09]  /*0e70*/  UISETP.EQ.U32.AND UP6, UPT, UR7, 0x1, UPT ;  /* 0x000000010700788c */ /* 0x002fd2000bfc2070 */
[----:B--2---:R-:W-:Y:S05]  /*0e80*/  BRA.U !UP6, `(.L_x_15) ;  /* 0x000000010e087547 */ /* 0x004fea000b800000 */
[----:B---3--:R-:W-:Y:S01]  /*0e90*/  UCGABAR_ARV ;  /* 0x00000000000079c7 */ /* 0x008fe20008000000 */
[----:B------:R-:W-:Y:S05]  /*0ea0*/  BRA `(.L_x_16) ;  /* 0x0000000000047947 */ /* 0x000fea0003800000 */
.L_x_15:
[----:B---3--:R-:W-:Y:S01]  /*0eb0*/  NOP ;  /* 0x0000000000007918 */ /* 0x008fe20000000000 */
.L_x_16:
[----:B------:R-:W1:Y:S01]  /*0ec0*/  S2UR UR62, SR_CTAID.X ;  /* 0x00000000003e79c3 */ /* 0x000e620000002500 */
[----:B------:R-:W-:-:S05]  /*0ed0*/  CS2R.32 R142, SR_CgaSize ;  /* 0x00000000008e7805 */ /* 0x000fca0000008a00 */
[----:B------:R-:W-:-:S05]  /*0ee0*/  IMAD R142, R142, -0xa0, RZ ;  /* 0xffffff608e8e7824 */ /* 0x000fca00078e02ff */
[----:B------:R-:W-:-:S14]  /*0ef0*/  R2UR UR5, R142 ;  /* 0x000000008e0572ca */ /* 0x000fdc00000e0000 */
[----:B------:R-:W2:Y:S01]  /*0f00*/  LDCU UR5, c[0x0][UR5+0x2b0] ;  /* 0x00005600050577ac */ /* 0x000ea20008000800 */
[----:B------:R-:W-:-:S05]  /*0f10*/  CS2R.32 R142, SR_CgaSize ;  /* 0x00000000008e7805 */ /* 0x000fca0000008a00 */
[----:B------:R-:W-:-:S05]  /*0f20*/  IMAD R142, R142, -0xa0, RZ ;  /* 0xffffff608e8e7824 */ /* 0x000fca00078e02ff */
[----:B------:R-:W-:-:S14]  /*0f30*/  R2UR UR4, R142 ;  /* 0x000000008e0472ca */ /* 0x000fdc00000e0000 */
[----:B------:R-:W3:Y:S01]  /*0f40*/  LDCU UR4, c[0x0][UR4+0x2b4] ;  /* 0x00005680040477ac */ /* 0x000ee20008000800 */
[----:B------:R-:W4:Y:S01]  /*0f50*/  S2UR UR7, SR_CTAID.Y ;  /* 0x00000000000779c3 */ /* 0x000f220000002600 */
[----:B------:R-:W-:-:S05]  /*0f60*/  CS2R.32 R142, SR_CgaSize ;  /* 0x00000000008e7805 */ /* 0x000fca0000008a00 */
[----:B------:R-:W-:-:S05]  /*0f70*/  IMAD R142, R142, -0xa0, RZ ;  /* 0xffffff608e8e7824 */ /* 0x000fca00078e02ff */
[----:B------:R-:W-:-:S14]  /*0f80*/  R2UR UR8, R142 ;  /* 0x000000008e0872ca */ /* 0x000fdc00000e0000 */
[----:B------:R-:W3:Y:S01]  /*0f90*/  LDCU UR8, c[0x0][UR8+0x2a0] ;  /* 0x00005400080877ac */ /* 0x000ee20008000800 */
[----:B------:R-:W-:-:S05]  /*0fa0*/  CS2R.32 R142, SR_CgaSize ;  /* 0x00000000008e7805 */ /* 0x000fca0000008a00 */
[----:B------:R-:W-:-:S05]  /*0fb0*/  IMAD R142, R142, -0xa0, RZ ;  /* 0xffffff608e8e7824 */ /* 0x000fca00078e02ff */
[----:B------:R-:W-:-:S14]  /*0fc0*/  R2UR UR9, R142 ;  /* 0x000000008e0972ca */ /* 0x000fdc00000e0000 */
[----:B------:R-:W3:Y:S01]  /*0fd0*/  LDCU UR9, c[0x0][UR9+0x2a4] ;  /* 0x00005480090977ac */ /* 0x000ee20008000800 */
[----:B------:R-:W3:Y:S01]  /*0fe0*/  S2UR UR10, SR_CgaCtaId ;  /* 0x00000000000a79c3 */ /* 0x000ee20000008800 */
[----:B------:R-:W3:Y:S01]  /*0ff0*/  LDCU UR22, c[0x0][0xf24] ;  /* 0x0001e480ff1677ac */ /* 0x000ee20008000800 */
[----:B------:R-:W3:Y:S01]  /*1000*/  LDCU UR45, c[0x0][0xf24] ;  /* 0x0001e480ff2d77ac */ /* 0x000ee20008000800 */
[----:B-1----:R-:W-:-:S05]  /*1010*/  I2FP.F32.U32 R2, UR62 ;  /* 0x0000003e00027c45 */ /* 0x002fca0008201000 */
[----:B------:R-:W1:Y:S01]  /*1020*/  S2UR UR44, SR_CTAID.Z ;  /* 0x00000000002c79c3 */ /* 0x000e620000002700 */
[----:B------:R-:W1:Y:S01]  /*1030*/  LDCU UR26, c[0x0][0xf30] ;  /* 0x0001e600ff1a77ac */ /* 0x000e620008000800 */
[----:B--2---:R-:W-:Y:S01]  /*1040*/  FMUL R2, R2, UR5 ;  /* 0x0000000502027c20 */ /* 0x004fe20008400000 */
[----:B------:R-:W-:Y:S01]  /*1050*/  UMOV UR28, UR62 ;  /* 0x0000003e001c7c82 */ /* 0x000fe20008000000 */
[----:B----4-:R-:W-:Y:S01]  /*1060*/  I2FP.F32.U32 R0, UR7 ;  /* 0x0000000700007c45 */ /* 0x010fe20008201000 */
[----:B------:R-:W-:-:S03]  /*1070*/  UMOV UR20, UR7 ;  /* 0x0000000700147c82 */ /* 0x000fc60008000000 */
[----:B------:R-:W2:Y:S01]  /*1080*/  F2I.U32.TRUNC.NTZ R2, R2 ;  /* 0x0000000200027305 */ /* 0x000ea2000020f000 */
[----:B---3--:R-:W-:Y:S01]  /*1090*/  UISETP.GE.AND UP2, UPT, UR22, 0x1, UPT ;  /* 0x000000011600788c */ /* 0x008fe2000bf46270 */
[----:B------:R-:W-:Y:S01]  /*10a0*/  FMUL R0, R0, UR4 ;  /* 0x0000000400007c20 */ /* 0x000fe20008400000 */
[----:B------:R-:W-:-:S05]  /*10b0*/  USHF.L.U32 UR48, UR10, 0x9, URZ ;  /* 0x000000090a307899 */ /* 0x000fca00080006ff */
[----:B------:R-:W3:Y:S01]  /*10c0*/  F2I.U32.TRUNC.NTZ R0, R0 ;  /* 0x0000000000007305 */ /* 0x000ee2000020f000 */
[----:B--2---:R-:W-:Y:S02]  /*10d0*/  R2UR UR4, R2 ;  /* 0x00000000020472ca */ /* 0x004fe400000e0000 */
[----:B------:R-:W-:Y:S02]  /*10e0*/  PRMT R2, RZ, 0x7610, R2 ;  /* 0x00007610ff027816 */ /* 0x000fe40000000002 */
[----:B---3--:R-:W-:Y:S02]  /*10f0*/  R2UR UR6, R0 ;  /* 0x00000000000672ca */ /* 0x008fe400000e0000 */
[----:B------:R-:W-:-:S07]  /*1100*/  PRMT R0, RZ, 0x7610, R0 ;  /* 0x00007610ff007816 */ /* 0x000fce0000000000 */
[----:B------:R-:W-:-:S04]  /*1110*/  UIADD3 UR5, UPT, UPT, -UR4, URZ, URZ ;  /* 0x000000ff04057290 */ /* 0x000fc8000fffe1ff */
[----:B------:R-:W-:Y:S02]  /*1120*/  UIMAD UR5, UR8, UR5, UR62 ;  /* 0x00000005080572a4 */ /* 0x000fe4000f8e023e */
[----:B------:R-:W-:-:S04]  /*1130*/  UIADD3 UR4, UPT, UPT, -UR6, URZ, URZ ;  /* 0x000000ff06047290 */ /* 0x000fc8000fffe1ff */
[----:B------:R-:W-:Y:S01]  /*1140*/  IMAD.U32 R142, RZ, RZ, UR5 ;  /* 0x00000005ff8e7e24 */ /* 0x000fe2000f8e00ff */
[----:B------:R-:W-:-:S06]  /*1150*/  UIMAD UR4, UR9, UR4, UR7 ;  /* 0x00000004090472a4 */ /* 0x000fcc000f8e0207 */
[----:B------:R-:W-:Y:S01]  /*1160*/  IMAD.U32 R141, RZ, RZ, UR4 ;  /* 0x00000004ff8d7e24 */ /* 0x000fe2000f8e00ff */
[----:B-1----:R-:W-:Y:S06]  /*1170*/  BRA.U UP5, `(.L_x_17) ;  /* 0x0000000105307547 */ /* 0x002fec000b800000 */
[----:B------:R-:W-:Y:S01]  /*1180*/  R2UR UR5, R141 ;  /* 0x000000008d0572ca */ /* 0x000fe200000e0000 */
[----:B------:R-:W-:Y:S01]  /*1190*/  UMOV UR7, 0x3 ;  /* 0x0000000300077882 */ /* 0x000fe20000000000 */
[----:B------:R-:W-:-:S11]  /*11a0*/  R2UR UR4, R142 ;  /* 0x000000008e0472ca */ /* 0x000fd600000e0000 */
[----:B------:R-:W-:-:S04]  /*11b0*/  UISETP.NE.AND UP0, UPT, UR5, URZ, UPT ;  /* 0x000000ff0500728c */ /* 0x000fc8000bf05270 */
[----:B------:R-:W-:Y:S02]  /*11c0*/  UISETP.LT.U32.OR UP0, UPT, UR4, 0x2, !UP0 ;  /* 0x000000020400788c */ /* 0x000fe4000c701470 */
[----:B------:R-:W-:Y:S02]  /*11d0*/  ULOP3.LUT UR4, UR4, 0xfffffffe, URZ, 0xc0, !UPT ;  /* 0xfffffffe04047892 */ /* 0x000fe4000f8ec0ff */
[----:B------:R-:W-:Y:S02]  /*11e0*/  USEL UR6, URZ, 0x1, !UP0 ;  /* 0x00000001ff067887 */ /* 0x000fe4000c000000 */
[----:B------:R-:W-:Y:S02]  /*11f0*/  USEL UR5, URZ, 0x2, !UP0 ;  /* 0x00000002ff057887 */ /* 0x000fe4000c000000 */
[----:B------:R-:W-:Y:S02]  /*1200*/  USHF.L.U32 UR4, UR7, UR4, URZ ;  /* 0x0000000407047299 */ /* 0x000fe400080006ff */
[----:B------:R-:W-:-:S04]  /*1210*/  UIADD3 UR5, UPT, UPT, UR6, UR5, URZ ;  /* 0x0000000506057290 */ /* 0x000fc8000fffe0ff */
[----:B------:R-:W-:Y:S02]  /*1220*/  IMAD.U32 R0, RZ, RZ, UR4 ;  /* 0x00000004ff007e24 */ /* 0x000fe4000f8e00ff */
[----:B------:R-:W-:Y:S02]  /*1230*/  IMAD.U32 R2, RZ, RZ, UR5 ;  /* 0x00000005ff027e24 */ /* 0x000fe4000f8e00ff */
.L_x_17:
[----:B------:R-:W-:Y:S05]  /*1240*/  BRA.U !UP2, `(.L_x_18) ;  /* 0x000000010ad47547 */ /* 0x000fea000b800000 */
[----:B------:R-:W1:Y:S01]  /*1250*/  LDCU.128 UR16, c[0x0][0xf10] ;  /* 0x0001e200ff1077ac */ /* 0x000e620008000c00 */
[----:B------:R-:W2:Y:S01]  /*1260*/  LDCU UR6, c[0x0][0x370] ;  /* 0x00006e00ff0677ac */ /* 0x000ea20008000800 */
[----:B------:R-:W3:Y:S01]  /*1270*/  LDCU UR7, c[0x0][0x374] ;  /* 0x00006e80ff0777ac */ /* 0x000ee20008000800 */
[----:B------:R-:W4:Y:S01]  /*1280*/  LDCU UR23, c[0x0][0xf0c] ;  /* 0x0001e180ff1777ac */ /* 0x000f220008000800 */
[----:B------:R-:W4:Y:S01]  /*1290*/  LDCU UR25, c[0x0][0xf20] ;  /* 0x0001e400ff1977ac */ /* 0x000f220008000800 */
[----:B------:R-:W4:Y:S01]  /*12a0*/  LDCU.64 UR8, c[0x0][0xf28] ;  /* 0x0001e500ff0877ac */ /* 0x000f220008000a00 */
[----:B-1----:R-:W-:Y:S02]  /*12b0*/  UISETP.NE.AND UP3, UPT, UR18, 0x1, UPT ;  /* 0x000000011200788c */ /* 0x002fe4000bf65270 */
[----:B---3--:R-:W-:Y:S02]  /*12c0*/  UIMAD.WIDE.U32 UR10, UR7, UR19, URZ ;  /* 0x00000013070a72a5 */ /* 0x008fe4000f8e00ff */
[----:B--2---:R-:W-:-:S02]  /*12d0*/  UIMAD.WIDE.U32 UR12, UR6, UR16, URZ ;  /* 0x00000010060c72a5 */ /* 0x004fc4000f8e00ff */
[----:B----4-:R-:W-:Y:S02]  /*12e0*/  UISETP.NE.AND UP0, UPT, UR23, 0x1, UPT ;  /* 0x000000011700788c */ /* 0x010fe4000bf05270 */
[----:B------:R-:W-:Y:S01]  /*12f0*/  UIMAD.WIDE.U32 UR4, UR28, UR16, URZ ;  /* 0x000000101c0472a5 */ /* 0x000fe2000f8e00ff */
[----:B------:R-:W-:Y:S02]  /*1300*/  UMOV UR10, UR11 ;  /* 0x0000000b000a7c82 */ /* 0x000fe40008000000 */
[----:B------:R-:W-:Y:S01]  /*1310*/  UMOV UR12, UR13 ;  /* 0x0000000d000c7c82 */ /* 0x000fe20008000000 */
[----:B------:R-:W-:Y:S02]  /*1320*/  @UP3 USHF.R.U32.HI UR7, URZ, UR25, UR10 ;  /* 0x00000019ff073299 */ /* 0x000fe4000801160a */
[----:B------:R-:W-:Y:S01]  /*1330*/  UISETP.NE.AND UP2, UPT, UR22, 0x1, UPT ;  /* 0x000000011600788c */ /* 0x000fe2000bf45270 */
[----:B------:R-:W-:Y:S02]  /*1340*/  UMOV UR4, UR5 ;  /* 0x0000000500047c82 */ /* 0x000fe40008000000 */
[----:B------:R-:W-:-:S02]  /*1350*/  @UP0 USHF.R.U32.HI UR6, URZ, UR17, UR12 ;  /* 0x00000011ff060299 */ /* 0x000fc4000801160c */
[----:B------:R-:W-:Y:S02]  /*1360*/  USHF.R.U32.HI UR4, URZ, UR17, UR4 ;  /* 0x00000011ff047299 */ /* 0x000fe40008011604 */
[----:B------:R-:W-:Y:S02]  /*1370*/  UIMAD.WIDE.U32 UR12, UR20, UR19, URZ ;  /* 0x00000013140c72a5 */ /* 0x000fe4000f8e00ff */
[----:B------:R-:W-:Y:S02]  /*1380*/  UIMAD.WIDE.U32 UR10, UR7, UR8, URZ ;  /* 0x00000008070a72a5 */ /* 0x000fe4000f8e00ff */
[----:B------:R-:W-:Y:S02]  /*1390*/  UIMAD.WIDE.U32 UR14, UR6, UR8, URZ ;  /* 0x00000008060e72a5 */ /* 0x000fe4000f8e00ff */
[----:B------:R-:W-:-:S03]  /*13a0*/  USEL UR5, UR28, UR4, !UP0 ;  /* 0x000000041c057287 */ /* 0x000fc6000c000000 */
[----:B------:R-:W-:Y:S01]  /*13b0*/  UMOV UR4, UR13 ;  /* 0x0000000d00047c82 */ /* 0x000fe20008000000 */
[----:B------:R-:W-:Y:S01]  /*13c0*/  UMOV UR10, UR11 ;  /* 0x0000000b000a7c82 */ /* 0x000fe20008000000 */
[----:B------:R-:W-:Y:S02]  /*13d0*/  USHF.R.U32.HI UR4, URZ, UR25, UR4 ;  /* 0x00000019ff047299 */ /* 0x000fe40008011604 */
[----:B------:R-:W-:Y:S01]  /*13e0*/  @UP2 USHF.R.U32.HI UR7, URZ, UR9, UR10 ;  /* 0x00000009ff072299 */ /* 0x000fe2000801160a */
[----:B------:R-:W-:Y:S01]  /*13f0*/  UMOV UR14, UR15 ;  /* 0x0000000f000e7c82 */ /* 0x000fe20008000000 */
[----:B------:R-:W-:Y:S02]  /*1400*/  USEL UR4, UR20, UR4, !UP3 ;  /* 0x0000000414047287 */ /* 0x000fe4000d800000 */
[----:B------:R-:W-:Y:S02]  /*1410*/  @UP2 USHF.R.U32.HI UR6, URZ, UR9, UR14 ;  /* 0x00000009ff062299 */ /* 0x000fe4000801160e */
[----:B------:R-:W-:-:S02]  /*1420*/  UIMAD UR7, UR7, UR22, URZ ;  /* 0x00000016070772a4 */ /* 0x000fc4000f8e02ff */
[----:B------:R-:W-:Y:S02]  /*1430*/  UIMAD UR12, UR6, UR22, URZ ;  /* 0x00000016060c72a4 */ /* 0x000fe4000f8e02ff */
[----:B------:R-:W-:Y:S02]  /*1440*/  UISETP.GE.AND UP0, UPT, UR4, UR7, UPT ;  /* 0x000000070400728c */ /* 0x000fe4000bf06270 */
[----:B------:R-:W-:Y:S02]  /*1450*/  UIMAD.WIDE.U32 UR10, UR4, UR8, URZ ;  /* 0x00000008040a72a5 */ /* 0x000fe4000f8e00ff */
[----:B------:R-:W-:Y:S02]  /*1460*/  UISETP.GE.OR UP0, UPT, UR5, UR12, UP0 ;  /* 0x0000000c0500728c */ /* 0x000fe40008706670 */
[----:B------:R-:W-:Y:S02]  /*1470*/  UIMAD.WIDE.U32 UR12, UR5, UR8, URZ ;  /* 0x00000008050c72a5 */ /* 0x000fe4000f8e00ff */
[----:B------:R-:W-:Y:S01]  /*1480*/  UIADD3 UR10, UPT, UPT, -UR4, URZ, URZ ;  /* 0x000000ff040a7290 */ /* 0x000fe2000fffe1ff */
[----:B------:R-:W-:Y:S01]  /*1490*/  UMOV UR8, UR11 ;  /* 0x0000000b00087c82 */ /* 0x000fe20008000000 */
[----:B------:R-:W-:-:S02]  /*14a0*/  UIADD3 UR11, UPT, UPT, -UR5, URZ, URZ ;  /* 0x000000ff050b7290 */ /* 0x000fc4000fffe1ff */
[----:B------:R-:W-:-:S03]  /*14b0*/  USHF.R.U32.HI UR8, URZ, UR9, UR8 ;  /* 0x00000009ff087299 */ /* 0x000fc60008011608 */
[----:B------:R-:W-:Y:S01]  /*14c0*/  @!UP0 UMOV UR7, UR13 ;  /* 0x0000000d00078c82 */ /* 0x000fe20008000000 */
[----:B------:R-:W-:Y:S02]  /*14d0*/  UIMAD UR20, UR18, UR10, UR20 ;  /* 0x0000000a121472a4 */ /* 0x000fe4000f8e0214 */
[----:B------:R-:W-:Y:S02]  /*14e0*/  USEL UR8, UR4, UR8, !UP2 ;  /* 0x0000000804087287 */ /* 0x000fe4000d000000 */
[----:B------:R-:W-:Y:S02]  /*14f0*/  @!UP0 USHF.R.U32.HI UR7, URZ, UR9, UR7 ;  /* 0x00000009ff078299 */ /* 0x000fe40008011607 */
[----:B------:R-:W-:Y:S02]  /*1500*/  UIADD3 UR9, UPT, UPT, -UR8, URZ, URZ ;  /* 0x000000ff08097290 */ /* 0x000fe4000fffe1ff */
[----:B------:R-:W-:Y:S02]  /*1510*/  @!UP0 USEL UR7, UR5, UR7, !UP2 ;  /* 0x0000000705078287 */ /* 0x000fe4000d000000 */
[----:B------:R-:W-:-:S02]  /*1520*/  UIMAD UR9, UR22, UR9, UR4 ;  /* 0x00000009160972a4 */ /* 0x000fc4000f8e0204 */
[----:B------:R-:W-:Y:S02]  /*1530*/  @!UP0 UIADD3 UR8, UPT, UPT, UR8, -UR7, URZ ;  /* 0x8000000708088290 */ /* 0x000fe4000fffe0ff */
[----:B------:R-:W-:Y:S02]  /*1540*/  @!UP0 UIMAD UR6, UR9, UR6, UR7 ;  /* 0x00000006090682a4 */ /* 0x000fe4000f8e0207 */
[----:B------:R-:W-:Y:S02]  /*1550*/  @!UP0 UIMAD UR4, UR8, UR22, UR5 ;  /* 0x00000016080482a4 */ /* 0x000fe4000f8e0205 */
[----:B------:R-:W-:Y:S02]  /*1560*/  UIMAD UR28, UR23, UR11, UR28 ;  /* 0x0000000b171c72a4 */ /* 0x000fe4000f8e021c */
[----:B------:R-:W-:Y:S01]  /*1570*/  UIMAD UR20, UR4, UR18, UR20 ;  /* 0x00000012041472a4 */ /* 0x000fe2000f8e0214 */
[----:B------:R-:W-:Y:S02]  /*1580*/  @!UP0 UMOV UR5, UR6 ;  /* 0x0000000600058c82 */ /* 0x000fe40008000000 */
[----:B------:R-:W-:-:S12]  /*1590*/  UIMAD UR28, UR5, UR23, UR28 ;  /* 0x00000017051c72a4 */ /* 0x000fd8000f8e021c */
.L_x_18:
[----:B------:R-:W-:Y:S02]  /*15a0*/  UISETP.NE.AND UP2, UPT, UR26, 0x1, UPT ;  /* 0x000000011a00788c */ /* 0x000fe4000bf45270 */
[----:B------:R-:W-:Y:S02]  /*15b0*/  UISETP.NE.AND UP0, UPT, UR21, 0x2, UPT ;  /* 0x000000021500788c */ /* 0x000fe4000bf05270 */
[----:B------:R-:W-:Y:S02]  /*15c0*/  ULOP3.LUT UR55, UR62, 0x1, URZ, 0xc0, !UPT ;  /* 0x000000013e377892 */ /* 0x000fe4000f8ec0ff */
[----:B------:R-:W-:-:S03]  /*15d0*/  ULOP3.LUT UR48, UR48, 0x200, URZ, 0xc0, !UPT ;  /* 0x0000020030307892 */ /* 0x000fc6000f8ec0ff */
[----:B------:R-:W-:Y:S09]  /*15e0*/  BRA.U UP2, `(.L_x_19) ;  /* 0x0000000102407547 */ /* 0x000ff2000b800000 */
[----:B------:R-:W1:Y:S01]  /*15f0*/  LDCU.128 UR8, c[0x0][0xf10] ;  /* 0x0001e200ff0877ac */ /* 0x000e620008000c00 */
[----:B------:R-:W2:Y:S01]  /*1600*/  LDCU UR12, c[0x0][0xf0c] ;  /* 0x0001e180ff0c77ac */ /* 0x000ea20008000800 */
[----:B------:R-:W3:Y:S01]  /*1610*/  LDCU UR13, c[0x0][0xf20] ;  /* 0x0001e400ff0d77ac */ /* 0x000ee20008000800 */
[----:B-1----:R-:W-:Y:S02]  /*1620*/  UIMAD.WIDE.U32 UR4, UR28, UR8, URZ ;  /* 0x000000081c0472a5 */ /* 0x002fe4000f8e00ff */
[----:B------:R-:W-:Y:S02]  /*1630*/  UIMAD.WIDE.U32 UR6, UR20, UR11, URZ ;  /* 0x0000000b140672a5 */ /* 0x000fe4000f8e00ff */
[----:B--2---:R-:W-:Y:S02]  /*1640*/  UISETP.NE.AND UP2, UPT, UR12, 0x1, UPT ;  /* 0x000000010c00788c */ /* 0x004fe4000bf45270 */
[----:B------:R-:W-:-:S03]  /*1650*/  USHF.R.U32.HI UR5, URZ, UR9, UR5 ;  /* 0x00000009ff057299 */ /* 0x000fc60008011605 */
[----:B------:R-:W-:Y:S01]  /*1660*/  UMOV UR4, UR7 ;  /* 0x0000000700047c82 */ /* 0x000fe20008000000 */
[----:B------:R-:W-:Y:S02]  /*1670*/  USEL UR5, UR28, UR5, !UP2 ;  /* 0x000000051c057287 */ /* 0x000fe4000d000000 */
[----:B------:R-:W-:Y:S02]  /*1680*/  UISETP.NE.AND UP2, UPT, UR10, 0x1, UPT ;  /* 0x000000010a00788c */ /* 0x000fe4000bf45270 */
[----:B---3--:R-:W-:-:S04]  /*1690*/  USHF.R.U32.HI UR4, URZ, UR13, UR4 ;  /* 0x0000000dff047299 */ /* 0x008fc80008011604 */
[----:B------:R-:W-:-:S04]  /*16a0*/  USEL UR4, UR20, UR4, !UP2 ;  /* 0x0000000414047287 */ /* 0x000fc8000d000000 */
[----:B------:R-:W-:Y:S02]  /*16b0*/  UIADD3 UR6, UPT, UPT, UR5, -UR4, URZ ;  /* 0x8000000405067290 */ /* 0x000fe4000fffe0ff */
[----:B------:R-:W-:Y:S02]  /*16c0*/  UIADD3 UR4, UPT, UPT, -UR5, UR4, URZ ;  /* 0x0000000405047290 */ /* 0x000fe4000fffe1ff */
[----:B------:R-:W-:Y:S02]  /*16d0*/  UIMAD UR20, UR6, UR10, UR20 ;  /* 0x0000000a061472a4 */ /* 0x000fe4000f8e0214 */
[----:B------:R-:W-:-:S12]  /*16e0*/  UIMAD UR28, UR4, UR12, UR28 ;  /* 0x0000000c041c72a4 */ /* 0x000fd8000f8e021c */
.L_x_19:
[----:B------:R-:W-:Y:S05]  /*16f0*/  BRA.U !UP6, `(.L_x_20) ;  /* 0x000000010e0c7547 */ /* 0x000fea000b800000 */
[----:B------:R-:W-:Y:S01]  /*1700*/  UCGABAR_WAIT ;  /* 0x0000000000007dc7 */ /* 0x000fe20008000000 */
[----:B------:R-:W-:Y:S01]  /*1710*/  CCTL.IVALL ;  /* 0x00000000ff00798f */ /* 0x000fe20002000000 */
[----:B------:R-:W-:Y:S05]  /*1720*/  BRA `(.L_x_21) ;  /* 0x0000000000047947 */ /* 0x000fea0003800000 */
.L_x_20:
[----:B------:R-:W-:Y:S06]  /*1730*/  BAR.SYNC.DEFER_BLOCKING 0x0 ;  /* 0x0000000000007b1d */ /* 0x000fec0000010000 */
.L_x_21:
[----:B------:R-:W-:Y:S05]  /*1740*/  BRA.U UP0, `(.L_x_22) ;  /* 0x0000001500907547 */ /* 0x000fea000b800000 */
[----:B------:R-:W1:Y:S01]  /*1750*/  LDCU UR6, c[0x0][0x38c] ;  /* 0x00007180ff0677ac */ /* 0x000e620008000800 */
[----:B------:R-:W2:Y:S01]  /*1760*/  S2UR UR7, SR_CgaCtaId ;  /* 0x00000000000779c3 */ /* 0x000ea20000008800 */
[----:B------:R-:W-:Y:S01]  /*1770*/  PLOP3.LUT P2, PT, PT, PT, UP4, 0x80, 0x8 ;  /* 0x000000000008781c */ /* 0x000fe20003f4f048 */
[----:B------:R-:W-:Y:S01]  /*1780*/  IMAD.MOV.U32 R12, RZ, RZ, 0x1 ;  /* 0x00000001ff0c7424 */ /* 0x000fe200078e00ff */
[----:B------:R-:W-:Y:S01]  /*1790*/  UMOV UR14, 0x400 ;  /* 0x00000400000e7882 */ /* 0x000fe20000000000 */
[----:B------:R-:W-:Y:S01]  /*17a0*/  UISETP.NE.AND UP1, UPT, UR21, URZ, UPT ;  /* 0x000000ff1500728c */ /* 0x000fe2000bf25270 */
[----:B------:R-:W-:Y:S02]  /*17b0*/  ISETP.NE.AND P3, PT, R3, RZ, P4 ;  /* 0x000000ff0300720c */ /* 0x000fe40002765270 */
[----:B------:R-:W-:Y:S02]  /*17c0*/  CS2R R10, SRZ ;  /* 0x00000000000a7805 */ /* 0x000fe4000001ff00 */
[----:B------:R-:W-:Y:S01]  /*17d0*/  PLOP3.LUT P2, PT, P2, PT, PT, 0x8, 0x80 ;  /* 0x000000000080781c */ /* 0x000fe2000174e170 */
[----:B------:R-:W-:Y:S01]  /*17e0*/  IMAD.MOV.U32 R9, RZ, RZ, RZ ;  /* 0x000000ffff097224 */ /* 0x000fe200078e00ff */
[----:B------:R-:W3:Y:S01]  /*17f0*/  LDCU UR54, c[0x0][0x370] ;  /* 0x00006e00ff3677ac */ /* 0x000ee20008000800 */
[----:B------:R-:W-:Y:S01]  /*1800*/  IMAD.MOV.U32 R8, RZ, RZ, 0x1 ;  /* 0x00000001ff087424 */ /* 0x000fe200078e00ff */
[----:B------:R-:W-:Y:S01]  /*1810*/  USHF.L.U32 UR55, UR55, 0x7, URZ ;  /* 0x0000000737377899 */ /* 0x000fe200080006ff */
[----:B------:R-:W4:Y:S01]  /*1820*/  LDCU.64 UR38, c[0x0][0x348] ;  /* 0x00006900ff2677ac */ /* 0x000f220008000a00 */
[----:B-1----:R-:W-:-:S02]  /*1830*/  UIADD3 UR5, UPT, UPT, UR6, 0x7f, URZ ;  /* 0x0000007f06057890 */ /* 0x002fc4000fffe0ff */
[----:B------:R-:W-:Y:S02]  /*1840*/  USHF.R.U32.HI UR60, URZ, 0x9, UR48 ;  /* 0x00000009ff3c7899 */ /* 0x000fe40008011630 */
[----:B------:R-:W-:Y:S02]  /*1850*/  USHF.R.S32.HI UR4, URZ, 0x1f, UR5 ;  /* 0x0000001fff047899 */ /* 0x000fe40008011405 */
[----:B--2---:R-:W-:Y:S02]  /*1860*/  ULEA UR14, UR7, UR14, 0x18 ;  /* 0x0000000e070e7291 */ /* 0x004fe4000f8ec0ff */
[----:B------:R-:W-:Y:S02]  /*1870*/  ULEA.HI UR4, UR4, UR5, URZ, 0x7 ;  /* 0x0000000504047291 */ /* 0x000fe4000f8f38ff */
[----:B------:R-:W-:Y:S02]  /*1880*/  UIADD3 UR61, UPT, UPT, UR6, 0xfe, URZ ;  /* 0x000000fe063d7890 */ /* 0x000fe4000fffe0ff */
[----:B------:R-:W-:-:S02]  /*1890*/  USHF.R.S32.HI UR57, URZ, 0x7, UR4 ;  /* 0x00000007ff397899 */ /* 0x000fc40008011404 */
[----:B------:R-:W-:Y:S02]  /*18a0*/  UIADD3 UR4, UPT, UPT, UR6, -0x1, URZ ;  /* 0xffffffff06047890 */ /* 0x000fe4000fffe0ff */
[----:B------:R-:W-:Y:S02]  /*18b0*/  UISETP.LT.U32.AND UP0, UPT, UR57, 0x4, UPT ;  /* 0x000000043900788c */ /* 0x000fe4000bf01070 */
[----:B------:R-:W-:Y:S02]  /*18c0*/  UISETP.GE.U32.AND UP2, UPT, UR4, -0xff, UPT ;  /* 0xffffff010400788c */ /* 0x000fe4000bf46070 */
[----:B------:R-:W-:Y:S01]  /*18d0*/  USEL UR56, UR57, 0x4, UP0 ;  /* 0x0000000439387887 */ /* 0x000fe20008000000 */
[----:B------:R-:W1:Y:S03]  /*18e0*/  LDCU UR53, c[0x0][0x374] ;  /* 0x00006e80ff3577ac */ /* 0x000e660008000800 */
[----:B------:R-:W-:-:S02]  /*18f0*/  UIADD3 UR4, UPT, UPT, UR56, -0x1, URZ ;  /* 0xffffffff38047890 */ /* 0x000fc4000fffe0ff */
[----:B------:R-:W-:-:S03]  /*1900*/  USEL UR37, UR52, 0x2, UP1 ;  /* 0x0000000234257887 */ /* 0x000fc60008800000 */
[----:B------:R-:W-:Y:S02]  /*1910*/  @UP2 UIADD3 UR4, UPT, UPT, UR56, URZ, URZ ;  /* 0x000000ff38042290 */ /* 0x000fe4000fffe0ff */
[----:B------:R-:W-:Y:S02]  /*1920*/  UIADD3 UR50, UPT, UPT, UR14, 0x31000, UR48 ;  /* 0x000310000e327890 */ /* 0x000fe4000fffe030 */
[----:B------:R-:W-:Y:S02]  /*1930*/  UIADD3 UR59, UPT, UPT, UR57, -UR56, URZ ;  /* 0x80000038393b7290 */ /* 0x000fe4000fffe0ff */
[----:B------:R-:W-:Y:S02]  /*1940*/  UIADD3 UR49, UPT, UPT, UR4, 0x1, URZ ;  /* 0x0000000104317890 */ /* 0x000fe4000fffe0ff */
[----:B------:R-:W-:Y:S01]  /*1950*/  UIADD3 UR58, UPT, UPT, -UR4, URZ, URZ ;  /* 0x000000ff043a7290 */ /* 0x000fe2000fffe1ff */
[----:B---34-:R-:W-:-:S11]  /*1960*/  UMOV UR15, URZ ;  /* 0x000000ff000f7c82 */ /* 0x018fd60008000000 */
.L_x_46:
[----:B------:R-:W2:Y:S02]  /*1970*/  S2UR UR4, SR_CgaCtaId ;  /* 0x00000000000479c3 */ /* 0x000ea40000008800 */
[----:B--2---:R-:W-:-:S09]  /*1980*/  UISETP.NE.AND UP0, UPT, UR4, URZ, UPT ;  /* 0x000000ff0400728c */ /* 0x004fd2000bf05270 */
[----:B-1-3--:R-:W-:Y:S05]  /*1990*/  BRA.U UP0, `(.L_x_23) ;  /* 0x0000000100287547 */ /* 0x00afea000b800000 */
[----:B------:R-:W-:Y:S02]  /*19a0*/  LEA R0, R9, UR14, 0x3 ;  /* 0x0000000e09007c11 */ /* 0x000fe4000f8e18ff */
[----:B------:R-:W-:-:S04]  /*19b0*/  SHF.L.U32 R3, R8, 0x1f, RZ ;  /* 0x0000001f08037819 */ /* 0x000fc800000006ff */
[----:B------:R-:W2:Y:S02]  /*19c0*/  SYNCS.PHASECHK.TRANS64.TRYWAIT P0, [R0+URZ+0xd0], R3 ;  /* 0x0000d003000075a7 */ /* 0x000ea400080011ff */
[----:B--2---:R-:W-:Y:S05]  /*19d0*/  @!P0 BRA `(.L_x_24) ;  /* 0x000000a800948947 */ /* 0x004fea0003800000 */
.L_x_151:
[----:B------:R3:W-:Y:S01]  /*19e0*/  SYNCS.ARRIVE.TRANS64.A1T0 RZ, [R0+URZ+0xc0], RZ ;  /* 0x0000c0ff00ff79a7 */ /* 0x0007e200081000ff */
[----:B------:R-:W-:-:S05]  /*19f0*/  VIADD R9, R9, 0x1 ;  /* 0x0000000109097836 */ /* 0x000fca0000000000 */
[----:B------:R-:W-:-:S04]  /*1a00*/  ISETP.NE.AND P0, PT, R9, 0x2, PT ;  /* 0x000000020900780c */ /* 0x000fc80003f05270 */
[----:B--2---:R-:W-:Y:S02]  /*1a10*/  SEL R3, RZ, 0x1, P0 ;  /* 0x00000001ff037807 */ /* 0x004fe40000000000 */
[----:B------:R-:W-:Y:S02]  /*1a20*/  SEL R9, R9, RZ, P0 ;  /* 0x000000ff09097207 */ /* 0x000fe40000000000 */
[----:B------:R-:W-:Y:S02]  /*1a30*/  LOP3.LUT R8, R8, R3, RZ, 0x3c, !PT ;  /* 0x0000000308087212 */ /* 0x000fe400078e3cff */
.L_x_23:
[----:B------:R-:W-:Y:S01]  /*1a40*/  ULEA UR4, UR15, UR14, 0x3 ;  /* 0x0000000e0f047291 */ /* 0x000fe2000f8e18ff */
[----:B---3--:R-:W-:Y:S01]  /*1a50*/  SHF.L.U32 R0, R12, 0x1f, RZ ;  /* 0x0000001f0c007819 */ /* 0x008fe200000006ff */
[----:B------:R-:W-:Y:S02]  /*1a60*/  UISETP.GE.U32.AND UP0, UPT, UR61, 0xff, UPT ;  /* 0x000000ff3d00788c */ /* 0x000fe4000bf06070 */
[----:B------:R-:W-:Y:S02]  /*1a70*/  ULEA UR35, UR20, UR55, 0x8 ;  /* 0x0000003714237291 */ /* 0x000fe4000f8e40ff */
[----:B------:R-:W-:Y:S01]  /*1a80*/  ULEA UR19, UR20, UR60, 0x1 ;  /* 0x0000003c14137291 */ /* 0x000fe2000f8e08ff */
[----:B------:R-:W-:Y:S02]  /*1a90*/  UMOV UR12, URZ ;  /* 0x000000ff000c7c82 */ /* 0x000fe40008000000 */
[----:B------:R2:W3:Y:S01]  /*1aa0*/  SYNCS.PHASECHK.TRANS64.TRYWAIT P1, [UR4+0x20], R0 ;  /* 0x00002000ff0075a7 */ /* 0x0004e20008021104 */
[----:B------:R-:W-:-:S04]  /*1ab0*/  ULEA.HI UR4, UR28, UR28, URZ, 0x1 ;  /* 0x0000001c1c047291 */ /* 0x000fc8000f8f08ff */
[----:B------:R-:W-:Y:S02]  /*1ac0*/  USHF.L.U32 UR43, UR4, 0x7, URZ ;  /* 0x00000007042b7899 */ /* 0x000fe400080006ff */
[----:B------:R-:W-:Y:S02]  /*1ad0*/  ULOP3.LUT UR27, UR4, 0xfffffffe, URZ, 0xc0, !UPT ;  /* 0xfffffffe041b7892 */ /* 0x000fe4000f8ec0ff */
[----:B------:R-:W-:Y:S02]  /*1ae0*/  ULOP3.LUT UR43, UR55, 0xffffff00, UR43, 0xf8, !UPT ;  /* 0xffffff00372b7892 */ /* 0x000fe4000f8ef82b */
[----:B------:R-:W-:Y:S01]  /*1af0*/  ULOP3.LUT UR27, UR27, 0x1, UR62, 0xf8, !UPT ;  /* 0x000000011b1b7892 */ /* 0x000fe2000f8ef83e */
[----:B------:R-:W-:Y:S11]  /*1b00*/  BRA.U !UP0, `(.L_x_25) ;  /* 0x0000000508207547 */ /* 0x000ff6000b800000 */
[----:B------:R-:W-:Y:S01]  /*1b10*/  UMOV UR30, UR58 ;  /* 0x0000003a001e7c82 */ /* 0x000fe20008000000 */
[----:B------:R-:W-:Y:S01]  /*1b20*/  UMOV UR4, UR15 ;  /* 0x0000000f00047c82 */ /* 0x000fe20008000000 */
[----:B------:R-:W-:Y:S01]  /*1b30*/  UMOV UR28, 0xffffffff ;  /* 0xffffffff001c7882 */ /* 0x000fe20000000000 */
[----:B------:R-:W-:-:S05]  /*1b40*/  UMOV UR42, URZ ;  /* 0x000000ff002a7c82 */ /* 0x000fca0008000000 */
.L_x_33:
[----:B------:R-:W-:Y:S01]  /*1b50*/  ULEA UR6, UR4, UR14, 0x3 ;  /* 0x0000000e04067291 */ /* 0x000fe2000f8e18ff */
[----:B---3--:R-:W-:Y:S01]  /*1b60*/  @P4 MOV R2, 0x10c00 ;  /* 0x00010c0000024802 */ /* 0x008fe20000000f00 */
[----:B-123--:R-:W-:Y:S10]  /*1b70*/  @P1 BRA `(.L_x_26) ;  /* 0x00000000000c1947 */ /* 0x00eff40003800000 */
[----:B------:R-:W-:-:S04]  /*1b80*/  SHF.L.U32 R3, R12, 0x1f, RZ ;  /* 0x0000001f0c037819 */ /* 0x000fc800000006ff */
[----:B------:R-:W3:Y:S02]  /*1b90*/  SYNCS.PHASECHK.TRANS64.TRYWAIT P0, [UR6+0x20], R3 ;  /* 0x00002003ff0075a7 */ /* 0x000ee40008001106 */
[----:B---3--:R-:W-:Y:S05]  /*1ba0*/  @!P0 BRA `(.L_x_27) ;  /* 0x000000a800348947 */ /* 0x008fea0003800000 */
.L_x_26:
[----:B------:R3:W-:Y:S01]  /*1bb0*/  @P4 SYNCS.ARRIVE.TRANS64 RZ, [UR6], R2 ;  /* 0x00000002ffff49a7 */ /* 0x0007e20008000006 */
[----:B------:R-:W-:Y:S02]  /*1bc0*/  ULOP3.LUT UR5, UR37, 0x2, URZ, 0xfc, !UPT ;  /* 0x0000000225057892 */ /* 0x000fe4000f8efcff */
[----:B------:R-:W-:Y:S02]  /*1bd0*/  UIADD3 UR30, UPT, UPT, UR30, 0x1, URZ ;  /* 0x000000011e1e7890 */ /* 0x000fe4000fffe0ff */
[----:B------:R-:W-:Y:S02]  /*1be0*/  UISETP.NE.AND UP0, UPT, UR5, 0x2, UPT ;  /* 0x000000020500788c */ /* 0x000fe4000bf05270 */
[----:B------:R-:W-:Y:S02]  /*1bf0*/  UIADD3 UR28, UPT, UPT, UR28, 0x1, URZ ;  /* 0x000000011c1c7890 */ /* 0x000fe4000fffe0ff */
[----:B------:R-:W-:-:S05]  /*1c00*/  UISETP.NE.AND UP4, UPT, UR30, 0x1, UPT ;  /* 0x000000011e00788c */ /* 0x000fca000bf85270 */
[----:B------:R-:W-:Y:S05]  /*1c10*/  BRA.U UP0, `(.L_x_28) ;  /* 0x0000000100047547 */ /* 0x000fea000b800000 */
[----:B-1----:R-:W-:Y:S05]  /*1c20*/  BPT.TRAP 0x1 ;  /* 0x000000040000795c */ /* 0x002fea0000300000 */
.L_x_28:
[----:B------:R-:W-:Y:S04]  /*1c30*/  BSSY.RECONVERGENT B0, `(.L_x_29) ;  /* 0x0000003000007945 */ /* 0x000fe80003800200 */
[----:B------:R-:W-:Y:S05]  /*1c40*/  @!P3 BRA `(.L_x_30) ;  /* 0x000000000004b947 */ /* 0x000fea0003800000 */
[----:B-1----:R-:W-:Y:S05]  /*1c50*/  BPT.TRAP 0x1 ;  /* 0x000000040000795c */ /* 0x002fea0000300000 */
.L_x_30:
[----:B-1----:R-:W-:Y:S05]  /*1c60*/  BSYNC.RECONVERGENT B0 ;  /* 0x0000000000007941 */ /* 0x002fea0003800200 */
.L_x_29:
[----:B------:R-:W-:Y:S01]  /*1c70*/  UIADD3 UR5, UPT, UPT, UR4, 0x1, URZ ;  /* 0x0000000104057890 */ /* 0x000fe2000fffe0ff */
[----:B------:R-:W-:Y:S01]  /*1c80*/  BSSY.RECONVERGENT B0, `(.L_x_31) ;  /* 0x000002c000007945 */ /* 0x000fe20003800200 */
[----:B------:R-:W-:Y:S02]  /*1c90*/  ELECT P0, URZ, PT ;  /* 0x0000000000ff782f */ /* 0x000fe40003800000 */
[----:B------:R-:W-:-:S04]  /*1ca0*/  UISETP.NE.AND UP0, UPT, UR5, 0x4, UPT ;  /* 0x000000040500788c */ /* 0x000fc8000bf05270 */
[----:B------:R-:W-:Y:S02]  /*1cb0*/  USEL UR7, URZ, 0x1, UP0 ;  /* 0x00000001ff077887 */ /* 0x000fe40008000000 */
[----:B------:R-:W-:-:S04]  /*1cc0*/  USEL UR15, UR5, URZ, UP0 ;  /* 0x000000ff050f7287 */ /* 0x000fc80008000000 */
[----:B------:R-:W-:Y:S01]  /*1cd0*/  ULEA UR5, UR15, UR14, 0x3 ;  /* 0x0000000e0f057291 */ /* 0x000fe2000f8e18ff */
[----:B------:R-:W-:-:S04]  /*1ce0*/  LOP3.LUT R12, R12, UR7, RZ, 0x3c, !PT ;  /* 0x000000070c0c7c12 */ /* 0x000fc8000f8e3cff */
[----:B--2---:R-:W-:-:S04]  /*1cf0*/  SHF.L.U32 R0, R12, 0x1f, RZ ;  /* 0x0000001f0c007819 */ /* 0x004fc800000006ff */
[----:B------:R1:W2:Y:S01]  /*1d00*/  SYNCS.PHASECHK.TRANS64.TRYWAIT P1, [UR5+0x20], R0 ;  /* 0x00002000ff0075a7 */ /* 0x0002a20008021105 */
[----:B------:R-:W-:Y:S05]  /*1d10*/  @!P0 BRA `(.L_x_32) ;  /* 0x0000000000888947 */ /* 0x000fea0003800000 */
[----:B------:R-:W-:Y:S02]  /*1d20*/  ULEA UR32, UR4, UR14, 0xe ;  /* 0x0000000e04207291 */ /* 0x000fe4000f8e70ff */
[----:B------:R-:W-:Y:S02]  /*1d30*/  UIADD3 UR22, UP3, UPT, UR38, 0x80, URZ ;  /* 0x0000008026167890 */ /* 0x000fe4000ff7e0ff */
[----:B------:R-:W-:Y:S02]  /*1d40*/  UIADD3 UR12, UP2, UPT, UR38, 0x180, URZ ;  /* 0x00000180260c7890 */ /* 0x000fe4000ff5e0ff */
[----:B------:R-:W-:Y:S02]  /*1d50*/  ULEA UR24, UR4, UR14, 0x9 ;  /* 0x0000000e04187291 */ /* 0x000fe4000f8e48ff */
[----:B------:R-:W-:Y:S02]  /*1d60*/  UIADD3 UR10, UP1, UPT, UR38, 0x280, URZ ;  /* 0x00000280260a7890 */ /* 0x000fe4000ff3e0ff */
[----:B------:R-:W-:-:S02]  /*1d70*/  ULEA UR16, UR4, UR48, 0xa ;  /* 0x0000003004107291 */ /* 0x000fc4000f8e50ff */
[----:B------:R-:W-:Y:S02]  /*1d80*/  UIADD3 UR8, UP0, UPT, UR38, 0x380, URZ ;  /* 0x0000038026087890 */ /* 0x000fe4000ff1e0ff */
[----:B------:R-:W-:Y:S02]  /*1d90*/  ULOP3.LUT UR41, UR6, 0xfefffff8, URZ, 0xc0, !UPT ;  /* 0xfefffff806297892 */ /* 0x000fe4000f8ec0ff */
[----:B------:R-:W-:Y:S02]  /*1da0*/  UIADD3.X UR23, UPT, UPT, URZ, UR39, URZ, UP3, !UPT ;  /* 0x00000027ff177290 */ /* 0x000fe40009ffe4ff */
[----:B------:R-:W-:Y:S02]  /*1db0*/  UIADD3 UR40, UPT, UPT, UR32, 0x10800, URZ ;  /* 0x0001080020287890 */ /* 0x000fe4000fffe0ff */
[----:B------:R-:W-:Y:S02]  /*1dc0*/  UIADD3.X UR13, UPT, UPT, URZ, UR39, URZ, UP2, !UPT ;  /* 0x00000027ff0d7290 */ /* 0x000fe400097fe4ff */
[----:B------:R-:W-:-:S02]  /*1dd0*/  UIADD3 UR32, UPT, UPT, UR32, 0x20800, URZ ;  /* 0x0002080020207890 */ /* 0x000fc4000fffe0ff */
[----:B------:R-:W-:Y:S02]  /*1de0*/  UIADD3.X UR11, UPT, UPT, URZ, UR39, URZ, UP1, !UPT ;  /* 0x00000027ff0b7290 */ /* 0x000fe40008ffe4ff */
[----:B------:R-:W-:Y:S02]  /*1df0*/  UIADD3 UR24, UPT, UPT, UR24, 0x30800, URZ ;  /* 0x0003080018187890 */ /* 0x000fe4000fffe0ff */
[----:B------:R-:W-:Y:S02]  /*1e00*/  UIADD3.X UR9, UPT, UPT, URZ, UR39, URZ, UP0, !UPT ;  /* 0x00000027ff097290 */ /* 0x000fe400087fe4ff */
[----:B------:R-:W-:Y:S01]  /*1e10*/  UIADD3 UR16, UPT, UPT, UR14, 0x31000, UR16 ;  /* 0x000310000e107890 */ /* 0x000fe2000fffe010 */
[----:B------:R-:W-:Y:S01]  /*1e20*/  UMOV UR46, 0x0 ;  /* 0x00000000002e7882 */ /* 0x000fe20000000000 */
[----:B------:R-:W-:Y:S01]  /*1e30*/  UMOV UR47, 0x10000000 ;  /* 0x10000000002f7882 */ /* 0x000fe20000000000 */
[----:B------:R-:W-:Y:S01]  /*1e40*/  UMOV UR34, UR42 ;  /* 0x0000002a00227c82 */ /* 0x000fe20008000000 */
[----:B------:R-:W-:Y:S01]  /*1e50*/  UMOV UR36, UR44 ;  /* 0x0000002c00247c82 */ /* 0x000fe20008000000 */
[----:B------:R-:W-:Y:S01]  /*1e60*/  UMOV UR26, URZ ;  /* 0x000000ff001a7c82 */ /* 0x000fe20008000000 */
[----:B------:R-:W-:Y:S01]  /*1e70*/  UMOV UR33, UR41 ;  /* 0x0000002900217c82 */ /* 0x000fe20008000000 */
[----:B------:R-:W-:Y:S01]  /*1e80*/  UMOV UR29, UR44 ;  /* 0x0000002c001d7c82 */ /* 0x000fe20008000000 */
[----:B------:R-:W-:Y:S01]  /*1e90*/  UMOV UR25, UR41 ;  /* 0x0000002900197c82 */ /* 0x000fe20008000000 */
[----:B------:R4:W-:Y:S01]  /*1ea0*/  UTMALDG.3D.2CTA [UR40], [UR22], desc[UR46] ;  /* 0x00002e28160075b4 */ /* 0x0009e20008211000 */
[----:B------:R-:W-:Y:S01]  /*1eb0*/  UMOV UR5, 0x30000 ;  /* 0x0003000000057882 */ /* 0x000fe20000000000 */
[----:B------:R-:W-:Y:S01]  /*1ec0*/  UMOV UR20, UR28 ;  /* 0x0000001c00147c82 */ /* 0x000fe20008000000 */
[----:B------:R-:W-:Y:S01]  /*1ed0*/  UMOV UR21, UR44 ;  /* 0x0000002c00157c82 */ /* 0x000fe20008000000 */
[----:B------:R-:W-:Y:S01]  /*1ee0*/  UMOV UR17, UR41 ;  /* 0x0000002900117c82 */ /* 0x000fe20008000000 */
[----:B------:R-:W-:Y:S01]  /*1ef0*/  UMOV UR18, UR26 ;  /* 0x0000001a00127c82 */ /* 0x000fe20008000000 */
[----:B------:R4:W-:Y:S01]  /*1f00*/  UTMALDG.3D.2CTA [UR32], [UR12], desc[UR46] ;  /* 0x00002e200c0075b4 */ /* 0x0009e20008211000 */
[----:B------:R4:W-:Y:S01]  /*1f10*/  UTMALDG.4D.2CTA [UR24], [UR10], desc[UR46] ;  /* 0x00002e180a0075b4 */ /* 0x0009e20008219000 */
[----:B------:R4:W-:Y:S02]  /*1f20*/  UTMALDG.4D.MULTICAST.2CTA [UR16], [UR8], UR5, desc[UR46] ;  /* 0x00002e10080073b4 */ /* 0x0009e40008219805 */
[----:B----4-:R-:W-:Y:S01]  /*1f30*/  NOP ;  /* 0x0000000000007918 */ /* 0x010fe20000000000 */
.L_x_32:
[----:B------:R-:W-:Y:S05]  /*1f40*/  BSYNC.RECONVERGENT B0 ;  /* 0x0000000000007941 */ /* 0x000fea0003800200 */
.L_x_31:
[----:B------:R-:W-:Y:S01]  /*1f50*/  UIADD3 UR42, UPT, UPT, UR42, 0x80, URZ ;  /* 0x000000802a2a7890 */ /* 0x000fe2000fffe0ff */
[----:B------:R-:W-:Y:S01]  /*1f60*/  UMOV UR4, UR15 ;  /* 0x0000000f00047c82 */ /* 0x000fe20008000000 */
[----:B------:R-:W-:Y:S01]  /*1f70*/  UMOV UR12, UR49 ;  /* 0x00000031000c7c82 */ /* 0x000fe20008000000 */
[----:B------:R-:W-:Y:S09]  /*1f80*/  BRA.U UP4, `(.L_x_33) ;  /* 0xfffffff904f07547 */ /* 0x000ff2000b83ffff */
.L_x_25:
[----:B------:R-:W-:Y:S01]  /*1f90*/  ULEA UR4, UR15, UR14, 0x3 ;  /* 0x0000000e0f047291 */ /* 0x000fe2000f8e18ff */
[----:B-12---:R-:W-:Y:S01]  /*1fa0*/  SHF.L.U32 R0, R12, 0x1f, RZ ;  /* 0x0000001f0c007819 */ /* 0x006fe200000006ff */
[----:B------:R-:W-:Y:S01]  /*1fb0*/  @!P2 SYNCS.ARRIVE.TRANS64.A1T0 RZ, [UR14+0x88], RZ ;  /* 0x000088ffffffa9a7 */ /* 0x000fe2000810000e */
[----:B------:R-:W-:-:S06]  /*1fc0*/  UISETP.GT.AND UP0, UPT, UR57, UR56, UPT ;  /* 0x000000383900728c */ /* 0x000fcc000bf04270 */
[----:B---3--:R1:W2:Y:S03]  /*1fd0*/  SYNCS.PHASECHK.TRANS64.TRYWAIT P1, [UR4+0x20], R0 ;  /* 0x00002000ff0075a7 */ /* 0x0082a60008021104 */
[----:B------:R-:W-:Y:S05]  /*1fe0*/  BRA.U !UP0, `(.L_x_34) ;  /* 0x0000000508107547 */ /* 0x000fea000b800000 */
[----:B------:R-:W-:Y:S01]  /*1ff0*/  UIADD3 UR26, UPT, UPT, UR59, UR12, URZ ;  /* 0x0000000c3b1a7290 */ /* 0x000fe2000fffe0ff */
[----:B------:R-:W-:-:S11]  /*2000*/  UMOV UR5, UR15 ;  /* 0x0000000f00057c82 */ /* 0x000fd60008000000 */
.L_x_42:
[----:B------:R-:W-:Y:S01]  /*2010*/  ULEA UR6, UR5, UR14, 0x3 ;  /* 0x0000000e05067291 */ /* 0x000fe2000f8e18ff */
[----:B--2---:R-:W-:Y:S01]  /*2020*/  @P4 MOV R2, 0x10c00 ;  /* 0x00010c0000024802 */ /* 0x004fe20000000f00 */
[----:B--23--:R-:W-:Y:S10]  /*2030*/  @P1 BRA `(.L_x_35) ;  /* 0x00000000000c1947 */ /* 0x00cff40003800000 */
[----:B------:R-:W-:-:S04]  /*2040*/  SHF.L.U32 R3, R12, 0x1f, RZ ;  /* 0x0000001f0c037819 */ /* 0x000fc800000006ff */
[----:B------:R-:W2:Y:S02]  /*2050*/  SYNCS.PHASECHK.TRANS64.TRYWAIT P0, [UR6+0x20], R3 ;  /* 0x00002003ff0075a7 */ /* 0x000ea40008001106 */
[----:B--2---:R-:W-:Y:S05]  /*2060*/  @!P0 BRA `(.L_x_36) ;  /* 0x000000a4001c8947 */ /* 0x004fea0003800000 */
.L_x_35:
[----:B------:R2:W-:Y:S01]  /*2070*/  @P4 SYNCS.ARRIVE.TRANS64 RZ, [UR6], R2 ;  /* 0x00000002ffff49a7 */ /* 0x0005e20008000006 */
[----:B------:R-:W-:-:S04]  /*2080*/  ULOP3.LUT UR4, UR37, 0x2, URZ, 0xfc, !UPT ;  /* 0x0000000225047892 */ /* 0x000fc8000f8efcff */
[----:B------:R-:W-:-:S09]  /*2090*/  UISETP.NE.AND UP0, UPT, UR4, 0x2, UPT ;  /* 0x000000020400788c */ /* 0x000fd2000bf05270 */
[----:B------:R-:W-:Y:S05]  /*20a0*/  BRA.U UP0, `(.L_x_37) ;  /* 0x0000000100047547 */ /* 0x000fea000b800000 */
[----:B------:R-:W-:Y:S05]  /*20b0*/  BPT.TRAP 0x1 ;  /* 0x000000040000795c */ /* 0x000fea0000300000 */
.L_x_37:
[----:B------:R-:W-:Y:S04]  /*20c0*/  BSSY.RECONVERGENT B0, `(.L_x_38) ;  /* 0x0000003000007945 */ /* 0x000fe80003800200 */
[----:B------:R-:W-:Y:S05]  /*20d0*/  @!P3 BRA `(.L_x_39) ;  /* 0x000000000004b947 */ /* 0x000fea0003800000 */
[----:B------:R-:W-:Y:S05]  /*20e0*/  BPT.TRAP 0x1 ;  /* 0x000000040000795c */ /* 0x000fea0000300000 */
.L_x_39:
[----:B------:R-:W-:Y:S05]  /*20f0*/  BSYNC.RECONVERGENT B0 ;  /* 0x0000000000007941 */ /* 0x000fea0003800200 */
.L_x_38:
        /* <DEDUP_REMOVED lines=8> */
[----:B-1----:R-:W-:-:S04]  /*2180*/  SHF.L.U32 R0, R12, 0x1f, RZ ;  /* 0x0000001f0c007819 */ /* 0x002fc800000006ff */
[----:B------:R1:W3:Y:S01]  /*2190*/  SYNCS.PHASECHK.TRANS64.TRYWAIT P1, [UR4+0x20], R0 ;  /* 0x00002000ff0075a7 */ /* 0x0002e20008021104 */
[----:B------:R-:W-:Y:S05]  /*21a0*/  @!P0 BRA `(.L_x_41) ;  /* 0x00000000008c8947 */ /* 0x000fea0003800000 */
[----:B------:R-:W-:Y:S02]  /*21b0*/  ULEA UR32, UR5, UR14, 0xe ;  /* 0x0000000e05207291 */ /* 0x000fe4000f8e70ff */
[----:B------:R-:W-:Y:S02]  /*21c0*/  UIADD3 UR24, UP3, UPT, UR38, 0x80, URZ ;  /* 0x0000008026187890 */ /* 0x000fe4000ff7e0ff */
[----:B------:R-:W-:Y:S02]  /*21d0*/  UIADD3 UR22, UP2, UPT, UR38, 0x180, URZ ;  /* 0x0000018026167890 */ /* 0x000fe4000ff5e0ff */
[----:B------:R-:W-:Y:S02]  /*21e0*/  ULEA UR8, UR5, UR14, 0x9 ;  /* 0x0000000e05087291 */ /* 0x000fe4000f8e48ff */
[----:B------:R-:W-:Y:S02]  /*21f0*/  UIADD3 UR30, UP1, UPT, UR38, 0x280, URZ ;  /* 0x00000280261e7890 */ /* 0x000fe4000ff3e0ff */
[----:B------:R-:W-:-:S02]  /*2200*/  UIADD3 UR28, UP0, UPT, UR38, 0x380, URZ ;  /* 0x00000380261c7890 */ /* 0x000fc4000ff1e0ff */
[----:B------:R-:W-:Y:S02]  /*2210*/  USHF.L.U32 UR42, UR12, 0x7, URZ ;  /* 0x000000070c2a7899 */ /* 0x000fe400080006ff */
[----:B------:R-:W-:Y:S02]  /*2220*/  ULOP3.LUT UR41, UR6, 0xfefffff8, URZ, 0xc0, !UPT ;  /* 0xfefffff806297892 */ /* 0x000fe4000f8ec0ff */
[----:B------:R-:W-:Y:S02]  /*2230*/  UIADD3.X UR25, UPT, UPT, URZ, UR39, URZ, UP3, !UPT ;  /* 0x00000027ff197290 */ /* 0x000fe40009ffe4ff */
[----:B------:R-:W-:Y:S02]  /*2240*/  UIADD3 UR40, UPT, UPT, UR32, 0x10800, URZ ;  /* 0x0001080020287890 */ /* 0x000fe4000fffe0ff */
[----:B------:R-:W-:Y:S02]  /*2250*/  UIADD3.X UR23, UPT, UPT, URZ, UR39, URZ, UP2, !UPT ;  /* 0x00000027ff177290 */ /* 0x000fe400097fe4ff */
[----:B------:R-:W-:-:S02]  /*2260*/  UIADD3 UR32, UPT, UPT, UR32, 0x20800, URZ ;  /* 0x0002080020207890 */ /* 0x000fc4000fffe0ff */
[----:B------:R-:W-:Y:S02]  /*2270*/  UIADD3.X UR31, UPT, UPT, URZ, UR39, URZ, UP1, !UPT ;  /* 0x00000027ff1f7290 */ /* 0x000fe40008ffe4ff */
[----:B------:R-:W-:Y:S02]  /*2280*/  UIADD3 UR8, UPT, UPT, UR8, 0x30800, URZ ;  /* 0x0003080008087890 */ /* 0x000fe4000fffe0ff */
[----:B------:R-:W-:Y:S02]  /*2290*/  ULEA UR16, UR5, UR50, 0xa ;  /* 0x0000003205107291 */ /* 0x000fe4000f8e50ff */
[----:B------:R-:W-:Y:S01]  /*22a0*/  UIADD3.X UR29, UPT, UPT, URZ, UR39, URZ, UP0, !UPT ;  /* 0x00000027ff1d7290 */ /* 0x000fe200087fe4ff */
[----:B------:R-:W-:Y:S01]  /*22b0*/  UMOV UR46, 0x0 ;  /* 0x00000000002e7882 */ /* 0x000fe20000000000 */
[----:B------:R-:W-:Y:S01]  /*22c0*/  UMOV UR47, 0x10000000 ;  /* 0x10000000002f7882 */ /* 0x000fe20000000000 */
[----:B------:R-:W-:Y:S01]  /*22d0*/  UMOV UR36, UR44 ;  /* 0x0000002c00247c82 */ /* 0x000fe20008000000 */
[----:B------:R-:W-:Y:S01]  /*22e0*/  UMOV UR10, URZ ;  /* 0x000000ff000a7c82 */ /* 0x000fe20008000000 */
[----:B------:R-:W-:Y:S01]  /*22f0*/  UMOV UR33, UR41 ;  /* 0x0000002900217c82 */ /* 0x000fe20008000000 */
[----:B------:R-:W-:Y:S01]  /*2300*/  UMOV UR34, UR42 ;  /* 0x0000002a00227c82 */ /* 0x000fe20008000000 */
[----:B------:R-:W-:Y:S01]  /*2310*/  UMOV UR11, UR27 ;  /* 0x0000001b000b7c82 */ /* 0x000fe20008000000 */
[----:B------:R-:W-:Y:S01]  /*2320*/  UMOV UR13, UR44 ;  /* 0x0000002c000d7c82 */ /* 0x000fe20008000000 */
[----:B------:R4:W-:Y:S01]  /*2330*/  UTMALDG.3D.2CTA [UR40], [UR24], desc[UR46] ;  /* 0x00002e28180075b4 */ /* 0x0009e20008211000 */
[----:B------:R-:W-:Y:S01]  /*2340*/  UMOV UR9, UR41 ;  /* 0x0000002900097c82 */ /* 0x000fe20008000000 */
        /* <DEDUP_REMOVED lines=9> */
.L_x_41:
[----:B------:R-:W-:Y:S05]  /*23e0*/  BSYNC.RECONVERGENT B0 ;  /* 0x0000000000007941 */ /* 0x000fea0003800200 */
.L_x_40:
[----:B------:R-:W-:Y:S01]  /*23f0*/  UIADD3 UR12, UPT, UPT, UR12, 0x1, URZ ;  /* 0x000000010c0c7890 */ /* 0x000fe2000fffe0ff */
[----:B------:R-:W-:-:S03]  /*2400*/  UMOV UR5, UR15 ;  /* 0x0000000f00057c82 */ /* 0x000fc60008000000 */
[----:B------:R-:W-:-:S09]  /*2410*/  UISETP.NE.AND UP0, UPT, UR12, UR26, UPT ;  /* 0x0000001a0c00728c */ /* 0x000fd2000bf05270 */
[----:B------:R-:W-:Y:S05]  /*2420*/  BRA.U UP0, `(.L_x_42) ;  /* 0xfffffff900f87547 */ /* 0x000fea000b83ffff */
.L_x_34:
[C---:B------:R-:W-:Y:S01]  /*2430*/  LEA R3, R11.reuse, UR14, 0x3 ;  /* 0x0000000e0b037c11 */ /* 0x040fe2000f8e18ff */
[----:B------:R-:W-:Y:S01]  /*2440*/  NOP ;  /* 0x0000000000007918 */ /* 0x000fe20000000000 */
[----:B-1----:R-:W-:Y:S02]  /*2450*/  SHF.L.U32 R0, R10, 0x1f, RZ ;  /* 0x0000001f0a007819 */ /* 0x002fe400000006ff */
[----:B------:R-:W-:Y:S02]  /*2460*/  LEA R5, R11, UR14, 0x4 ;  /* 0x0000000e0b057c11 */ /* 0x000fe4000f8e20ff */
[----:B------:R-:W1:Y:S02]  /*2470*/  SYNCS.PHASECHK.TRANS64.TRYWAIT P0, [R3+URZ+0x90], R0 ;  /* 0x00009000030075a7 */ /* 0x000e6400080011ff */
[----:B-1----:R-:W-:Y:S05]  /*2480*/  @!P0 BRA `(.L_x_43) ;  /* 0x000000a0002c8947 */ /* 0x002fea0003800000 */
.L_x_154:
[----:B------:R-:W4:Y:S01]  /*2490*/  LDS.128 R4, [R5+0xf0] ;  /* 0x0000f00005047984 */ /* 0x000f220000000c00 */
[----:B------:R-:W-:Y:S01]  /*24a0*/  UISETP.GE.AND UP0, UPT, UR45, 0x1, UPT ;  /* 0x000000012d00788c */ /* 0x000fe2000bf06270 */
[----:B------:R-:W-:Y:S01]  /*24b0*/  @!PT LDS RZ, [RZ] ;  /* 0x00000000fffff984 */ /* 0x000fe20000000800 */
[----:B------:R-:W-:Y:S01]  /*24c0*/  @!PT LDS RZ, [RZ] ;  /* 0x00000000fffff984 */ /* 0x000fe20000000800 */
[----:B------:R-:W-:Y:S01]  /*24d0*/  @!PT LDS RZ, [RZ] ;  /* 0x00000000fffff984 */ /* 0x000fe20000000800 */
[----:B------:R-:W-:Y:S01]  /*24e0*/  @!PT LDS RZ, [RZ] ;  /* 0x00000000fffff984 */ /* 0x000fe20000000800 */
[----:B------:R1:W-:Y:S06]  /*24f0*/  MEMBAR.ALL.CTA ;  /* 0x0000000000007992 */ /* 0x0003ec0000008000 */
[----:B-1----:R-:W1:Y:S01]  /*2500*/  FENCE.VIEW.ASYNC.S ;  /* 0x00000000000073c6 */ /* 0x002e620000000000 */
[----:B----4-:R-:W-:-:S13]  /*2510*/  LOP3.LUT P0, RZ, R6, 0x1, RZ, 0xc0, !PT ;  /* 0x0000000106ff7812 */ /* 0x010fda000780c0ff */
[----:B-1----:R-:W-:Y:S01]  /*2520*/  VOTEU.ANY UP1, P0 ;  /* 0x0000000000ff7886 */ /* 0x002fe20000020100 */
[----:B------:R-:W-:-:S13]  /*2530*/  PLOP3.LUT P0, PT, PT, PT, UP1, 0x80, 0x8 ;  /* 0x000000000008781c */ /* 0x000fda0003f0f018 */
[----:B------:R-:W-:Y:S02]  /*2540*/  @P0 LOP3.LUT R0, R5, 0xffff, RZ, 0xc0, !PT ;  /* 0x0000ffff05000812 */ /* 0x000fe400078ec0ff */
[----:B--2---:R-:W-:Y:S02]  /*2550*/  @P0 MOV R2, R4 ;  /* 0x0000000400020202 */ /* 0x004fe40000000f00 */
[----:B------:R-:W-:Y:S01]  /*2560*/  @P0 R2UR UR5, R0 ;  /* 0x00000000000502ca */ /* 0x000fe200000e0000 */
[----:B------:R-:W-:Y:S01]  /*2570*/  VIADD R0, R3, 0xa0 ;  /* 0x000000a003007836 */ /* 0x000fe20000000000 */
[----:B------:R-:W-:Y:S02]  /*2580*/  @P0 SHF.R.U32.HI R4, RZ, 0x10, R5 ;  /* 0x00000010ff040819 */ /* 0x000fe40000011605 */
[----:B------:R-:W-:Y:S02]  /*2590*/  @P0 R2UR UR6, R2 ;  /* 0x00000000020602ca */ /* 0x000fe400000e0000 */
[----:B------:R-:W-:-:S02]  /*25a0*/  PRMT R0, RZ, 0x654, R0 ;  /* 0x00000654ff007816 */ /* 0x000fc40000000000 */
[----:B------:R-:W-:Y:S02]  /*25b0*/  @P0 R2UR UR4, R4 ;  /* 0x00000000040402ca */ /* 0x000fe400000e0000 */
[----:B------:R1:W-:Y:S03]  /*25c0*/  SYNCS.ARRIVE.TRANS64.RED.A1T0 RZ, [R0+URZ], RZ ;  /* 0x000000ff00ff79a7 */ /* 0x0003e600081004ff */
[----:B------:R-:W-:-:S04]  /*25d0*/  @UP1 UMOV UR51, UR5 ;  /* 0x0000000500331c82 */ /* 0x000fc80008000000 */
[----:B------:R-:W-:-:S04]  /*25e0*/  @UP1 UMOV UR52, UR6 ;  /* 0x0000000600341c82 */ /* 0x000fc80008000000 */
[----:B------:R-:W-:Y:S01]  /*25f0*/  @UP1 UMOV UR44, UR4 ;  /* 0x00000004002c1c82 */ /* 0x000fe20008000000 */
[----:B------:R-:W-:Y:S05]  /*2600*/  BRA.U !UP0, `(.L_x_44) ;  /* 0x0000000108d47547 */ /* 0x000fea000b800000 */
[----:B------:R-:W2:Y:S01]  /*2610*/  LDCU.128 UR20, c[0x0][0xf10] ;  /* 0x0001e200ff1477ac */ /* 0x000ea20008000c00 */
[----:B------:R-:W4:Y:S01]  /*2620*/  LDCU UR19, c[0x0][0xf20] ;  /* 0x0001e400ff1377ac */ /* 0x000f220008000800 */
[----:B------:R-:W3:Y:S01]  /*2630*/  LDCU UR18, c[0x0][0xf0c] ;  /* 0x0001e180ff1277ac */ /* 0x000ee20008000800 */
[----:B------:R-:W1:Y:S01]  /*2640*/  LDCU.64 UR8, c[0x0][0xf28] ;  /* 0x0001e500ff0877ac */ /* 0x000e620008000a00 */
[----:B------:R-:W-:Y:S02]  /*2650*/  UISETP.NE.AND UP3, UPT, UR45, 0x1, UPT ;  /* 0x000000012d00788c */ /* 0x000fe4000bf65270 */
[----:B--2---:R-:W-:Y:S02]  /*2660*/  UIMAD.WIDE.U32 UR4, UR53, UR23, URZ ;  /* 0x00000017350472a5 */ /* 0x004fe4000f8e00ff */
[----:B------:R-:W-:Y:S02]  /*2670*/  UIMAD.WIDE.U32 UR6, UR54, UR20, URZ ;  /* 0x00000014360672a5 */ /* 0x000fe4000f8e00ff */
[----:B------:R-:W-:-:S02]  /*2680*/  UISETP.NE.AND UP0, UPT, UR22, 0x1, UPT ;  /* 0x000000011600788c */ /* 0x000fc4000bf05270 */
[----:B------:R-:W-:Y:S01]  /*2690*/  UIMAD.WIDE.U32 UR16, UR51, UR23, URZ ;  /* 0x00000017331072a5 */ /* 0x000fe2000f8e00ff */
[----:B------:R-:W-:Y:S02]  /*26a0*/  UMOV UR4, UR5 ;  /* 0x0000000500047c82 */ /* 0x000fe40008000000 */
[----:B------:R-:W-:Y:S01]  /*26b0*/  UMOV UR6, UR7 ;  /* 0x0000000700067c82 */ /* 0x000fe20008000000 */
[----:B----4-:R-:W-:Y:S02]  /*26c0*/  USHF.R.U32.HI UR4, URZ, UR19, UR4 ;  /* 0x00000013ff047299 */ /* 0x010fe40008011604 */
[----:B---3--:R-:W-:Y:S02]  /*26d0*/  UISETP.NE.AND UP2, UPT, UR18, 0x1, UPT ;  /* 0x000000011200788c */ /* 0x008fe4000bf45270 */
[----:B------:R-:W-:Y:S02]  /*26e0*/  USHF.R.U32.HI UR6, URZ, UR21, UR6 ;  /* 0x00000015ff067299 */ /* 0x000fe40008011606 */
[----:B------:R-:W-:-:S02]  /*26f0*/  USEL UR5, UR53, UR4, !UP0 ;  /* 0x0000000435057287 */ /* 0x000fc4000c000000 */
[----:B------:R-:W-:Y:S02]  /*2700*/  USEL UR6, UR54, UR6, !UP2 ;  /* 0x0000000636067287 */ /* 0x000fe4000d000000 */
[----:B-1----:R-:W-:Y:S01]  /*2710*/  UIMAD.WIDE.U32 UR10, UR5, UR8, URZ ;  /* 0x00000008050a72a5 */ /* 0x002fe2000f8e00ff */
[----:B------:R-:W-:Y:S01]  /*2720*/  UMOV UR4, UR17 ;  /* 0x0000001100047c82 */ /* 0x000fe20008000000 */
[----:B------:R-:W-:Y:S02]  /*2730*/  UIMAD.WIDE.U32 UR12, UR52, UR20, URZ ;  /* 0x00000014340c72a5 */ /* 0x000fe4000f8e00ff */
[----:B------:R-:W-:-:S03]  /*2740*/  UIMAD.WIDE.U32 UR16, UR6, UR8, URZ ;  /* 0x00000008061072a5 */ /* 0x000fc6000f8e00ff */
[----:B------:R-:W-:Y:S01]  /*2750*/  UMOV UR10, UR11 ;  /* 0x0000000b000a7c82 */ /* 0x000fe20008000000 */
[----:B------:R-:W-:Y:S02]  /*2760*/  USHF.R.U32.HI UR4, URZ, UR19, UR4 ;  /* 0x00000013ff047299 */ /* 0x000fe40008011604 */
[----:B------:R-:W-:Y:S01]  /*2770*/  @UP3 USHF.R.U32.HI UR5, URZ, UR9, UR10 ;  /* 0x00000009ff053299 */ /* 0x000fe2000801160a */
[----:B------:R-:W-:Y:S01]  /*2780*/  UMOV UR12, UR13 ;  /* 0x0000000d000c7c82 */ /* 0x000fe20008000000 */
[----:B------:R-:W-:Y:S01]  /*2790*/  UMOV UR16, UR17 ;  /* 0x0000001100107c82 */ /* 0x000fe20008000000 */
[----:B------:R-:W-:Y:S02]  /*27a0*/  USHF.R.U32.HI UR21, URZ, UR21, UR12 ;  /* 0x00000015ff157299 */ /* 0x000fe4000801160c */
[----:B------:R-:W-:Y:S02]  /*27b0*/  USEL UR4, UR51, UR4, !UP0 ;  /* 0x0000000433047287 */ /* 0x000fe4000c000000 */
[----:B------:R-:W-:-:S02]  /*27c0*/  @UP3 USHF.R.U32.HI UR6, URZ, UR9, UR16 ;  /* 0x00000009ff063299 */ /* 0x000fc40008011610 */
[----:B------:R-:W-:Y:S02]  /*27d0*/  UIMAD UR7, UR45, UR5, URZ ;  /* 0x000000052d0772a4 */ /* 0x000fe4000f8e02ff */
[----:B------:R-:W-:Y:S02]  /*27e0*/  USEL UR5, UR52, UR21, !UP2 ;  /* 0x0000001534057287 */ /* 0x000fe4000d000000 */
[----:B------:R-:W-:Y:S02]  /*27f0*/  UIMAD UR10, UR45, UR6, URZ ;  /* 0x000000062d0a72a4 */ /* 0x000fe4000f8e02ff */
[----:B------:R-:W-:Y:S02]  /*2800*/  UISETP.GE.AND UP0, UPT, UR4, UR7, UPT ;  /* 0x000000070400728c */ /* 0x000fe4000bf06270 */
[----:B------:R-:W-:Y:S02]  /*2810*/  UIMAD.WIDE.U32 UR12, UR4, UR8, URZ ;  /* 0x00000008040c72a5 */ /* 0x000fe4000f8e00ff */
[----:B------:R-:W-:-:S02]  /*2820*/  UISETP.GE.OR UP0, UPT, UR5, UR10, UP0 ;  /* 0x0000000a0500728c */ /* 0x000fc40008706670 */
[----:B------:R-:W-:Y:S02]  /*2830*/  UIMAD.WIDE.U32 UR10, UR5, UR8, URZ ;  /* 0x00000008050a72a5 */ /* 0x000fe4000f8e00ff */
[----:B------:R-:W-:Y:S01]  /*2840*/  UIADD3 UR12, UPT, UPT, -UR4, URZ, URZ ;  /* 0x000000ff040c7290 */ /* 0x000fe2000fffe1ff */
[----:B------:R-:W-:Y:S01]  /*2850*/  UMOV UR8, UR13 ;  /* 0x0000000d00087c82 */ /* 0x000fe20008000000 */
[----:B------:R-:W-:Y:S02]  /*2860*/  UIADD3 UR10, UPT, UPT, -UR5, URZ, URZ ;  /* 0x000000ff050a7290 */ /* 0x000fe4000fffe1ff */
        /* <DEDUP_REMOVED lines=15> */
.L_x_44:
[----:B------:R-:W2:Y:S02]  /*2960*/  LDCU UR4, c[0x0][0xf30] ;  /* 0x0001e600ff0477ac */ /* 0x000ea40008000800 */
[----:B--2---:R-:W-:-:S09]  /*2970*/  UISETP.NE.AND UP0, UPT, UR4, 0x1, UPT ;  /* 0x000000010400788c */ /* 0x004fd2000bf05270 */
[----:B------:R-:W-:Y:S05]  /*2980*/  BRA.U UP0, `(.L_x_45) ;  /* 0x0000000100447547 */ /* 0x000fea000b800000 */
[----:B------:R-:W2:Y:S01]  /*2990*/  LDCU.128 UR8, c[0x0][0xf10] ;  /* 0x0001e200ff0877ac */ /* 0x000ea20008000c00 */
[----:B------:R-:W4:Y:S01]  /*29a0*/  LDCU UR12, c[0x0][0xf0c] ;  /* 0x0001e180ff0c77ac */ /* 0x000f220008000800 */
[----:B------:R-:W1:Y:S01]  /*29b0*/  LDCU UR13, c[0x0][0xf20] ;  /* 0x0001e400ff0d77ac */ /* 0x000e620008000800 */
[----:B--2---:R-:W-:Y:S02]  /*29c0*/  UIMAD.WIDE.U32 UR6, UR52, UR8, URZ ;  /* 0x00000008340672a5 */ /* 0x004fe4000f8e00ff */
[----:B------:R-:W-:Y:S02]  /*29d0*/  UIMAD.WIDE.U32 UR4, UR51, UR11, URZ ;  /* 0x0000000b330472a5 */ /* 0x000fe4000f8e00ff */
[----:B----4-:R-:W-:Y:S02]  /*29e0*/  UISETP.NE.AND UP2, UPT, UR12, 0x1, UPT ;  /* 0x000000010c00788c */ /* 0x010fe4000bf45270 */
[----:B------:R-:W-:Y:S01]  /*29f0*/  UISETP.NE.AND UP0, UPT, UR10, 0x1, UPT ;  /* 0x000000010a00788c */ /* 0x000fe2000bf05270 */
[----:B------:R-:W-:-:S02]  /*2a00*/  UMOV UR6, UR7 ;  /* 0x0000000700067c82 */ /* 0x000fc40008000000 */
[----:B------:R-:W-:Y:S01]  /*2a10*/  UMOV UR4, UR5 ;  /* 0x0000000500047c82 */ /* 0x000fe20008000000 */
[----:B------:R-:W-:Y:S02]  /*2a20*/  USHF.R.U32.HI UR6, URZ, UR9, UR6 ;  /* 0x00000009ff067299 */ /* 0x000fe40008011606 */
[----:B-1----:R-:W-:Y:S02]  /*2a30*/  USHF.R.U32.HI UR4, URZ, UR13, UR4 ;  /* 0x0000000dff047299 */ /* 0x002fe40008011604 */
[----:B------:R-:W-:Y:S02]  /*2a40*/  USEL UR5, UR52, UR6, !UP2 ;  /* 0x0000000634057287 */ /* 0x000fe4000d000000 */
[----:B------:R-:W-:-:S04]  /*2a50*/  USEL UR4, UR51, UR4, !UP0 ;  /* 0x0000000433047287 */ /* 0x000fc8000c000000 */
[----:B------:R-:W-:Y:S02]  /*2a60*/  UIADD3 UR6, UPT, UPT, UR5, -UR4, URZ ;  /* 0x8000000405067290 */ /* 0x000fe4000fffe0ff */
[----:B------:R-:W-:Y:S02]  /*2a70*/  UIADD3 UR4, UPT, UPT, -UR5, UR4, URZ ;  /* 0x0000000405047290 */ /* 0x000fe4000fffe1ff */
[----:B------:R-:W-:Y:S02]  /*2a80*/  UIMAD UR51, UR6, UR10, UR51 ;  /* 0x0000000a063372a4 */ /* 0x000fe4000f8e0233 */
[----:B------:R-:W-:-:S12]  /*2a90*/  UIMAD UR52, UR4, UR12, UR52 ;  /* 0x0000000c043472a4 */ /* 0x000fd8000f8e0234 */
.L_x_45:
[----:B------:R-:W-:Y:S01]  /*2aa0*/  VIADD R11, R11, 0x1 ;  /* 0x000000010b0b7836 */ /* 0x000fe20000000000 */
[----:B------:R-:W-:Y:S02]  /*2ab0*/  R2UR UR5, R142 ;  /* 0x000000008e0572ca */ /* 0x000fe400000e0000 */
[----:B------:R-:W-:Y:S02]  /*2ac0*/  R2UR UR4, R141 ;  /* 0x000000008d0472ca */ /* 0x000fe400000e0000 */
[C---:B------:R-:W-:Y:S02]  /*2ad0*/  ISETP.NE.AND P0, PT, R11.reuse, 0x2, PT ;  /* 0x000000020b00780c */ /* 0x040fe40003f05270 */
[----:B------:R-:W-:Y:S02]  /*2ae0*/  PLOP3.LUT P2, PT, PT, PT, PT, 0x80, 0x8 ;  /* 0x000000000008781c */ /* 0x000fe40003f4f070 */
[----:B------:R-:W-:Y:S02]  /*2af0*/  SEL R3, RZ, 0x1, P0 ;  /* 0x00000001ff037807 */ /* 0x000fe40000000000 */
[----:B------:R-:W-:-:S02]  /*2b00*/  SEL R11, R11, RZ, P0 ;  /* 0x000000ff0b0b7207 */ /* 0x000fc40000000000 */
[----:B------:R-:W-:Y:S01]  /*2b10*/  LOP3.LUT R10, R10, R3, RZ, 0x3c, !PT ;  /* 0x000000030a0a7212 */ /* 0x000fe200078e3cff */
[----:B------:R-:W-:Y:S02]  /*2b20*/  UIADD3 UR28, UPT, UPT, UR52, UR5, URZ ;  /* 0x00000005341c7290 */ /* 0x000fe4000fffe0ff */
[----:B------:R-:W-:Y:S01]  /*2b30*/  UIADD3 UR20, UPT, UPT, UR51, UR4, URZ ;  /* 0x0000000433147290 */ /* 0x000fe2000fffe0ff */
[----:B------:R-:W-:Y:S11]  /*2b40*/  BRA.U UP1, `(.L_x_46) ;  /* 0xffffffed01887547 */ /* 0x000ff6000b83ffff */
[----:B------:R-:W-:Y:S01]  /*2b50*/  UIADD3 UR14, UPT, UPT, UR14, 0x20, URZ ;  /* 0x000000200e0e7890 */ /* 0x000fe2000fffe0ff */
[----:B------:R-:W-:-:S03]  /*2b60*/  SHF.L.U32 R3, R12, 0x1f, RZ ;  /* 0x0000001f0c037819 */ /* 0x000fc600000006ff */
[----:B------:R-:W-:-:S09]  /*2b70*/  ULEA UR4, UR15, UR14, 0x3 ;  /* 0x0000000e0f047291 */ /* 0x000fd2000f8e18ff */
[----:B------:R-:W2:Y:S02]  /*2b80*/  SYNCS.PHASECHK.TRANS64.TRYWAIT P0, [UR4], R3 ;  /* 0x00000003ff0075a7 */ /* 0x000ea40008001104 */
[----:B--2---:R-:W-:Y:S05]  /*2b90*/  @!P0 BRA `(.L_x_47) ;  /* 0x00000098007c8947 */ /* 0x004fea0003800000 */
.L_x_156:
[----:B------:R-:W-:-:S04]  /*2ba0*/  UIADD3 UR4, UPT, UPT, UR15, 0x1, URZ ;  /* 0x000000010f047890 */ /* 0x000fc8000fffe0ff */
[----:B------:R-:W-:-:S04]  /*2bb0*/  UISETP.NE.AND UP0, UPT, UR4, 0x4, UPT ;  /* 0x000000040400788c */ /* 0x000fc8000bf05270 */
[----:B------:R-:W-:Y:S02]  /*2bc0*/  USEL UR6, URZ, 0x1, UP0 ;  /* 0x00000001ff067887 */ /* 0x000fe40008000000 */
[----:B------:R-:W-:-:S04]  /*2bd0*/  USEL UR4, UR4, URZ, UP0 ;  /* 0x000000ff04047287 */ /* 0x000fc80008000000 */
[----:B------:R-:W-:Y:S01]  /*2be0*/  ULEA UR5, UR4, UR14, 0x3 ;  /* 0x0000000e04057291 */ /* 0x000fe2000f8e18ff */
[----:B------:R-:W-:-:S04]  /*2bf0*/  LOP3.LUT R2, R12, UR6, RZ, 0x3c, !PT ;  /* 0x000000060c027c12 */ /* 0x000fc8000f8e3cff */
[----:B-1----:R-:W-:-:S04]  /*2c00*/  SHF.L.U32 R3, R2, 0x1f, RZ ;  /* 0x0000001f02037819 */ /* 0x002fc800000006ff */
[----:B------:R-:W1:Y:S02]  /*2c10*/  SYNCS.PHASECHK.TRANS64.TRYWAIT P0, [UR5], R3 ;  /* 0x00000003ff0075a7 */ /* 0x000e640008001105 */
[----:B-1----:R-:W-:Y:S05]  /*2c20*/  @!P0 BRA `(.L_x_48) ;  /* 0x0000009800708947 */ /* 0x002fea0003800000 */
.L_x_158:
        /* <DEDUP_REMOVED lines=9> */
.L_x_160:
[----:B------:R-:W-:-:S04]  /*2cc0*/  UIADD3 UR4, UPT, UPT, UR4, 0x1, URZ ;  /* 0x0000000104047890 */ /* 0x000fc8000fffe0ff */
[----:B------:R-:W-:-:S04]  /*2cd0*/  UISETP.NE.AND UP0, UPT, UR4, 0x4, UPT ;  /* 0x000000040400788c */ /* 0x000fc8000bf05270 */
[----:B------:R-:W-:Y:S02]  /*2ce0*/  USEL UR5, URZ, 0x1, UP0 ;  /* 0x00000001ff057887 */ /* 0x000fe40008000000 */
[----:B------:R-:W-:-:S04]  /*2cf0*/  USEL UR4, UR4, URZ, UP0 ;  /* 0x000000ff04047287 */ /* 0x000fc80008000000 */
[----:B------:R-:W-:Y:S01]  /*2d00*/  ULEA UR4, UR4, UR14, 0x3 ;  /* 0x0000000e04047291 */ /* 0x000fe2000f8e18ff */
[----:B-1----:R-:W-:-:S04]  /*2d10*/  LOP3.LUT R3, R2, UR5, RZ, 0x3c, !PT ;  /* 0x0000000502037c12 */ /* 0x002fc8000f8e3cff */
[----:B------:R-:W-:Y:S01]  /*2d20*/  SHF.L.U32 R3, R3, 0x1f, RZ ;  /* 0x0000001f03037819 */ /* 0x000fe200000006ff */
[----:B------:R-:W-:-:S07]  /*2d30*/  IMAD.U32 R0, RZ, RZ, UR4 ;  /* 0x00000004ff007e24 */ /* 0x000fce000f8e00ff */
.L_x_50:
[----:B-1----:R1:W2:Y:S02]  /*2d40*/  SYNCS.PHASECHK.TRANS64.TRYWAIT P0, [R0+URZ], R3 ;  /* 0x00000003000075a7 */ /* 0x0022a400080011ff */
[----:B--2---:R-:W-:Y:S05]  /*2d50*/  @!P0 NANOSLEEP.SYNCS 0x989680 ;  /* 0x009896800000895d */ /* 0x004fea0003900000 */
[----:B------:R-:W2:Y:S02]  /*2d60*/  @!P0 SYNCS.PHASECHK.TRANS64 P0, [R0+URZ], R3 ;  /* 0x00000003000085a7 */ /* 0x000ea400080010ff */
[----:B--2---:R-:W-:Y:S05]  /*2d70*/  @P0 EXIT ;  /* 0x000000000000094d */ /* 0x004fea0003800000 */
[----:B------:R-:W-:Y:S05]  /*2d80*/  BRA `(.L_x_50) ;  /* 0xfffffffc00ec7947 */ /* 0x000fea000383ffff */
.L_x_22:
[----:B------:R-:W1:Y:S02]  /*2d90*/  S2UR UR4, SR_CgaCtaId ;  /* 0x00000000000479c3 */ /* 0x000e640000008800 */
[----:B-1----:R-:W-:-:S04]  /*2da0*/  UISETP.NE.AND UP0, UPT, UR4, URZ, UPT ;  /* 0x000000ff0400728c */ /* 0x002fc8000bf05270 */
[----:B------:R-:W-:-:S09]  /*2db0*/  UISETP.NE.OR UP0, UPT, UR21, 0x1, UP0 ;  /* 0x000000011500788c */ /* 0x000fd20008705670 */
[----:B------:R-:W-:Y:S05]  /*2dc0*/  BRA.U UP0, `(.L_x_51) ;  /* 0x00000005004c7547 */ /* 0x000fea000b800000 */
[----:B------:R-:W1:Y:S01]  /*2dd0*/  S2UR UR5, SR_CgaCtaId ;  /* 0x00000000000579c3 */ /* 0x000e620000008800 */
[----:B------:R-:W-:Y:S01]  /*2de0*/  UMOV UR4, 0x400 ;  /* 0x0000040000047882 */ /* 0x000fe20000000000 */
[----:B------:R-:W-:Y:S01]  /*2df0*/  ISETP.GE.U32.AND P2, PT, R3, 0x2, PT ;  /* 0x000000020300780c */ /* 0x000fe20003f46070 */
[----:B------:R-:W-:Y:S01]  /*2e00*/  IMAD.MOV.U32 R12, RZ, RZ, 0x1 ;  /* 0x00000001ff0c7424 */ /* 0x000fe200078e00ff */
[----:B------:R-:W-:Y:S02]  /*2e10*/  CS2R R10, SRZ ;  /* 0x00000000000a7805 */ /* 0x000fe4000001ff00 */
[----:B------:R-:W-:Y:S01]  /*2e20*/  CS2R R8, SRZ ;  /* 0x0000000000087805 */ /* 0x000fe2000001ff00 */
[----:B-1----:R-:W-:-:S03]  /*2e30*/  ULEA UR6, UR5, UR4, 0x18 ;  /* 0x0000000405067291 */ /* 0x002fc6000f8ec0ff */
[----:B------:R-:W-:-:S09]  /*2e40*/  UMOV UR5, URZ ;  /* 0x000000ff00057c82 */ /* 0x000fd20008000000 */
.L_x_55:
[----:B------:R-:W-:Y:S02]  /*2e50*/  LEA R0, R8, UR6, 0x3 ;  /* 0x0000000608007c11 */ /* 0x000fe4000f8e18ff */
[----:B------:R-:W-:-:S03]  /*2e60*/  SHF.L.U32 R5, R9, 0x1f, RZ ;  /* 0x0000001f09057819 */ /* 0x000fc600000006ff */
[----:B------:R-:W-:Y:S01]  /*2e70*/  VIADD R4, R0, 0xd0 ;  /* 0x000000d000047836 */ /* 0x000fe20000000000 */
[----:B------:R-:W1:Y:S02]  /*2e80*/  SYNCS.PHASECHK.TRANS64.TRYWAIT P0, [R0+URZ+0xc0], R5 ;  /* 0x0000c005000075a7 */ /* 0x000e6400080011ff */
[----:B-1----:R-:W-:Y:S05]  /*2e90*/  @!P0 BRA `(.L_x_52) ;  /* 0x0000009800048947 */ /* 0x002fea0003800000 */
.L_x_161:
[----:B------:R-:W-:Y:S01]  /*2ea0*/  ULEA UR4, UR5, UR6, 0x3 ;  /* 0x0000000605047291 */ /* 0x000fe2000f8e18ff */
[----:B------:R-:W-:Y:S01]  /*2eb0*/  PRMT R4, RZ, 0x654, R4 ;  /* 0x00000654ff047816 */ /* 0x000fe20000000004 */
[----:B-1----:R-:W-:Y:S01]  /*2ec0*/  @!P2 IMAD.MOV.U32 R5, RZ, RZ, 0x10 ;  /* 0x00000010ff05a424 */ /* 0x002fe200078e00ff */
[----:B------:R-:W-:Y:S01]  /*2ed0*/  SHF.L.U32 R7, R12, 0x1f, RZ ;  /* 0x0000001f0c077819 */ /* 0x000fe200000006ff */
[----:B------:R-:W-:Y:S01]  /*2ee0*/  UIADD3 UR7, UPT, UPT, UR4, 0x90, URZ ;  /* 0x0000009004077890 */ /* 0x000fe2000fffe0ff */
[----:B------:R1:W-:Y:S05]  /*2ef0*/  SYNCS.ARRIVE.TRANS64.RED.A1T0 RZ, [R4+URZ], RZ ;  /* 0x000000ff04ff79a7 */ /* 0x0003ea00081004ff */
[----:B------:R-:W-:Y:S01]  /*2f00*/  IMAD.U32 R0, RZ, RZ, UR7 ;  /* 0x00000007ff007e24 */ /* 0x000fe2000f8e00ff */
[----:B------:R-:W2:Y:S04]  /*2f10*/  SYNCS.PHASECHK.TRANS64.TRYWAIT P0, [UR4+0xa0], R7 ;  /* 0x0000a007ff0075a7 */ /* 0x000ea80008001104 */
[----:B------:R-:W-:Y:S01]  /*2f20*/  PRMT R13, R3, 0x654, R0 ;  /* 0x00000654030d7816 */ /* 0x000fe20000000000 */
[----:B-12---:R-:W-:Y:S06]  /*2f30*/  @!P0 BRA `(.L_x_53) ;  /* 0x0000009400f08947 */ /* 0x006fec0003800000 */
.L_x_163:
[----:B------:R-:W-:Y:S01]  /*2f40*/  ULEA UR8, UR5, UR6, 0x4 ;  /* 0x0000000605087291 */ /* 0x000fe2000f8e20ff */
[----:B------:R-:W-:Y:S01]  /*2f50*/  SEL R2, R13, R2, !P2 ;  /* 0x000000020d027207 */ /* 0x000fe20005000000 */
[----:B------:R-:W-:Y:S01]  /*2f60*/  UIADD3 UR9, UPT, UPT, UR4, 0x90, URZ ;  /* 0x0000009004097890 */ /* 0x000fe2000fffe0ff */
[----:B-1----:R-:W-:Y:S01]  /*2f70*/  LEA R0, R11, UR6, 0x3 ;  /* 0x000000060b007c11 */ /* 0x002fe2000f8e18ff */
[----:B------:R-:W-:Y:S01]  /*2f80*/  UIADD3 UR8, UPT, UPT, UR8, 0xf0, URZ ;  /* 0x000000f008087890 */ /* 0x000fe2000fffe0ff */
[----:B------:R1:W-:Y:S01]  /*2f90*/  @!P2 SYNCS.ARRIVE.TRANS64.RED RZ, [R2+URZ], R5 ;  /* 0x0000000502ffa9a7 */ /* 0x0003e200080004ff */
[----:B------:R-:W-:Y:S01]  /*2fa0*/  UIADD3 UR4, UPT, UPT, UR5, 0x1, URZ ;  /* 0x0000000105047890 */ /* 0x000fe2000fffe0ff */
[----:B------:R-:W-:-:S03]  /*2fb0*/  VIADD R8, R8, 0x1 ;  /* 0x0000000108087836 */ /* 0x000fc60000000000 */
[----:B------:R-:W-:Y:S02]  /*2fc0*/  UISETP.NE.AND UP0, UPT, UR4, 0x2, UPT ;  /* 0x000000020400788c */ /* 0x000fe4000bf05270 */
[----:B------:R-:W-:Y:S01]  /*2fd0*/  ISETP.NE.AND P0, PT, R8, 0x2, PT ;  /* 0x000000020800780c */ /* 0x000fe20003f05270 */
[----:B------:R-:W-:Y:S06]  /*2fe0*/  UGETNEXTWORKID.BROADCAST [UR8], [UR9] ;  /* 0x00000000080073ca */ /* 0x000fec0008000100 */
[----:B------:R-:W-:Y:S02]  /*2ff0*/  USEL UR7, URZ, 0x1, UP0 ;  /* 0x00000001ff077887 */ /* 0x000fe40008000000 */
[----:B------:R-:W-:-:S04]  /*3000*/  USEL UR5, UR4, URZ, UP0 ;  /* 0x000000ff04057287 */ /* 0x000fc80008000000 */
[----:B------:R-:W-:Y:S02]  /*3010*/  LOP3.LUT R12, R12, UR7, RZ, 0x3c, !PT ;  /* 0x000000070c0c7c12 */ /* 0x000fe4000f8e3cff */
[----:B-1----:R-:W-:-:S04]  /*3020*/  SHF.L.U32 R5, R10, 0x1f, RZ ;  /* 0x0000001f0a057819 */ /* 0x002fc800000006ff */
[----:B------:R-:W1:Y:S02]  /*3030*/  SYNCS.PHASECHK.TRANS64.TRYWAIT P1, [R0+URZ+0x90], R5 ;  /* 0x00009005000075a7 */ /* 0x000e6400080211ff */
[----:B-1----:R-:W-:Y:S05]  /*3040*/  @!P1 BRA `(.L_x_54) ;  /* 0x0000009400c49947 */ /* 0x002fea0003800000 */
.L_x_164:
[C---:B------:R-:W-:Y:S01]  /*3050*/  LEA R4, R11.reuse, UR6, 0x4 ;  /* 0x000000060b047c11 */ /* 0x040fe2000f8e20ff */
[----:B-1----:R-:W-:Y:S01]  /*3060*/  VIADD R0, R0, 0xa0 ;  /* 0x000000a000007836 */ /* 0x002fe20000000000 */
[----:B------:R-:W-:Y:S01]  /*3070*/  SEL R8, R8, RZ, P0 ;  /* 0x000000ff08087207 */ /* 0x000fe20000000000 */
[----:B------:R-:W-:-:S03]  /*3080*/  VIADD R11, R11, 0x1 ;  /* 0x000000010b0b7836 */ /* 0x000fc60000000000 */
[----:B------:R-:W1:Y:S01]  /*3090*/  LDS.128 R4, [R4+0xf0] ;  /* 0x0000f00004047984 */ /* 0x000e620000000c00 */
[----:B------:R-:W-:Y:S02]  /*30a0*/  PRMT R0, RZ, 0x654, R0 ;  /* 0x00000654ff007816 */ /* 0x000fe40000000000 */
[C---:B------:R-:W-:Y:S01]  /*30b0*/  ISETP.NE.AND P1, PT, R11.reuse, 0x2, PT ;  /* 0x000000020b00780c */ /* 0x040fe20003f25270 */
[----:B------:R-:W-:Y:S01]  /*30c0*/  @!PT LDS RZ, [RZ] ;  /* 0x00000000fffff984 */ /* 0x000fe20000000800 */
[----:B------:R-:W-:Y:S01]  /*30d0*/  @!PT LDS RZ, [RZ] ;  /* 0x00000000fffff984 */ /* 0x000fe20000000800 */
[----:B------:R-:W-:Y:S01]  /*30e0*/  @!PT LDS RZ, [RZ] ;  /* 0x00000000fffff984 */ /* 0x000fe20000000800 */
[----:B------:R-:W-:Y:S01]  /*30f0*/  @!PT LDS RZ, [RZ] ;  /* 0x00000000fffff984 */ /* 0x000fe20000000800 */
[----:B------:R2:W-:Y:S06]  /*3100*/  MEMBAR.ALL.CTA ;  /* 0x0000000000007992 */ /* 0x0005ec0000008000 */
[----:B--2---:R-:W2:Y:S01]  /*3110*/  FENCE.VIEW.ASYNC.S ;  /* 0x00000000000073c6 */ /* 0x004ea20000000000 */
[----:B------:R-:W-:Y:S01]  /*3120*/  SEL R11, R11, RZ, P1 ;  /* 0x000000ff0b0b7207 */ /* 0x000fe20000800000 */
[----:B--2---:R2:W-:Y:S01]  /*3130*/  SYNCS.ARRIVE.TRANS64.RED.A1T0 RZ, [R0+URZ], RZ ;  /* 0x000000ff00ff79a7 */ /* 0x0045e200081004ff */
[----:B-1----:R-:W-:-:S02]  /*3140*/  LOP3.LUT P3, RZ, R6, 0x1, RZ, 0xc0, !PT ;  /* 0x0000000106ff7812 */ /* 0x002fc4000786c0ff */
[----:B------:R-:W-:-:S04]  /*3150*/  SEL R5, RZ, 0x1, P1 ;  /* 0x00000001ff057807 */ /* 0x000fc80000800000 */
[----:B------:R-:W-:Y:S02]  /*3160*/  LOP3.LUT R10, R10, R5, RZ, 0x3c, !PT ;  /* 0x000000050a0a7212 */ /* 0x000fe400078e3cff */
[----:B--2---:R-:W-:-:S04]  /*3170*/  SEL R0, RZ, 0x1, P0 ;  /* 0x00000001ff007807 */ /* 0x004fc80000000000 */
[----:B------:R-:W-:Y:S01]  /*3180*/  LOP3.LUT R9, R9, R0, RZ, 0x3c, !PT ;  /* 0x0000000009097212 */ /* 0x000fe200078e3cff */
[----:B------:R-:W-:Y:S06]  /*3190*/  @P3 BRA `(.L_x_55) ;  /* 0xfffffffc002c3947 */ /* 0x000fec000383ffff */
[----:B------:R-:W-:Y:S01]  /*31a0*/  ULEA UR4, UR5, UR6, 0x3 ;  /* 0x0000000605047291 */ /* 0x000fe2000f8e18ff */
[----:B------:R-:W-:-:S08]  /*31b0*/  SHF.L.U32 R3, R12, 0x1f, RZ ;  /* 0x0000001f0c037819 */ /* 0x000fd000000006ff */
[----:B------:R-:W1:Y:S02]  /*31c0*/  SYNCS.PHASECHK.TRANS64 P0, [UR4+0xa0], R3 ;  /* 0x0000a003ff0075a7 */ /* 0x000e640008001004 */
[----:B-1----:R-:W-:Y:S05]  /*31d0*/  @P0 BRA `(.L_x_56) ;  /* 0x0000000000080947 */ /* 0x002fea0003800000 */
[----:B------:R-:W1:Y:S02]  /*31e0*/  SYNCS.PHASECHK.TRANS64.TRYWAIT P0, [UR4+0xa0], R3 ;  /* 0x0000a003ff0075a7 */ /* 0x000e640008001104 */
[----:B-1----:R-:W-:Y:S05]  /*31f0*/  @!P0 BRA `(.L_x_57) ;  /* 0x00000094006c8947 */ /* 0x002fea0003800000 */
.L_x_56:
[----:B------:R-:W-:-:S04]  /*3200*/  UIADD3 UR7, UPT, UPT, UR5, 0x1, URZ ;  /* 0x0000000105077890 */ /* 0x000fc8000fffe0ff */
[----:B------:R-:W-:-:S04]  /*3210*/  UISETP.NE.AND UP0, UPT, UR7, 0x2, UPT ;  /* 0x000000020700788c */ /* 0x000fc8000bf05270 */
[----:B------:R-:W-:Y:S02]  /*3220*/  USEL UR8, URZ, 0x1, UP0 ;  /* 0x00000001ff087887 */ /* 0x000fe40008000000 */
[----:B------:R-:W-:-:S04]  /*3230*/  USEL UR7, UR7, URZ, UP0 ;  /* 0x000000ff07077287 */ /* 0x000fc80008000000 */
[----:B------:R-:W-:Y:S01]  /*3240*/  ULEA UR7, UR7, UR6, 0x3 ;  /* 0x0000000607077291 */ /* 0x000fe2000f8e18ff */
[----:B-1----:R-:W-:-:S04]  /*3250*/  LOP3.LUT R3, R12, UR8, RZ, 0x3c, !PT ;  /* 0x000000080c037c12 */ /* 0x002fc8000f8e3cff */
[----:B------:R-:W-:-:S04]  /*3260*/  SHF.L.U32 R0, R3, 0x1f, RZ ;  /* 0x0000001f03007819 */ /* 0x000fc800000006ff */
[----:B------:R-:W1:Y:S02]  /*3270*/  SYNCS.PHASECHK.TRANS64 P0, [UR7+0xa0], R0 ;  /* 0x0000a000ff0075a7 */ /* 0x000e640008001007 */
[----:B-1----:R-:W-:Y:S05]  /*3280*/  @P0 EXIT ;  /* 0x000000000000094d */ /* 0x002fea0003800000 */
[----:B------:R-:W-:Y:S02]  /*3290*/  SHF.L.U32 R3, R3, 0x1f, RZ ;  /* 0x0000001f03037819 */ /* 0x000fe400000006ff */
[----:B------:R-:W-:-:S07]  /*32a0*/  MOV R0, UR7 ;  /* 0x0000000700007c02 */ /* 0x000fce0008000f00 */
.L_x_58:
[----:B-1----:R1:W2:Y:S02]  /*32b0*/  SYNCS.PHASECHK.TRANS64.TRYWAIT P0, [R0+URZ+0xa0], R3 ;  /* 0x0000a003000075a7 */ /* 0x0022a400080011ff */
[----:B--2---:R-:W-:Y:S05]  /*32c0*/  @!P0 NANOSLEEP.SYNCS 0x989680 ;  /* 0x009896800000895d */ /* 0x004fea0003900000 */
[----:B------:R-:W2:Y:S02]  /*32d0*/  @!P0 SYNCS.PHASECHK.TRANS64 P0, [R0+URZ+0xa0], R3 ;  /* 0x0000a003000085a7 */ /* 0x000ea400080010ff */
[----:B--2---:R-:W-:Y:S05]  /*32e0*/  @P0 EXIT ;  /* 0x000000000000094d */ /* 0x004fea0003800000 */
[----:B------:R-:W-:Y:S05]  /*32f0*/  BRA `(.L_x_58) ;  /* 0xfffffffc00ec7947 */ /* 0x000fea000383ffff */
.L_x_51:
[----:B------:R-:W-:Y:S05]  /*3300*/  BRA.U UP5, `(.L_x_59) ;  /* 0x0000001505b87547 */ /* 0x000fea000b800000 */
[----:B------:R-:W1:Y:S01]  /*3310*/  S2UR UR7, SR_CgaCtaId ;  /* 0x00000000000779c3 */ /* 0x000e620000008800 */
[----:B------:R-:W-:Y:S01]  /*3320*/  UMOV UR4, 0x40 ;  /* 0x0000004000047882 */ /* 0x000fe20000000000 */
[----:B------:R-:W-:Y:S01]  /*3330*/  NOP ;  /* 0x0000000000007918 */ /* 0x000fe20000000000 */
[----:B------:R-:W-:Y:S01]  /*3340*/  UMOV UR6, 0x400 ;  /* 0x0000040000067882 */ /* 0x000fe20000000000 */
[----:B-1----:R-:W-:Y:S02]  /*3350*/  ULEA UR5, UR7, UR4, 0x18 ;  /* 0x0000000407057291 */ /* 0x002fe4000f8ec0ff */
[----:B------:R-:W-:-:S07]  /*3360*/  ULEA UR6, UR7, UR6, 0x18 ;  /* 0x0000000607067291 */ /* 0x000fce000f8ec0ff */
[----:B------:R-:W1:Y:S02]  /*3370*/  LDS.U8 R3, [UR5+0x1c] ;  /* 0x00001c05ff037984 */ /* 0x000e640008000000 */
[----:B-1----:R-:W-:-:S13]  /*3380*/  ISETP.NE.AND P0, PT, R3, RZ, PT ;  /* 0x000000ff0300720c */ /* 0x002fda0003f05270 */
[----:B------:R-:W-:Y:S05]  /*3390*/  @P0 BRA `(.L_x_60) ;  /* 0x0000000400100947 */ /* 0x000fea0003800000 */
[----:B------:R-:W1:Y:S01]  /*33a0*/  S2UR UR4, SR_CgaCtaId ;  /* 0x00000000000479c3 */ /* 0x000e620000008800 */
[----:B------:R-:W-:Y:S02]  /*33b0*/  UISETP.NE.U32.AND UP1, UPT, UR24, 0x1, UPT ;  /* 0x000000011800788c */ /* 0x000fe4000bf25070 */
[----:B------:R-:W-:Y:S02]  /*33c0*/  UIADD3 UR7, UPT, UPT, UR5, 0x8, URZ ;  /* 0x0000000805077890 */ /* 0x000fe4000fffe0ff */
[----:B-1----:R-:W-:-:S05]  /*33d0*/  ULOP3.LUT UR8, UR4, 0x1, URZ, 0x3c, !UPT ;  /* 0x0000000104087892 */ /* 0x002fca000f8e3cff */
[----:B------:R-:W-:Y:S07]  /*33e0*/  BRA.U !UP1, `(.L_x_61) ;  /* 0x00000001099c7547 */ /* 0x000fee000b800000 */
[----:B------:R-:W-:Y:S01]  /*33f0*/  ELECT P0, URZ, PT ;  /* 0x0000000000ff782f */ /* 0x000fe20003800000 */
[----:B------:R-:W-:-:S12]  /*3400*/  BSSY B0, `(.L_x_61) ;  /* 0x0000025000007945 */ /* 0x000fd80003800000 */
[----:B------:R-:W-:Y:S05]  /*3410*/  @!P0 BRA `(.L_x_62) ;  /* 0x00000000008c8947 */ /* 0x000fea0003800000 */
[----:B------:R-:W-:-:S05]  /*3420*/  UMOV UR4, 0x10 ;  /* 0x0000001000047882 */ /* 0x000fca0000000000 */
[----:B------:R-:W-:Y:S04]  /*3430*/  DEPBAR.LE SB1, 0x36 ;  /* 0x00009d800000791a */ /* 0x000fe80000000000 */
[----:B------:R-:W1:Y:S02]  /*3440*/  UTCATOMSWS.2CTA.FIND_AND_SET.ALIGN UP0, UR4, UR4 ;  /* 0x00000004000475e3 */ /* 0x000e640008200800 */
[----:B-1----:R-:W-:Y:S01]  /*3450*/  MOV R10, UR4 ;  /* 0x00000004000a7c02 */ /* 0x002fe20008000f00 */
[----:B------:R-:W-:Y:S06]  /*3460*/  BRA.U UP0, `(.L_x_63) ;  /* 0x0000000100187547 */ /* 0x000fec000b800000 */
.L_x_64:
[----:B------:R-:W-:Y:S05]  /*3470*/  NANOSLEEP 0x64 ;  /* 0x000000640000795d */ /* 0x000fea0003800000 */
[----:B------:R-:W-:-:S05]  /*3480*/  UMOV UR4, 0x10 ;  /* 0x0000001000047882 */ /* 0x000fca0000000000 */
[----:B------:R-:W-:Y:S04]  /*3490*/  DEPBAR.LE SB1, 0x36 ;  /* 0x00009d800000791a */ /* 0x000fe80000000000 */
[----:B------:R-:W1:Y:S02]  /*34a0*/  UTCATOMSWS.2CTA.FIND_AND_SET.ALIGN UP0, UR4, UR4 ;  /* 0x00000004000475e3 */ /* 0x000e640008200800 */
[----:B-1----:R-:W-:Y:S01]  /*34b0*/  MOV R10, UR4 ;  /* 0x00000004000a7c02 */ /* 0x002fe20008000f00 */
[----:B------:R-:W-:Y:S05]  /*34c0*/  BRA.U !UP0, `(.L_x_64) ;  /* 0xfffffffd08e87547 */ /* 0x000fea000b83ffff */
.L_x_63:
[----:B------:R-:W1:Y:S01]  /*34d0*/  LDS R6, [UR5+0x10] ;  /* 0x00001005ff067984 */ /* 0x000e620008000800 */
[----:B------:R-:W-:Y:S01]  /*34e0*/  IMAD.U32 R3, RZ, RZ, UR6 ;  /* 0x00000006ff037e24 */ /* 0x000fe2000f8e00ff */
[----:B------:R-:W-:-:S03]  /*34f0*/  MOV R4, UR8 ;  /* 0x0000000800047c02 */ /* 0x000fc60008000f00 */
[----:B------:R-:W-:Y:S01]  /*3500*/  VIADD R3, R3, 0x110 ;  /* 0x0000011003037836 */ /* 0x000fe20000000000 */
[----:B-1----:R-:W-:-:S04]  /*3510*/  SHF.L.U32 R6, R6, 0x1f, RZ ;  /* 0x0000001f06067819 */ /* 0x002fc800000006ff */
[----:B------:R-:W1:Y:S02]  /*3520*/  SYNCS.PHASECHK.TRANS64.TRYWAIT P0, [UR5+0x8], R6 ;  /* 0x00000806ff0075a7 */ /* 0x000e640008001105 */
[----:B-1----:R-:W-:Y:S05]  /*3530*/  @P0 BRA `(.L_x_65) ;  /* 0x0000000000080947 */ /* 0x002fea0003800000 */
[----:B------:R-:W1:Y:S02]  /*3540*/  SYNCS.PHASECHK.TRANS64.TRYWAIT P0, [UR5+0x8], R6 ;  /* 0x00000806ff0075a7 */ /* 0x000e640008001105 */
[----:B-1----:R-:W-:Y:S05]  /*3550*/  @!P0 BRA `(.L_x_66) ;  /* 0x0000009000ac8947 */ /* 0x002fea0003800000 */
.L_x_65:
[----:B------:R-:W-:Y:S01]  /*3560*/  PRMT R4, R4, 0x654, R3 ;  /* 0x0000065404047816 */ /* 0x000fe20000000003 */
[----:B------:R-:W-:Y:S01]  /*3570*/  HFMA2 R3, -RZ, RZ, 0, 5.9604644775390625e-08 ;  /* 0x00000001ff037431 */ /* 0x000fe200000001ff */
[----:B------:R-:W-:Y:S01]  /*3580*/  UPRMT UR4, UR8, 0x654, UR7 ;  /* 0x0000065408047896 */ /* 0x000fe20008000007 */
[----:B------:R-:W-:Y:S02]  /*3590*/  IMAD.MOV.U32 R7, RZ, RZ, 0xffff ;  /* 0x0000ffffff077424 */ /* 0x000fe400078e00ff */
[----:B-1----:R-:W-:Y:S02]  /*35a0*/  IMAD.MOV.U32 R6, RZ, RZ, 0x4 ;  /* 0x00000004ff067424 */ /* 0x002fe400078e00ff */
[----:B------:R-:W-:Y:S01]  /*35b0*/  IMAD.SHL.U32 R9, R10, 0x20, RZ ;  /* 0x000000200a097824 */ /* 0x000fe200078e00ff */
[----:B------:R-:W-:Y:S02]  /*35c0*/  MOV R5, UR4 ;  /* 0x0000000400057c02 */ /* 0x000fe40008000f00 */
[-C--:B------:R-:W-:Y:S01]  /*35d0*/  SHF.L.U32 R8, R7, R10.reuse, RZ ;  /* 0x0000000a07087219 */ /* 0x080fe200000006ff */
[----:B------:R1:W-:Y:S01]  /*35e0*/  SYNCS.ARRIVE.TRANS64.RED RZ, [UR4], R6 ;  /* 0x00000006ffff79a7 */ /* 0x0003e20008000404 */
[----:B------:R-:W-:Y:S01]  /*35f0*/  SHF.L.U32 R7, R3, R10, RZ ;  /* 0x0000000a03077219 */ /* 0x000fe200000006ff */
[----:B------:R1:W-:Y:S04]  /*3600*/  STS [UR6+0x110], R9 ;  /* 0x00011009ff007988 */ /* 0x0003e80008000806 */
[----:B------:R1:W-:Y:S04]  /*3610*/  STAS [R4.64], R10 ;  /* 0x0000000a04007dbd */ /* 0x0003e8000c0008ff */
[----:B------:R1:W-:Y:S04]  /*3620*/  ATOMS.OR RZ, [UR5+0x14], R8 ;  /* 0x00001408ffff798c */ /* 0x0003e8000b000005 */
[----:B------:R1:W-:Y:S04]  /*3630*/  ATOMS.OR RZ, [UR5+0x18], R7 ;  /* 0x00001807ffff798c */ /* 0x0003e8000b000005 */
[----:B------:R1:W-:Y:S02]  /*3640*/  ATOMS.XOR RZ, [UR5+0x10], R3 ;  /* 0x00001003ffff798c */ /* 0x0003e4000b800005 */
.L_x_62:
[----:B------:R-:W-:Y:S05]  /*3650*/  BSYNC B0 ;  /* 0x0000000000007941 */ /* 0x000fea0003800000 */
.L_x_61:
[----:B------:R-:W-:Y:S05]  /*3660*/  BRA.U UP1, `(.L_x_67) ;  /* 0x00000001016c7547 */ /* 0x000fea000b800000 */
[----:B------:R-:W-:-:S03]  /*3670*/  UMOV UR4, 0xffffffff ;  /* 0xffffffff00047882 */ /* 0x000fc60000000000 */
[----:B------:R-:W-:Y:S05]  /*3680*/  BRA.DIV UR4, `(.L_x_68) ;  /* 0x0000009204787947 */ /* 0x000fea000b800000 */
[----:B------:R-:W-:-:S13]  /*3690*/  ELECT P6, URZ, PT ;  /* 0x0000000000ff782f */ /* 0x000fda00038c0000 */
.L_x_168:
[----:B------:R-:W-:Y:S05]  /*36a0*/  @!P6 BRA `(.L_x_67) ;  /* 0x00000000005ce947 */ /* 0x000fea0003800000 */
[----:B-1----:R-:W1:Y:S02]  /*36b0*/  LDS R4, [UR5+0x10] ;  /* 0x00001005ff047984 */ /* 0x002e640008000800 */
[----:B-1----:R-:W-:-:S04]  /*36c0*/  SHF.L.U32 R4, R4, 0x1f, RZ ;  /* 0x0000001f04047819 */ /* 0x002fc800000006ff */
[----:B------:R-:W1:Y:S02]  /*36d0*/  SYNCS.PHASECHK.TRANS64.TRYWAIT P0, [UR5+0x8], R4 ;  /* 0x00000804ff0075a7 */ /* 0x000e640008001105 */
[----:B-1----:R-:W-:Y:S05]  /*36e0*/  @P0 BRA `(.L_x_69) ;  /* 0x0000000000080947 */ /* 0x002fea0003800000 */
[----:B------:R-:W1:Y:S02]  /*36f0*/  SYNCS.PHASECHK.TRANS64.TRYWAIT P0, [UR5+0x8], R4 ;  /* 0x00000804ff0075a7 */ /* 0x000e640008001105 */
[----:B-1----:R-:W-:Y:S05]  /*3700*/  @!P0 BRA `(.L_x_70) ;  /* 0x0000009000788947 */ /* 0x002fea0003800000 */
.L_x_69:
[----:B------:R-:W2:Y:S01]  /*3710*/  LDS R6, [UR6+0x110] ;  /* 0x00011006ff067984 */ /* 0x000ea20008000800 */
[----:B-1----:R-:W-:Y:S02]  /*3720*/  HFMA2 R3, -RZ, RZ, 0, 5.9604644775390625e-08 ;  /* 0x00000001ff037431 */ /* 0x002fe400000001ff */
[----:B------:R-:W-:Y:S01]  /*3730*/  IMAD.MOV.U32 R4, RZ, RZ, 0xffff ;  /* 0x0000ffffff047424 */ /* 0x000fe200078e00ff */
[----:B------:R-:W-:Y:S01]  /*3740*/  UPRMT UR4, UR8, 0x654, UR7 ;  /* 0x0000065408047896 */ /* 0x000fe20008000007 */
[----:B--2---:R-:W-:-:S03]  /*3750*/  IMAD.SHL.U32 R5, R6, 0x20, RZ ;  /* 0x0000002006057824 */ /* 0x004fc600078e00ff */
[-C--:B------:R-:W-:Y:S02]  /*3760*/  SHF.L.U32 R4, R4, R6.reuse, RZ ;  /* 0x0000000604047219 */ /* 0x080fe400000006ff */
[----:B------:R-:W-:Y:S01]  /*3770*/  SHF.L.U32 R6, R3, R6, RZ ;  /* 0x0000000603067219 */ /* 0x000fe200000006ff */
[----:B------:R2:W-:Y:S04]  /*3780*/  STS [UR6+0x110], R5 ;  /* 0x00011005ff007988 */ /* 0x0005e80008000806 */
[----:B------:R2:W-:Y:S04]  /*3790*/  ATOMS.OR RZ, [UR5+0x14], R4 ;  /* 0x00001404ffff798c */ /* 0x0005e8000b000005 */
[----:B------:R2:W-:Y:S01]  /*37a0*/  ATOMS.OR RZ, [UR5+0x18], R6 ;  /* 0x00001806ffff798c */ /* 0x0005e2000b000005 */
[----:B------:R-:W-:Y:S03]  /*37b0*/  SYNCS.ARRIVE.TRANS64.RED.A1T0 RZ, [UR4], RZ ;  /* 0x000000ffffff79a7 */ /* 0x000fe60008100404 */
[----:B------:R2:W-:Y:S01]  /*37c0*/  ATOMS.XOR RZ, [UR5+0x10], R3 ;  /* 0x00001003ffff798c */ /* 0x0005e2000b800005 */
[----:B------:R-:W-:Y:S05]  /*37d0*/  BRA `(.L_x_67) ;  /* 0x0000000000107947 */ /* 0x000fea0003800000 */
.L_x_60:
[----:B------:R-:W-:Y:S02]  /*37e0*/  MOV R3, 0xffffffff ;  /* 0xffffffff00037802 */ /* 0x000fe40000000f00 */
[----:B------:R-:W-:-:S03]  /*37f0*/  MOV R4, 0x3820 ;  /* 0x0000382000047802 */ /* 0x000fc60000000f00 */
[----:B------:R1:W-:Y:S04]  /*3800*/  STS [UR6+0x110], R3 ;  /* 0x00011003ff007988 */ /* 0x0003e80008000806 */
[----:B-1---5:R-:W-:Y:S05]  /*3810*/  CALL.REL.NOINC `($__internal_1_$__cuda_sm10x_tcgen05_guardrail_trap_phase_invalid_during_alloc) ;  /* 0x0000009800207944 */ /* 0x022fea0003c00000 */
.L_x_67:
[----:B------:R-:W-:Y:S05]  /*3820*/  WARPSYNC.ALL ;  /* 0x0000000000007948 */ /* 0x000fea0003800000 */
[----:B------:R-:W3:Y:S01]  /*3830*/  S2UR UR4, SR_CgaCtaId ;  /* 0x00000000000479c3 */ /* 0x000ee20000008800 */
[----:B------:R-:W-:Y:S01]  /*3840*/  UMOV UR33, 0x400 ;  /* 0x0000040000217882 */ /* 0x000fe20000000000 */
[----:B------:R-:W-:-:S06]  /*3850*/  NOP ;  /* 0x0000000000007918 */ /* 0x000fcc0000000000 */
[----:B------:R-:W-:Y:S06]  /*3860*/  BAR.ARV 0x6, 0xa0 ;  /* 0x0182800000007b1d */ /* 0x000fec0000002000 */
[----:B------:R-:W4:Y:S01]  /*3870*/  LDCU UR12, c[0x0][0x38c] ;  /* 0x00007180ff0c77ac */ /* 0x000f220008000800 */
[----:B------:R-:W-:Y:S02]  /*3880*/  LOP3.LUT R0, R0, 0xffff, RZ, 0xc0, !PT ;  /* 0x0000ffff00007812 */ /* 0x000fe400078ec0ff */
[----:B-1----:R-:W-:Y:S01]  /*3890*/  CS2R R8, SRZ ;  /* 0x0000000000087805 */ /* 0x002fe2000001ff00 */
[----:B------:R-:W-:Y:S01]  /*38a0*/  UMOV UR54, 0x1 ;  /* 0x0000000100367882 */ /* 0x000fe20000000000 */
[----:B------:R-:W-:Y:S01]  /*38b0*/  R2UR UR64, R0 ;  /* 0x00000000004072ca */ /* 0x000fe200000e0000 */
[----:B------:R-:W-:Y:S01]  /*38c0*/  UISETP.NE.AND UP3, UPT, UR24, URZ, UPT ;  /* 0x000000ff1800728c */ /* 0x000fe2000bf65270 */
[----:B------:R-:W-:Y:S01]  /*38d0*/  UMOV UR58, URZ ;  /* 0x000000ff003a7c82 */ /* 0x000fe20008000000 */
[----:B------:R-:W-:Y:S01]  /*38e0*/  UMOV UR56, URZ ;  /* 0x000000ff00387c82 */ /* 0x000fe20008000000 */
[----:B---3--:R-:W-:Y:S01]  /*38f0*/  ULEA UR33, UR4, UR33, 0x18 ;  /* 0x0000002104217291 */ /* 0x008fe2000f8ec0ff */
[----:B------:R-:W-:-:S02]  /*3900*/  UMOV UR40, URZ ;  /* 0x000000ff00287c82 */ /* 0x000fc40008000000 */
[----:B------:R-:W-:Y:S01]  /*3910*/  UMOV UR4, URZ ;  /* 0x000000ff00047c82 */ /* 0x000fe20008000000 */
[----:B------:R-:W-:Y:S02]  /*3920*/  UIADD3 UR6, UPT, UPT, UR33, 0x20800, URZ ;  /* 0x0002080021067890 */ /* 0x000fe4000fffe0ff */
[----:B------:R-:W-:Y:S02]  /*3930*/  UIADD3 UR8, UPT, UPT, UR33, 0x31000, URZ ;  /* 0x0003100021087890 */ /* 0x000fe4000fffe0ff */
[----:B----4-:R-:W-:Y:S01]  /*3940*/  UIADD3 UR12, UPT, UPT, UR12, 0x7f, URZ ;  /* 0x0000007f0c0c7890 */ /* 0x010fe2000fffe0ff */
[----:B--2---:R-:W1:Y:S01]  /*3950*/  LDS R3, [UR33+0x110] ;  /* 0x00011021ff037984 */ /* 0x004e620008000800 */
[----:B------:R-:W-:Y:S02]  /*3960*/  UIADD3 UR7, UPT, UPT, UR33, 0x10800, URZ ;  /* 0x0001080021077890 */ /* 0x000fe4000fffe0ff */
[----:B------:R-:W-:Y:S02]  /*3970*/  UIADD3 UR5, UPT, UPT, UR33, 0x30800, URZ ;  /* 0x0003080021057890 */ /* 0x000fe4000fffe0ff */
[----:B------:R-:W-:-:S02]  /*3980*/  USHF.R.U32.HI UR9, URZ, 0x4, UR6 ;  /* 0x00000004ff097899 */ /* 0x000fc40008011606 */
[----:B------:R-:W-:Y:S02]  /*3990*/  USHF.R.U32.HI UR6, URZ, 0x4, UR8 ;  /* 0x00000004ff067899 */ /* 0x000fe40008011608 */
[----:B------:R-:W-:Y:S02]  /*39a0*/  USHF.R.S32.HI UR10, URZ, 0x1f, UR12 ;  /* 0x0000001fff0a7899 */ /* 0x000fe4000801140c */
[----:B------:R-:W-:Y:S02]  /*39b0*/  USHF.R.U32.HI UR11, URZ, 0x4, UR7 ;  /* 0x00000004ff0b7899 */ /* 0x000fe40008011607 */
[----:B------:R-:W-:Y:S02]  /*39c0*/  USHF.R.U32.HI UR7, URZ, 0x4, UR5 ;  /* 0x00000004ff077899 */ /* 0x000fe40008011605 */
[----:B------:R-:W-:Y:S02]  /*39d0*/  ULOP3.LUT UR6, UR6, 0x3fff, URZ, 0xc0, !UPT ;  /* 0x00003fff06067892 */ /* 0x000fe4000f8ec0ff */
[----:B------:R-:W-:-:S02]  /*39e0*/  ULEA.HI UR5, UR10, UR12, URZ, 0x7 ;  /* 0x0000000c0a057291 */ /* 0x000fc4000f8f38ff */
[----:B------:R-:W-:Y:S02]  /*39f0*/  ULOP3.LUT UR9, UR9, 0x3fff, URZ, 0xc0, !UPT ;  /* 0x00003fff09097892 */ /* 0x000fe4000f8ec0ff */
[----:B------:R-:W-:Y:S02]  /*3a00*/  ULOP3.LUT UR7, UR7, 0x3fff, URZ, 0xc0, !UPT ;  /* 0x00003fff07077892 */ /* 0x000fe4000f8ec0ff */
[----:B------:R-:W-:Y:S02]  /*3a10*/  ULOP3.LUT UR53, UR6, 0x10000, URZ, 0xfc, !UPT ;  /* 0x0001000006357892 */ /* 0x000fe4000f8efcff */
[----:B------:R-:W-:Y:S02]  /*3a20*/  USHF.R.S32.HI UR55, URZ, 0x7, UR5 ;  /* 0x00000007ff377899 */ /* 0x000fe40008011405 */
[----:B------:R-:W-:Y:S02]  /*3a30*/  ULOP3.LUT UR11, UR11, 0x3fff, URZ, 0xc0, !UPT ;  /* 0x00003fff0b0b7892 */ /* 0x000fe4000f8ec0ff */
[----:B------:R-:W-:-:S02]  /*3a40*/  ULOP3.LUT UR51, UR9, 0x10000, URZ, 0xfc, !UPT ;  /* 0x0001000009337892 */ /* 0x000fc4000f8efcff */
[----:B------:R-:W-:Y:S02]  /*3a50*/  ULOP3.LUT UR52, UR7, 0x10000, URZ, 0xfc, !UPT ;  /* 0x0001000007347892 */ /* 0x000fe4000f8efcff */
[----:B------:R-:W-:Y:S02]  /*3a60*/  ULOP3.LUT UR50, UR11, 0x10000, URZ, 0xfc, !UPT ;  /* 0x000100000b327892 */ /* 0x000fe4000f8efcff */
[----:B------:R-:W-:Y:S02]  /*3a70*/  UIADD3 UR66, UPT, UPT, UR33, 0xb0, URZ ;  /* 0x000000b021427890 */ /* 0x000fe4000fffe0ff */
[----:B------:R-:W-:Y:S01]  /*3a80*/  UIADD3 UR65, UPT, UPT, UR55, -0x1, URZ ;  /* 0xffffffff37417890 */ /* 0x000fe2000fffe0ff */
[----:B------:R-:W-:Y:S01]  /*3a90*/  UMOV UR38, URZ ;  /* 0x000000ff00267c82 */ /* 0x000fe20008000000 */
[----:B-1----:R-:W-:Y:S01]  /*3aa0*/  R2UR UR31, R3 ;  /* 0x00000000031f72ca */ /* 0x002fe200000e0000 */
[----:B------:R-:W-:Y:S01]  /*3ab0*/  IMAD.MOV.U32 R3, RZ, RZ, RZ ;  /* 0x000000ffff037224 */ /* 0x000fe200078e00ff */
[----:B------:R-:W-:Y:S01]  /*3ac0*/  UMOV UR36, URZ ;  /* 0x000000ff00247c82 */ /* 0x000fe20008000000 */
[----:B------:R-:W-:-:S10]  /*3ad0*/  UMOV UR34, URZ ;  /* 0x000000ff00227c82 */ /* 0x000fd40008000000 */
[----:B------:R-:W-:Y:S02]  /*3ae0*/  UIADD3 UR47, UPT, UPT, UR31, 0x400001c4, URZ ;  /* 0x400001c41f2f7890 */ /* 0x000fe4000fffe0ff */
[----:B------:R-:W-:Y:S02]  /*3af0*/  UIADD3 UR44, UPT, UPT, UR31, -0x7ffffe40, URZ ;  /* 0x800001c01f2c7890 */ /* 0x000fe4000fffe0ff */
[----:B------:R-:W-:Y:S02]  /*3b00*/  UIADD3 UR48, UPT, UPT, UR31, 0x1c0, URZ ;  /* 0x000001c01f307890 */ /* 0x000fe4000fffe0ff */
[----:B------:R-:W-:Y:S02]  /*3b10*/  UIADD3 UR46, UPT, UPT, UR31, 0x400001c0, URZ ;  /* 0x400001c01f2e7890 */ /* 0x000fe4000fffe0ff */
[----:B------:R-:W-:Y:S02]  /*3b20*/  UIADD3 UR42, UPT, UPT, UR31, -0x3ffffe40, URZ ;  /* 0xc00001c01f2a7890 */ /* 0x000fe4000fffe0ff */
[----:B------:R-:W-:-:S02]  /*3b30*/  USHF.R.U32.HI UR6, URZ, 0x1a, UR47 ;  /* 0x0000001aff067899 */ /* 0x000fc4000801162f */
[----:B------:R-:W-:Y:S02]  /*3b40*/  USHF.R.U32.HI UR5, URZ, 0x11, UR44 ;  /* 0x00000011ff057899 */ /* 0x000fe4000801162c */
[----:B------:R-:W-:Y:S02]  /*3b50*/  UIADD3 UR49, UPT, UPT, UR31, 0x1c4, URZ ;  /* 0x000001c41f317890 */ /* 0x000fe4000fffe0ff */
[----:B------:R-:W-:Y:S02]  /*3b60*/  UIADD3 UR45, UPT, UPT, UR31, -0x7ffffe3c, URZ ;  /* 0x800001c41f2d7890 */ /* 0x000fe4000fffe0ff */
[----:B------:R-:W-:Y:S02]  /*3b70*/  UIADD3 UR43, UPT, UPT, UR31, -0x3ffffe3c, URZ ;  /* 0xc00001c41f2b7890 */ /* 0x000fe4000fffe0ff */
[----:B------:R-:W-:Y:S02]  /*3b80*/  USHF.R.U32.HI UR9, URZ, 0x11, UR48 ;  /* 0x00000011ff097899 */ /* 0x000fe40008011630 */
[----:B------:R-:W-:-:S02]  /*3b90*/  USHF.R.U32.HI UR7, URZ, 0x11, UR46 ;  /* 0x00000011ff077899 */ /* 0x000fc4000801162e */
[----:B------:R-:W-:Y:S02]  /*3ba0*/  USHF.R.U32.HI UR10, URZ, 0x11, UR42 ;  /* 0x00000011ff0a7899 */ /* 0x000fe4000801162a */
[----:B------:R-:W-:Y:S02]  /*3bb0*/  ULOP3.LUT UR61, UR6, 0x30, URZ, 0xc0, !UPT ;  /* 0x00000030063d7892 */ /* 0x000fe4000f8ec0ff */
[----:B------:R-:W-:Y:S02]  /*3bc0*/  ULOP3.LUT UR6, UR5, 0x6000, URZ, 0xc0, !UPT ;  /* 0x0000600005067892 */ /* 0x000fe4000f8ec0ff */
[----:B------:R-:W-:Y:S02]  /*3bd0*/  USHF.R.U32.HI UR8, URZ, 0x1a, UR49 ;  /* 0x0000001aff087899 */ /* 0x000fe40008011631 */
[----:B------:R-:W-:Y:S02]  /*3be0*/  USHF.R.U32.HI UR11, URZ, 0x1a, UR45 ;  /* 0x0000001aff0b7899 */ /* 0x000fe4000801162d */
[----:B------:R-:W-:-:S02]  /*3bf0*/  USHF.R.U32.HI UR12, URZ, 0x1a, UR43 ;  /* 0x0000001aff0c7899 */ /* 0x000fc4000801162b */
[----:B------:R-:W-:Y:S02]  /*3c00*/  ULOP3.LUT UR9, UR9, 0x6000, URZ, 0xc0, !UPT ;  /* 0x0000600009097892 */ /* 0x000fe4000f8ec0ff */
[----:B------:R-:W-:Y:S02]  /*3c10*/  ULOP3.LUT UR7, UR7, 0x6000, URZ, 0xc0, !UPT ;  /* 0x0000600007077892 */ /* 0x000fe4000f8ec0ff */
[----:B------:R-:W-:Y:S02]  /*3c20*/  ULOP3.LUT UR5, UR10, 0x6000, URZ, 0xc0, !UPT ;  /* 0x000060000a057892 */ /* 0x000fe4000f8ec0ff */
[----:B------:R-:W-:Y:S02]  /*3c30*/  ULOP3.LUT UR8, UR8, 0x30, URZ, 0xc0, !UPT ;  /* 0x0000003008087892 */ /* 0x000fe4000f8ec0ff */
[----:B------:R-:W-:Y:S02]  /*3c40*/  ULOP3.LUT UR11, UR11, 0x30, URZ, 0xc0, !UPT ;  /* 0x000000300b0b7892 */ /* 0x000fe4000f8ec0ff */
[----:B------:R-:W-:-:S02]  /*3c50*/  ULOP3.LUT UR12, UR12, 0x30, URZ, 0xc0, !UPT ;  /* 0x000000300c0c7892 */ /* 0x000fc4000f8ec0ff */
[----:B------:R-:W-:Y:S02]  /*3c60*/  ULOP3.LUT UR62, UR9, 0x10c0, URZ, 0xfc, !UPT ;  /* 0x000010c0093e7892 */ /* 0x000fe4000f8efcff */
[----:B------:R-:W-:Y:S02]  /*3c70*/  ULOP3.LUT UR60, UR7, 0x10c0, URZ, 0xfc, !UPT ;  /* 0x000010c0073c7892 */ /* 0x000fe4000f8efcff */
[----:B------:R-:W-:Y:S02]  /*3c80*/  ULOP3.LUT UR6, UR6, 0x10c0, URZ, 0xfc, !UPT ;  /* 0x000010c006067892 */ /* 0x000fe4000f8efcff */
[----:B------:R-:W-:Y:S02]  /*3c90*/  ULOP3.LUT UR5, UR5, 0x10c0, URZ, 0xfc, !UPT ;  /* 0x000010c005057892 */ /* 0x000fe4000f8efcff */
[----:B------:R-:W-:Y:S02]  /*3ca0*/  UPRMT UR63, UR8, 0x5410, UR62 ;  /* 0x00005410083f7896 */ /* 0x000fe4000800003e */
[----:B------:R-:W-:-:S02]  /*3cb0*/  UPRMT UR61, UR61, 0x5410, UR60 ;  /* 0x000054103d3d7896 */ /* 0x000fc4000800003c */
[----:B------:R-:W-:Y:S02]  /*3cc0*/  UPRMT UR59, UR11, 0x5410, UR6 ;  /* 0x000054100b3b7896 */ /* 0x000fe40008000006 */
[----:B------:R-:W-:Y:S01]  /*3cd0*/  UPRMT UR57, UR12, 0x5410, UR5 ;  /* 0x000054100c397896 */ /* 0x000fe20008000005 */
[----:B------:R-:W-:Y:S01]  /*3ce0*/  UMOV UR62, URZ ;  /* 0x000000ff003e7c82 */ /* 0x000fe20008000000 */
[----:B------:R-:W-:Y:S01]  /*3cf0*/  UMOV UR60, URZ ;  /* 0x000000ff003c7c82 */ /* 0x000fe20008000000 */
[----:B------:R-:W-:Y:S01]  /*3d00*/  UMOV UR41, UR63 ;  /* 0x0000003f00297c82 */ /* 0x000fe20008000000 */
[----:B------:R-:W-:Y:S01]  /*3d10*/  UMOV UR39, UR61 ;  /* 0x0000003d00277c82 */ /* 0x000fe20008000000 */
[----:B------:R-:W-:Y:S02]  /*3d20*/  UMOV UR37, UR59 ;  /* 0x0000003b00257c82 */ /* 0x000fe40008000000 */
[----:B------:R-:W-:-:S05]  /*3d30*/  UMOV UR35, UR57 ;  /* 0x0000003900237c82 */ /* 0x000fca0008000000 */
.L_x_81:
[C---:B------:R-:W-:Y:S02]  /*3d40*/  LEA R0, R9.reuse, UR33, 0x3 ;  /* 0x0000002109007c11 */ /* 0x040fe4000f8e18ff */
[----:B------:R-:W-:Y:S02]  /*3d50*/  SHF.L.U32 R5, R8, 0x1f, RZ ;  /* 0x0000001f08057819 */ /* 0x000fe400000006ff */
[----:B------:R-:W-:Y:S02]  /*3d60*/  LEA R4, R9, UR33, 0x4 ;  /* 0x0000002109047c11 */ /* 0x000fe4000f8e20ff */
[----:B------:R-:W1:Y:S02]  /*3d70*/  SYNCS.PHASECHK.TRANS64.TRYWAIT P0, [R0+URZ+0x90], R5 ;  /* 0x00009005000075a7 */ /* 0x000e6400080011ff */
[----:B-12---:R-:W-:Y:S05]  /*3d80*/  @!P0 BRA `(.L_x_71) ;  /* 0x0000008800f08947 */ /* 0x006fea0003800000 */
.L_x_169:
[----:B-1----:R-:W1:Y:S01]  /*3d90*/  LDS.128 R4, [R4+0xf0] ;  /* 0x0000f00004047984 */ /* 0x002e620000000c00 */
[----:B------:R-:W-:Y:S02]  /*3da0*/  VIADD R0, R0, 0xa0 ;  /* 0x000000a000007836 */ /* 0x000fe40000000000 */
[----:B------:R-:W-:Y:S01]  /*3db0*/  VIADD R9, R9, 0x1 ;  /* 0x0000000109097836 */ /* 0x000fe20000000000 */
[----:B------:R-:W-:Y:S01]  /*3dc0*/  @!PT LDS RZ, [RZ] ;  /* 0x00000000fffff984 */ /* 0x000fe20000000800 */
[----:B------:R-:W-:Y:S01]  /*3dd0*/  @!PT LDS RZ, [RZ] ;  /* 0x00000000fffff984 */ /* 0x000fe20000000800 */
[----:B------:R-:W-:Y:S01]  /*3de0*/  @!PT LDS RZ, [RZ] ;  /* 0x00000000fffff984 */ /* 0x000fe20000000800 */
[----:B------:R-:W-:Y:S01]  /*3df0*/  @!PT LDS RZ, [RZ] ;  /* 0x00000000fffff984 */ /* 0x000fe20000000800 */
[----:B------:R2:W-:Y:S06]  /*3e00*/  MEMBAR.ALL.CTA ;  /* 0x0000000000007992 */ /* 0x0005ec0000008000 */
[----:B--2---:R-:W2:Y:S01]  /*3e10*/  FENCE.VIEW.ASYNC.S ;  /* 0x00000000000073c6 */ /* 0x004ea20000000000 */
[----:B------:R-:W-:-:S04]  /*3e20*/  PRMT R0, RZ, 0x654, R0 ;  /* 0x00000654ff007816 */ /* 0x000fc80000000000 */
[----:B--2---:R2:W-:Y:S01]  /*3e30*/  SYNCS.ARRIVE.TRANS64.RED.A1T0 RZ, [R0+URZ], RZ ;  /* 0x000000ff00ff79a7 */ /* 0x0045e200081004ff */
[----:B-1----:R-:W-:Y:S01]  /*3e40*/  LOP3.LUT P2, RZ, R6, 0x1, RZ, 0xc0, !PT ;  /* 0x0000000106ff7812 */ /* 0x002fe2000784c0ff */
[----:B--2---:R-:W-:-:S12]  /*3e50*/  BRA.U UP3, `(.L_x_72) ;  /* 0x0000000903107547 */ /* 0x004fd8000b800000 */
[----:B------:R-:W1:Y:S01]  /*3e60*/  LDCU UR7, c[0x0][0x38c] ;  /* 0x00007180ff0777ac */ /* 0x000e620008000800 */
[----:B------:R-:W-:Y:S01]  /*3e70*/  ULOP3.LUT UR29, UR54, 0x1, URZ, 0x3c, !UPT ;  /* 0x00000001361d7892 */ /* 0x000fe2000f8e3cff */
[----:B------:R-:W-:Y:S01]  /*3e80*/  UMOV UR11, URZ ;  /* 0x000000ff000b7c82 */ /* 0x000fe20008000000 */
[----:B------:R-:W-:Y:S02]  /*3e90*/  UMOV UR6, 0x1 ;  /* 0x0000000100067882 */ /* 0x000fe40000000000 */
[----:B------:R-:W-:Y:S01]  /*3ea0*/  UIMAD UR29, UR29, 0xc0, UR31 ;  /* 0x000000c01d1d78a4 */ /* 0x000fe2000f8e021f */
[----:B------:R-:W-:Y:S01]  /*3eb0*/  UMOV UR30, UR4 ;  /* 0x00000004001e7c82 */ /* 0x000fe20008000000 */
[----:B------:R-:W-:Y:S01]  /*3ec0*/  UMOV UR28, UR55 ;  /* 0x00000037001c7c82 */ /* 0x000fe20008000000 */
[----:B-1----:R-:W-:-:S09]  /*3ed0*/  UISETP.GE.AND UP0, UPT, UR7, 0x1, UPT ;  /* 0x000000010700788c */ /* 0x002fd2000bf06270 */
[----:B------:R-:W-:Y:S05]  /*3ee0*/  BRA.U !UP0, `(.L_x_73) ;  /* 0x0000000108ec7547 */ /* 0x000fea000b800000 */
[----:B------:R-:W-:Y:S01]  /*3ef0*/  ULEA UR5, UR4, UR33, 0x3 ;  /* 0x0000002104057291 */ /* 0x000fe2000f8e18ff */
[----:B------:R-:W-:-:S08]  /*3f00*/  SHF.L.U32 R5, R3, 0x1f, RZ ;  /* 0x0000001f03057819 */ /* 0x000fd000000006ff */
[----:B------:R-:W1:Y:S02]  /*3f10*/  SYNCS.PHASECHK.TRANS64.TRYWAIT P0, [UR5], R5 ;  /* 0x00000005ff0075a7 */ /* 0x000e640008001105 */
[----:B-1----:R-:W-:Y:S05]  /*3f20*/  @P0 BRA `(.L_x_74) ;  /* 0x0000000000080947 */ /* 0x002fea0003800000 */
[----:B------:R-:W1:Y:S02]  /*3f30*/  SYNCS.PHASECHK.TRANS64.TRYWAIT P0, [UR5], R5 ;  /* 0x00000005ff0075a7 */ /* 0x000e640008001105 */
[----:B-1----:R-:W-:Y:S05]  /*3f40*/  @!P0 BRA `(.L_x_75) ;  /* 0x0000008800948947 */ /* 0x002fea0003800000 */
.L_x_74:
[----:B------:R-:W-:Y:S01]  /*3f50*/  UISETP.GE.U32.AND UP1, UPT, UR7, 0x81, UPT ;  /* 0x000000810700788c */ /* 0x000fe2000bf26070 */
[----:B-1----:R-:W-:Y:S01]  /*3f60*/  IMAD.U32 R0, RZ, RZ, UR54 ;  /* 0x00000036ff007e24 */ /* 0x002fe2000f8e00ff */
[----:B------:R-:W-:Y:S02]  /*3f70*/  UIADD3 UR30, UPT, UPT, UR4, 0x1, URZ ;  /* 0x00000001041e7890 */ /* 0x000fe4000fffe0ff */
[----:B------:R-:W-:Y:S02]  /*3f80*/  ULEA UR8, UR4, UR53, 0x6 ;  /* 0x0000003504087291 */ /* 0x000fe4000f8e30ff */
[----:B------:R-:W-:Y:S01]  /*3f90*/  UISETP.NE.AND UP0, UPT, UR30, 0x4, UPT ;  /* 0x000000041e00788c */ /* 0x000fe2000bf05270 */
[----:B------:R-:W-:Y:S01]  /*3fa0*/  PLOP3.LUT P1, PT, PT, PT, UP1, 0x80, 0x8 ;  /* 0x000000000008781c */ /* 0x000fe20003f2f018 */
[----:B------:R-:W-:Y:S01]  /*3fb0*/  ULEA UR12, UR4, UR52, 0x5 ;  /* 0x00000034040c7291 */ /* 0x000fe2000f8e28ff */
[----:B------:R-:W-:Y:S01]  /*3fc0*/  SHF.L.U32 R5, R0, 0x1f, RZ ;  /* 0x0000001f00057819 */ /* 0x000fe200000006ff */
[----:B------:R-:W-:-:S02]  /*3fd0*/  USEL UR6, URZ, 0x1, UP0 ;  /* 0x00000001ff067887 */ /* 0x000fc40008000000 */
[----:B------:R-:W-:Y:S02]  /*3fe0*/  USEL UR30, UR30, URZ, UP0 ;  /* 0x000000ff1e1e7287 */ /* 0x000fe40008000000 */
[----:B------:R-:W-:Y:S02]  /*3ff0*/  UIADD3 UR10, UPT, UPT, UR8, 0x20, URZ ;  /* 0x00000020080a7890 */ /* 0x000fe4000fffe0ff */
[----:B------:R-:W-:Y:S01]  /*4000*/  @UP1 ULEA UR7, UR30, UR33, 0x3 ;  /* 0x000000211e071291 */ /* 0x000fe2000f8e18ff */
[----:B------:R-:W-:Y:S01]  /*4010*/  LOP3.LUT R3, R3, UR6, RZ, 0x3c, !PT ;  /* 0x0000000603037c12 */ /* 0x000fe2000f8e3cff */
[----:B------:R-:W-:Y:S01]  /*4020*/  UMOV UR13, 0x4008 ;  /* 0x00004008000d7882 */ /* 0x000fe20000000000 */
[----:B------:R-:W-:Y:S01]  /*4030*/  UMOV UR9, 0x4008 ;  /* 0x0000400800097882 */ /* 0x000fe20000000000 */
[----:B------:R-:W-:Y:S01]  /*4040*/  UMOV UR11, 0x4008 ;  /* 0x00004008000b7882 */ /* 0x000fe20000000000 */
[----:B------:R-:W-:Y:S01]  /*4050*/  @P1 SHF.L.U32 R4, R3, 0x1f, RZ ;  /* 0x0000001f03041819 */ /* 0x000fe200000006ff */
[----:B------:R-:W-:-:S03]  /*4060*/  UMOV UR6, 0x1 ;  /* 0x0000000100067882 */ /* 0x000fc60000000000 */
[----:B------:R-:W1:Y:S01]  /*4070*/  @P1 SYNCS.PHASECHK.TRANS64.TRYWAIT P0, [UR7], R4 ;  /* 0x00000004ff0015a7 */ /* 0x000e620008001107 */
[----:B------:R2:W-:Y:S01]  /*4080*/  UTCCP.T.S.2CTA.4x32dp128bit tmem[UR31+0x1c0], gdesc[UR12] ;  /* 0x0001c00c1f0079e7 */ /* 0x0005e20009300000 */
[----:B------:R2:W-:Y:S01]  /*4090*/  UTCCP.T.S.2CTA.4x32dp128bit tmem[UR31+0x1c4], gdesc[UR8] ;  /* 0x0001c4081f0079e7 */ /* 0x0005e20009300000 */
[----:B------:R2:W-:Y:S01]  /*40a0*/  UTCCP.T.S.2CTA.4x32dp128bit tmem[UR31+0x1c8], gdesc[UR10] ;  /* 0x0001c80a1f0079e7 */ /* 0x0005e20009300000 */
[----:B------:R-:W3:Y:S01]  /*40b0*/  SYNCS.PHASECHK.TRANS64.TRYWAIT P3, [UR33+0xb8], R5 ;  /* 0x0000b805ff0075a7 */ /* 0x000ee20008061121 */
[----:B-1----:R-:W-:Y:S01]  /*40c0*/  @P1 VOTEU.ANY UP0, P0 ;  /* 0x0000000000ff1886 */ /* 0x002fe20000000100 */
[----:B------:R-:W-:Y:S01]  /*40d0*/  @UP1 USEL UR6, URZ, 0x1, !UP0 ;  /* 0x00000001ff061887 */ /* 0x000fe2000c000000 */
[----:B--23--:R-:W-:Y:S11]  /*40e0*/  @!P3 BRA `(.L_x_76) ;  /* 0x000000880044b947 */ /* 0x00cff60003800000 */
.L_x_172:
[----:B------:R-:W-:Y:S01]  /*40f0*/  ELECT P0, URZ, PT ;  /* 0x0000000000ff782f */ /* 0x000fe20003800000 */
[----:B------:R-:W-:Y:S02]  /*4100*/  ULEA UR8, UR4, UR51, 0xa ;  /* 0x0000003304087291 */ /* 0x000fe4000f8e50ff */
[----:B------:R-:W-:Y:S02]  /*4110*/  ULEA UR4, UR4, UR50, 0xa ;  /* 0x0000003204047291 */ /* 0x000fe4000f8e50ff */
[----:B------:R-:W-:Y:S02]  /*4120*/  UIADD3 UR22, UPT, UPT, UR8, 0x2, URZ ;  /* 0x0000000208167890 */ /* 0x000fe4000fffe0ff */
[----:B------:R-:W-:Y:S02]  /*4130*/  UIADD3 UR20, UPT, UPT, UR4, 0x2, URZ ;  /* 0x0000000204147890 */ /* 0x000fe4000fffe0ff */
[----:B------:R-:W-:Y:S02]  /*4140*/  UIADD3 UR18, UPT, UPT, UR8, 0x4, URZ ;  /* 0x0000000408127890 */ /* 0x000fe4000fffe0ff */
[----:B------:R-:W-:-:S02]  /*4150*/  UIADD3 UR16, UPT, UPT, UR4, 0x4, URZ ;  /* 0x0000000404107890 */ /* 0x000fc4000fffe0ff */
[----:B-1----:R-:W-:Y:S01]  /*4160*/  @P0 LOP3.LUT R0, R2, 0xffff, RZ, 0xc0, !PT ;  /* 0x0000ffff02000812 */ /* 0x002fe200078ec0ff */
[----:B------:R-:W-:Y:S02]  /*4170*/  UIADD3 UR12, UPT, UPT, UR4, 0x6, URZ ;  /* 0x00000006040c7890 */ /* 0x000fe4000fffe0ff */
[----:B------:R-:W-:Y:S01]  /*4180*/  UIADD3 UR14, UPT, UPT, UR8, 0x6, URZ ;  /* 0x00000006080e7890 */ /* 0x000fe2000fffe0ff */
[----:B------:R-:W-:Y:S01]  /*4190*/  @P0 R2UR UR7, R0 ;  /* 0x00000000000702ca */ /* 0x000fe200000e0000 */
[----:B------:R-:W-:Y:S01]  /*41a0*/  UIADD3 UR10, UPT, UPT, UR5, 0x20, URZ ;  /* 0x00000020050a7890 */ /* 0x000fe2000fffe0ff */
[----:B------:R-:W-:Y:S02]  /*41b0*/  UMOV UR9, 0x40004040 ;  /* 0x4000404000097882 */ /* 0x000fe40000000000 */
[----:B------:R-:W-:Y:S01]  /*41c0*/  UMOV UR5, 0x40004040 ;  /* 0x4000404000057882 */ /* 0x000fe20000000000 */
[----:B------:R-:W-:Y:S01]  /*41d0*/  UMOV UR23, 0x40004040 ;  /* 0x4000404000177882 */ /* 0x000fe20000000000 */
[----:B------:R-:W-:Y:S01]  /*41e0*/  UMOV UR21, 0x40004040 ;  /* 0x4000404000157882 */ /* 0x000fe20000000000 */
[----:B------:R1:W-:Y:S01]  /*41f0*/  UTCQMMA.2CTA gdesc[UR4], gdesc[UR8], tmem[UR29], tmem[UR62], idesc[UR63], tmem[UR48], !UPT ;  /* 0x00303e0804007dea */ /* 0x0003e2000fa0031d */
[----:B------:R-:W-:Y:S01]  /*4200*/  UMOV UR19, 0x40004040 ;  /* 0x4000404000137882 */ /* 0x000fe20000000000 */
[----:B------:R-:W-:Y:S01]  /*4210*/  UMOV UR17, 0x40004040 ;  /* 0x4000404000117882 */ /* 0x000fe20000000000 */
[----:B------:R-:W-:Y:S01]  /*4220*/  UMOV UR15, 0x40004040 ;  /* 0x40004040000f7882 */ /* 0x000fe20000000000 */
[----:B------:R-:W-:Y:S01]  /*4230*/  UMOV UR13, 0x40004040 ;  /* 0x40004040000d7882 */ /* 0x000fe20000000000 */
[----:B------:R1:W-:Y:S01]  /*4240*/  UTCQMMA.2CTA gdesc[UR20], gdesc[UR22], tmem[UR29], tmem[UR60], idesc[UR61], tmem[UR46], UPT ;  /* 0x002e3c1614007dea */ /* 0x0003e2000ba0031d */
[----:B------:R1:W-:Y:S01]  /*4250*/  UTCQMMA.2CTA gdesc[UR16], gdesc[UR18], tmem[UR29], tmem[UR58], idesc[UR59], tmem[UR44], UPT ;  /* 0x002c3a1210007dea */ /* 0x0003e2000ba0031d */
[----:B------:R1:W-:Y:S01]  /*4260*/  UTCQMMA.2CTA gdesc[UR12], gdesc[UR14], tmem[UR29], tmem[UR56], idesc[UR57], tmem[UR42], UPT ;  /* 0x002a380e0c007dea */ /* 0x0003e2000ba0031d */
[----:B------:R1:W-:Y:S01]  /*4270*/  UTCBAR.2CTA.MULTICAST [UR10], URZ, UR7 ;  /* 0x000000ff0a0073e9 */ /* 0x0003e20008200807 */
[----:B------:R-:W-:Y:S01]  /*4280*/  UMOV UR11, 0x1 ;  /* 0x00000001000b7882 */ /* 0x000fe20000000000 */
[----:B------:R-:W-:-:S05]  /*4290*/  UMOV UR28, UR65 ;  /* 0x00000041001c7c82 */ /* 0x000fca0008000000 */
.L_x_73:
[----:B------:R-:W-:-:S09]  /*42a0*/  UISETP.GE.AND UP0, UPT, UR28, 0x1, UPT ;  /* 0x000000011c00788c */ /* 0x000fd2000bf06270 */
[----:B------:R-:W-:Y:S05]  /*42b0*/  BRA.U !UP0, `(.L_x_77) ;  /* 0x0000000108f07547 */ /* 0x000fea000b800000 */
[----:B-1----:R-:W-:-:S05]  /*42c0*/  UMOV UR5, UR30 ;  /* 0x0000001e00057c82 */ /* 0x002fca0008000000 */
.L_x_80:
[----:B------:R-:W-:Y:S02]  /*42d0*/  UISETP.NE.AND UP0, UPT, UR6, URZ, UPT ;  /* 0x000000ff0600728c */ /* 0x000fe4000bf05270 */
[----:B------:R-:W-:Y:S07]  /*42e0*/  ULEA UR7, UR5, UR33, 0x3 ;  /* 0x0000002105077291 */ /* 0x000fee000f8e18ff */
[----:B------:R-:W-:Y:S05]  /*42f0*/  BRA.U UP0, `(.L_x_78) ;  /* 0x00000001000c7547 */ /* 0x000fea000b800000 */
[----:B------:R-:W-:Y:S04]  /*4300*/  SHF.L.U32 R5, R3, 0x1f, RZ ;  /* 0x0000001f03057819 */ /* 0x000fe800000006ff */
[----:B------:R-:W1:Y:S02]  /*4310*/  SYNCS.PHASECHK.TRANS64.TRYWAIT P0, [UR7], R5 ;  /* 0x00000005ff0075a7 */ /* 0x000e640008001107 */
[----:B-1----:R-:W-:Y:S05]  /*4320*/  @!P0 BRA `(.L_x_79) ;  /* 0x0000008400cc8947 */ /* 0x002fea0003800000 */
.L_x_78:
[----:B------:R-:W-:Y:S02]  /*4330*/  UISETP.NE.AND UP1, UPT, UR28, 0x1, UPT ;  /* 0x000000011c00788c */ /* 0x000fe4000bf25270 */
[----:B------:R-:W-:Y:S01]  /*4340*/  UIADD3 UR4, UPT, UPT, UR5, 0x1, URZ ;  /* 0x0000000105047890 */ /* 0x000fe2000fffe0ff */
[----:B------:R-:W-:Y:S03]  /*4350*/  ELECT P3, URZ, PT ;  /* 0x0000000000ff782f */ /* 0x000fe60003860000 */
[----:B------:R-:W-:Y:S01]  /*4360*/  UISETP.NE.AND UP0, UPT, UR4, 0x4, UPT ;  /* 0x000000040400788c */ /* 0x000fe2000bf05270 */
[----:B------:R-:W-:Y:S01]  /*4370*/  PLOP3.LUT P1, PT, PT, PT, UP1, 0x80, 0x8 ;  /* 0x000000000008781c */ /* 0x000fe20003f2f018 */
[----:B------:R-:W-:Y:S02]  /*4380*/  ULEA UR10, UR5, UR53, 0x6 ;  /* 0x00000035050a7291 */ /* 0x000fe4000f8e30ff */
[----:B------:R-:W-:Y:S02]  /*4390*/  USEL UR6, URZ, 0x1, UP0 ;  /* 0x00000001ff067887 */ /* 0x000fe40008000000 */
[----:B------:R-:W-:Y:S02]  /*43a0*/  USEL UR30, UR4, URZ, UP0 ;  /* 0x000000ff041e7287 */ /* 0x000fe40008000000 */
[----:B------:R-:W-:Y:S02]  /*43b0*/  ULEA UR8, UR5, UR51, 0xa ;  /* 0x0000003305087291 */ /* 0x000fe4000f8e50ff */
[----:B------:R-:W-:Y:S01]  /*43c0*/  @UP1 ULEA UR4, UR30, UR33, 0x3 ;  /* 0x000000211e041291 */ /* 0x000fe2000f8e18ff */
[----:B------:R-:W-:Y:S01]  /*43d0*/  LOP3.LUT R3, R3, UR6, RZ, 0x3c, !PT ;  /* 0x0000000603037c12 */ /* 0x000fe2000f8e3cff */
[----:B------:R-:W-:Y:S01]  /*43e0*/  ULEA UR26, UR5, UR52, 0x5 ;  /* 0x00000034051a7291 */ /* 0x000fe2000f8e28ff */
[----:B-1----:R-:W-:Y:S01]  /*43f0*/  @P3 LOP3.LUT R0, R2, 0xffff, RZ, 0xc0, !PT ;  /* 0x0000ffff02003812 */ /* 0x002fe200078ec0ff */
[----:B------:R-:W-:Y:S01]  /*4400*/  UISETP.NE.U32.AND UP0, UPT, UR11, URZ, UPT ;  /* 0x000000ff0b00728c */ /* 0x000fe2000bf05070 */
[----:B------:R-:W-:Y:S01]  /*4410*/  @P1 SHF.L.U32 R4, R3, 0x1f, RZ ;  /* 0x0000001f03041819 */ /* 0x000fe200000006ff */
[----:B------:R-:W-:Y:S01]  /*4420*/  UIADD3 UR32, UPT, UPT, UR7, 0x20, URZ ;  /* 0x0000002007207890 */ /* 0x000fe2000fffe0ff */
[----:B------:R-:W-:Y:S01]  /*4430*/  @P3 R2UR UR7, R0 ;  /* 0x00000000000732ca */ /* 0x000fe200000e0000 */
[----:B------:R-:W-:Y:S01]  /*4440*/  UIADD3 UR24, UPT, UPT, UR10, 0x20, URZ ;  /* 0x000000200a187890 */ /* 0x000fe2000fffe0ff */
[----:B------:R-:W1:Y:S01]  /*4450*/  @P1 SYNCS.PHASECHK.TRANS64.TRYWAIT P0, [UR4], R4 ;  /* 0x00000004ff0015a7 */ /* 0x000e620008001104 */
[----:B------:R-:W-:Y:S02]  /*4460*/  ULEA UR4, UR5, UR50, 0xa ;  /* 0x0000003205047291 */ /* 0x000fe4000f8e50ff */
[----:B------:R-:W-:Y:S02]  /*4470*/  UIADD3 UR22, UPT, UPT, UR8, 0x2, URZ ;  /* 0x0000000208167890 */ /* 0x000fe4000fffe0ff */
[----:B------:R-:W-:Y:S02]  /*4480*/  UIADD3 UR20, UPT, UPT, UR4, 0x2, URZ ;  /* 0x0000000204147890 */ /* 0x000fe4000fffe0ff */
[----:B------:R-:W-:Y:S02]  /*4490*/  UIADD3 UR18, UPT, UPT, UR8, 0x4, URZ ;  /* 0x0000000408127890 */ /* 0x000fe4000fffe0ff */
[----:B------:R-:W-:Y:S02]  /*44a0*/  UIADD3 UR16, UPT, UPT, UR4, 0x4, URZ ;  /* 0x0000000404107890 */ /* 0x000fe4000fffe0ff */
[----:B------:R-:W-:Y:S02]  /*44b0*/  UIADD3 UR14, UPT, UPT, UR8, 0x6, URZ ;  /* 0x00000006080e7890 */ /* 0x000fe4000fffe0ff */
[----:B------:R-:W-:Y:S01]  /*44c0*/  UIADD3 UR12, UPT, UPT, UR4, 0x6, URZ ;  /* 0x00000006040c7890 */ /* 0x000fe2000fffe0ff */
[----:B------:R-:W-:Y:S01]  /*44d0*/  UMOV UR27, 0x4008 ;  /* 0x00004008001b7882 */ /* 0x000fe20000000000 */
[----:B------:R-:W-:Y:S01]  /*44e0*/  UMOV UR11, 0x4008 ;  /* 0x00004008000b7882 */ /* 0x000fe20000000000 */
[----:B------:R-:W-:Y:S01]  /*44f0*/  UTCCP.T.S.2CTA.4x32dp128bit tmem[UR31+0x1c0], gdesc[UR26] ;  /* 0x0001c01a1f0079e7 */ /* 0x000fe20009300000 */
[----:B------:R2:W-:Y:S01]  /*4500*/  UTCCP.T.S.2CTA.4x32dp128bit tmem[UR31+0x1c4], gdesc[UR10] ;  /* 0x0001c40a1f0079e7 */ /* 0x0005e20009300000 */
[----:B------:R-:W-:Y:S01]  /*4510*/  UMOV UR25, 0x4008 ;  /* 0x0000400800197882 */ /* 0x000fe20000000000 */
[----:B------:R-:W-:Y:S01]  /*4520*/  UMOV UR9, 0x40004040 ;  /* 0x4000404000097882 */ /* 0x000fe20000000000 */
[----:B------:R-:W-:Y:S01]  /*4530*/  UTCCP.T.S.2CTA.4x32dp128bit tmem[UR31+0x1c8], gdesc[UR24] ;  /* 0x0001c8181f0079e7 */ /* 0x000fe20009300000 */
[----:B------:R-:W-:Y:S01]  /*4540*/  UMOV UR5, 0x40004040 ;  /* 0x4000404000057882 */ /* 0x000fe20000000000 */
[----:B------:R-:W-:Y:S01]  /*4550*/  UMOV UR23, 0x40004040 ;  /* 0x4000404000177882 */ /* 0x000fe20000000000 */
[----:B------:R3:W-:Y:S01]  /*4560*/  UTCQMMA.2CTA gdesc[UR4], gdesc[UR8], tmem[UR29], tmem[UR40], idesc[UR41], tmem[UR48], UP0 ;  /* 0x0030280804007dea */ /* 0x0007e2000820031d */
[----:B------:R-:W-:Y:S02]  /*4570*/  UISETP.GT.U32.AND UP0, UPT, UR28, 0x1, UPT ;  /* 0x000000011c00788c */ /* 0x000fe4000bf04070 */
[----:B------:R-:W-:Y:S01]  /*4580*/  UIADD3 UR28, UPT, UPT, UR28, -0x1, URZ ;  /* 0xffffffff1c1c7890 */ /* 0x000fe2000fffe0ff */
[----:B------:R-:W-:Y:S01]  /*4590*/  UMOV UR21, 0x40004040 ;  /* 0x4000404000157882 */ /* 0x000fe20000000000 */
[----:B------:R-:W-:Y:S01]  /*45a0*/  UMOV UR19, 0x40004040 ;  /* 0x4000404000137882 */ /* 0x000fe20000000000 */
[----:B------:R4:W-:Y:S01]  /*45b0*/  UTCQMMA.2CTA gdesc[UR20], gdesc[UR22], tmem[UR29], tmem[UR38], idesc[UR39], tmem[UR46], UPT ;  /* 0x002e261614007dea */ /* 0x0009e2000ba0031d */
[----:B------:R-:W-:Y:S01]  /*45c0*/  UMOV UR17, 0x40004040 ;  /* 0x4000404000117882 */ /* 0x000fe20000000000 */
[----:B------:R-:W-:Y:S01]  /*45d0*/  UMOV UR15, 0x40004040 ;  /* 0x40004040000f7882 */ /* 0x000fe20000000000 */
[----:B------:R4:W-:Y:S01]  /*45e0*/  UTCQMMA.2CTA gdesc[UR16], gdesc[UR18], tmem[UR29], tmem[UR36], idesc[UR37], tmem[UR44], UPT ;  /* 0x002c241210007dea */ /* 0x0009e2000ba0031d */
[----:B------:R-:W-:Y:S01]  /*45f0*/  UMOV UR13, 0x40004040 ;  /* 0x40004040000d7882 */ /* 0x000fe20000000000 */
[----:B------:R-:W-:Y:S01]  /*4600*/  UMOV UR6, 0x1 ;  /* 0x0000000100067882 */ /* 0x000fe20000000000 */
[----:B------:R4:W-:Y:S01]  /*4610*/  UTCQMMA.2CTA gdesc[UR12], gdesc[UR14], tmem[UR29], tmem[UR34], idesc[UR35], tmem[UR42], UPT ;  /* 0x002a220e0c007dea */ /* 0x0009e2000ba0031d */
[----:B------:R4:W-:Y:S01]  /*4620*/  UTCBAR.2CTA.MULTICAST [UR32], URZ, UR7 ;  /* 0x000000ff200073e9 */ /* 0x0009e20008200807 */
[----:B--2---:R-:W-:Y:S01]  /*4630*/  UMOV UR11, 0x1 ;  /* 0x00000001000b7882 */ /* 0x004fe20000000000 */
[----:B---3--:R-:W-:Y:S01]  /*4640*/  UMOV UR5, UR30 ;  /* 0x0000001e00057c82 */ /* 0x008fe20008000000 */
[----:B-1----:R-:W-:Y:S01]  /*4650*/  @P1 VOTEU.ANY UP2, P0 ;  /* 0x0000000000ff1886 */ /* 0x002fe20000040100 */
[----:B------:R-:W-:Y:S01]  /*4660*/  @UP1 USEL UR6, URZ, 0x1, !UP2 ;  /* 0x00000001ff061887 */ /* 0x000fe2000d000000 */
[----:B----4-:R-:W-:Y:S11]  /*4670*/  BRA.U UP0, `(.L_x_80) ;  /* 0xfffffffd00147547 */ /* 0x010ff6000b83ffff */
.L_x_77:
[----:B------:R2:W-:Y:S01]  /*4680*/  UTCBAR.2CTA.MULTICAST [UR66], URZ, UR64 ;  /* 0x000000ff420073e9 */ /* 0x0005e20008200840 */
[----:B-1----:R-:W-:-:S04]  /*4690*/  UMOV UR4, UR30 ;  /* 0x0000001e00047c82 */ /* 0x002fc80008000000 */
.L_x_72:
[----:B------:R-:W-:Y:S01]  /*46a0*/  ISETP.NE.AND P0, PT, R9, 0x2, PT ;  /* 0x000000020900780c */ /* 0x000fe20003f05270 */
[----:B------:R-:W-:-:S03]  /*46b0*/  ULOP3.LUT UR54, UR54, 0x1, URZ, 0x3c, !UPT ;  /* 0x0000000136367892 */ /* 0x000fc6000f8e3cff */
[----:B------:R-:W-:Y:S02]  /*46c0*/  SEL R5, RZ, 0x1, P0 ;  /* 0x00000001ff057807 */ /* 0x000fe40000000000 */
[----:B------:R-:W-:Y:S02]  /*46d0*/  SEL R9, R9, RZ, P0 ;  /* 0x000000ff09097207 */ /* 0x000fe40000000000 */
[----:B------:R-:W-:Y:S01]  /*46e0*/  LOP3.LUT R8, R8, R5, RZ, 0x3c, !PT ;  /* 0x0000000508087212 */ /* 0x000fe200078e3cff */
[----:B------:R-:W-:Y:S06]  /*46f0*/  @P2 BRA `(.L_x_81) ;  /* 0xfffffff400902947 */ /* 0x000fec000383ffff */
[----:B------:R-:W1:Y:S01]  /*4700*/  S2UR UR6, SR_CgaCtaId ;  /* 0x00000000000679c3 */ /* 0x000e620000008800 */
[----:B------:R-:W-:Y:S01]  /*4710*/  ELECT P0, URZ, PT ;  /* 0x0000000000ff782f */ /* 0x000fe20003800000 */
[----:B------:R-:W-:Y:S01]  /*4720*/  IMAD.MOV.U32 R0, RZ, RZ, 0x1 ;  /* 0x00000001ff007424 */ /* 0x000fe200078e00ff */
[----:B------:R-:W-:Y:S01]  /*4730*/  UMOV UR4, 0x40 ;  /* 0x0000004000047882 */ /* 0x000fe20000000000 */
[----:B------:R-:W-:-:S04]  /*4740*/  SHF.L.U32 R3, RZ, 0x1f, RZ ;  /* 0x0000001fff037819 */ /* 0x000fc800000006ff */
[----:B------:R-:W-:Y:S01]  /*4750*/  UVIRTCOUNT.DEALLOC.SMPOOL 0x80 ;  /* 0x000000800000784c */ /* 0x000fe20000000000 */
[----:B-1----:R-:W-:-:S09]  /*4760*/  ULEA UR6, UR6, UR4, 0x18 ;  /* 0x0000000406067291 */ /* 0x002fd2000f8ec0ff */
[----:B------:R1:W-:Y:S01]  /*4770*/  @P0 STS.U8 [UR6+0x1c], R0 ;  /* 0x00001c00ff000988 */ /* 0x0003e20008000006 */
[----:B------:R-:W3:Y:S02]  /*4780*/  SYNCS.PHASECHK.TRANS64.TRYWAIT P0, [UR33+0xe0], R3 ;  /* 0x0000e003ff0075a7 */ /* 0x000ee40008001121 */
[----:B-1-3--:R-:W-:Y:S05]  /*4790*/  @!P0 BRA `(.L_x_82) ;  /* 0x0000008000c88947 */ /* 0x00afea0003800000 */
.L_x_175:
[----:B------:R-:W-:Y:S01]  /*47a0*/  NOP ;  /* 0x0000000000007918 */ /* 0x000fe20000000000 */
[----:B-1----:R-:W1:Y:S01]  /*47b0*/  LDS R0, [UR6+0x14] ;  /* 0x00001406ff007984 */ /* 0x002e620008000800 */
[----:B------:R-:W-:Y:S01]  /*47c0*/  ULOP3.LUT UR4, UR31, 0xffff, URZ, 0xc0, !UPT ;  /* 0x0000ffff1f047892 */ /* 0x000fe2000f8ec0ff */
[----:B------:R-:W-:Y:S01]  /*47d0*/  UMOV UR5, 0xffff ;  /* 0x0000ffff00057882 */ /* 0x000fe20000000000 */
[----:B------:R-:W-:Y:S02]  /*47e0*/  UMOV UR7, 0x1 ;  /* 0x0000000100077882 */ /* 0x000fe40000000000 */
[----:B------:R-:W-:-:S04]  /*47f0*/  USHF.R.U32.HI UR4, URZ, 0x5, UR4 ;  /* 0x00000005ff047899 */ /* 0x000fc80008011604 */
[----:B------:R-:W-:Y:S02]  /*4800*/  USHF.L.U32 UR5, UR5, UR4, URZ ;  /* 0x0000000405057299 */ /* 0x000fe400080006ff */
[----:B------:R-:W-:-:S04]  /*4810*/  USHF.L.U32 UR4, UR7, UR4, URZ ;  /* 0x0000000407047299 */ /* 0x000fc800080006ff */
[----:B-1----:R-:W-:-:S04]  /*4820*/  LOP3.LUT R0, R0, UR5, RZ, 0xc0, !PT ;  /* 0x0000000500007c12 */ /* 0x002fc8000f8ec0ff */
[----:B------:R-:W-:-:S13]  /*4830*/  ISETP.NE.AND P0, PT, R0, UR5, PT ;  /* 0x0000000500007c0c */ /* 0x000fda000bf05270 */
[----:B------:R-:W-:Y:S05]  /*4840*/  @P0 BRA `(.L_x_83) ;  /* 0x0000000000580947 */ /* 0x000fea0003800000 */
[----:B------:R-:W1:Y:S02]  /*4850*/  LDS R0, [UR6+0x18] ;  /* 0x00001806ff007984 */ /* 0x000e640008000800 */
[----:B-1----:R-:W-:-:S04]  /*4860*/  LOP3.LUT R0, R0, UR4, RZ, 0xc0, !PT ;  /* 0x0000000400007c12 */ /* 0x002fc8000f8ec0ff */
[----:B------:R-:W-:-:S13]  /*4870*/  ISETP.NE.AND P0, PT, R0, UR4, PT ;  /* 0x0000000400007c0c */ /* 0x000fda000bf05270 */
[----:B------:R-:W-:Y:S05]  /*4880*/  @P0 BRA `(.L_x_84) ;  /* 0x00000000003c0947 */ /* 0x000fea0003800000 */
[----:B------:R-:W1:Y:S01]  /*4890*/  S2R R2, SR_LANEID ;  /* 0x0000000000027919 */ /* 0x000e620000000000 */
[----:B------:R-:W-:Y:S01]  /*48a0*/  ULOP3.LUT UR5, URZ, UR5, URZ, 0x33, !UPT ;  /* 0x00000005ff057292 */ /* 0x000fe2000f8e33ff */
[----:B------:R-:W-:Y:S01]  /*48b0*/  LOP3.LUT R4, RZ, UR4, RZ, 0x33, !PT ;  /* 0x00000004ff047c12 */ /* 0x000fe2000f8e33ff */
[----:B------:R-:W-:Y:S02]  /*48c0*/  VOTEU.ANY UR4, UPT, PT ;  /* 0x0000000000047886 */ /* 0x000fe400038e0100 */
[----:B------:R-:W-:Y:S01]  /*48d0*/  UFLO.U32 UR4, UR4 ;  /* 0x00000004000472bd */ /* 0x000fe200080e0000 */
[----:B------:R-:W3:Y:S01]  /*48e0*/  REDUX UR7, R4 ;  /* 0x00000000040773c4 */ /* 0x000ee20000000000 */
[----:B------:R-:W-:-:S06]  /*48f0*/  IMAD.U32 R0, RZ, RZ, UR5 ;  /* 0x00000005ff007e24 */ /* 0x000fcc000f8e00ff */
[----:B------:R4:W-:Y:S01]  /*4900*/  UTCATOMSWS.AND URZ, UR5 ;  /* 0x0000000500ff79e3 */ /* 0x0009e20008000000 */
[----:B------:R-:W2:Y:S01]  /*4910*/  REDUX UR8, R0 ;  /* 0x00000000000873c4 */ /* 0x000ea20000000000 */
[----:B-1----:R-:W-:Y:S01]  /*4920*/  ISETP.EQ.U32.AND P0, PT, R2, UR4, PT ;  /* 0x0000000402007c0c */ /* 0x002fe2000bf02070 */
[----:B---3--:R-:W-:Y:S01]  /*4930*/  IMAD.U32 R2, RZ, RZ, UR7 ;  /* 0x00000007ff027e24 */ /* 0x008fe2000f8e00ff */
[----:B--2---:R-:W-:-:S11]  /*4940*/  MOV R3, UR8 ;  /* 0x0000000800037c02 */ /* 0x004fd60008000f00 */
[----:B------:R4:W-:Y:S04]  /*4950*/  @P0 ATOMS.AND RZ, [UR6+0x14], R3 ;  /* 0x00001403ffff098c */ /* 0x0009e8000a800006 */
[----:B------:R4:W-:Y:S01]  /*4960*/  @P0 ATOMS.AND RZ, [UR6+0x18], R2 ;  /* 0x00001802ffff098c */ /* 0x0009e2000a800006 */
[----:B------:R-:W-:Y:S05]  /*4970*/  BRA `(.L_x_85) ;  /* 0x0000000000147947 */ /* 0x000fea0003800000 */
.L_x_84:
[----:B------:R-:W-:Y:S02]  /*4980*/  MOV R2, 0x49a0 ;  /* 0x000049a000027802 */ /* 0x000fe40000000f00 */
[----:B--2--5:R-:W-:Y:S05]  /*4990*/  CALL.REL.NOINC `($__internal_0_$__cuda_sm10x_tcgen05_guardrail_trap_col_being_dealloced_not_returned_by_alloc) ;  /* 0x0000008400b47944 */ /* 0x024fea0003c00000 */
[----:B------:R-:W-:Y:S05]  /*49a0*/  BRA `(.L_x_85) ;  /* 0x0000000000087947 */ /* 0x000fea0003800000 */
.L_x_83:
[----:B------:R-:W-:Y:S02]  /*49b0*/  MOV R2, 0x49d0 ;  /* 0x000049d000027802 */ /* 0x000fe40000000f00 */
[----:B--2--5:R-:W-:Y:S05]  /*49c0*/  CALL.REL.NOINC `($__internal_2_$__cuda_sm10x_tcgen05_guardrail_trap_unallocated_columns_being_dealloced) ;  /* 0x0000008400c07944 */ /* 0x024fea0003c00000 */
.L_x_85:
[----:B------:R-:W-:Y:S01]  /*49d0*/  NOP ;  /* 0x0000000000007918 */ /* 0x000fe20000000000 */
[----:B----4-:R-:W-:Y:S05]  /*49e0*/  EXIT ;  /* 0x000000000000794d */ /* 0x010fea0003800000 */
.L_x_59:
[----:B------:R-:W-:-:S09]  /*49f0*/  UISETP.NE.OR UP0, UPT, UR21, 0x3, !UP4 ;  /* 0x000000031500788c */ /* 0x000fd2000e705670 */
[----:B------:R-:W-:Y:S05]  /*4a00*/  BRA.U UP0, `(.L_x_86) ;  /* 0x0000001100c87547 */ /* 0x000fea000b800000 */
[----:B------:R-:W1:Y:S01]  /*4a10*/  LDCU.64 UR4, c[0x0][0xc88] ;  /* 0x00019100ff0477ac */ /* 0x000e620008000a00 */
[----:B------:R-:W2:Y:S01]  /*4a20*/  S2UR UR10, SR_CgaCtaId ;  /* 0x00000000000a79c3 */ /* 0x000ea20000008800 */
[----:B------:R-:W-:Y:S02]  /*4a30*/  HFMA2 R9, -RZ, RZ, 0, 0 ;  /* 0x00000000ff097431 */ /* 0x000fe400000001ff */
[----:B------:R-:W-:Y:S01]  /*4a40*/  IMAD.MOV.U32 R11, RZ, RZ, 0x1 ;  /* 0x00000001ff0b7424 */ /* 0x000fe200078e00ff */
[----:B------:R-:W3:Y:S01]  /*4a50*/  LDCU UR37, c[0x0][0x370] ;  /* 0x00006e00ff2577ac */ /* 0x000ee20008000800 */
[----:B------:R-:W-:Y:S01]  /*4a60*/  IMAD.MOV.U32 R10, RZ, RZ, RZ ;  /* 0x000000ffff0a7224 */ /* 0x000fe200078e00ff */
[----:B------:R-:W-:Y:S01]  /*4a70*/  MOV R3, 0x4000 ;  /* 0x0000400000037802 */ /* 0x000fe20000000f00 */
[----:B------:R-:W3:Y:S01]  /*4a80*/  LDCU.128 UR40, c[0x0][0xf10] ;  /* 0x0001e200ff2877ac */ /* 0x000ee20008000c00 */
[----:B------:R-:W4:Y:S01]  /*4a90*/  LDC.64 R12, c[0x0][0x348] ;  /* 0x0000d200ff0c7b82 */ /* 0x000f220000000a00 */
[----:B------:R-:W2:Y:S01]  /*4aa0*/  LDCU UR31, c[0x0][0x374] ;  /* 0x00006e80ff1f77ac */ /* 0x000ea20008000800 */
[----:B------:R-:W2:Y:S01]  /*4ab0*/  LDCU.64 UR38, c[0x0][0xc90] ;  /* 0x00019200ff2677ac */ /* 0x000ea20008000a00 */
[----:B------:R-:W2:Y:S01]  /*4ac0*/  LDCU UR15, c[0x0][0xf0c] ;  /* 0x0001e180ff0f77ac */ /* 0x000ea20008000800 */
[----:B-1----:R-:W-:Y:S01]  /*4ad0*/  UISETP.NE.U32.AND UP0, UPT, UR4, URZ, UPT ;  /* 0x000000ff0400728c */ /* 0x002fe2000bf05070 */
[----:B------:R-:W1:Y:S01]  /*4ae0*/  LDCU UR53, c[0x0][0xf20] ;  /* 0x0001e400ff3577ac */ /* 0x000e620008000800 */
[----:B------:R-:W1:Y:S01]  /*4af0*/  LDCU UR4, c[0x0][0xf30] ;  /* 0x0001e600ff0477ac */ /* 0x000e620008000800 */
[----:B------:R-:W-:Y:S01]  /*4b00*/  UMOV UR21, 0x400 ;  /* 0x0000040000157882 */ /* 0x000fe20000000000 */
[----:B---3--:R-:W-:-:S02]  /*4b10*/  UIMAD.WIDE.U32 UR6, UR37, UR40, URZ ;  /* 0x00000028250672a5 */ /* 0x008fc4000f8e00ff */
[----:B--2---:R-:W-:Y:S02]  /*4b20*/  UIMAD.WIDE.U32 UR8, UR31, UR43, URZ ;  /* 0x0000002b1f0872a5 */ /* 0x004fe4000f8e00ff */
[----:B------:R-:W-:Y:S02]  /*4b30*/  ULEA UR21, UR10, UR21, 0x18 ;  /* 0x000000150a157291 */ /* 0x000fe4000f8ec0ff */
[----:B------:R-:W-:Y:S02]  /*4b40*/  UISETP.NE.U32.AND UP6, UPT, UR38, URZ, UPT ;  /* 0x000000ff2600728c */ /* 0x000fe4000bfc5070 */
[----:B------:R-:W-:Y:S02]  /*4b50*/  UIADD3 UR46, UPT, UPT, UR21, 0x58, URZ ;  /* 0x00000058152e7890 */ /* 0x000fe4000fffe0ff */
[----:B------:R-:W-:Y:S02]  /*4b60*/  UIADD3 UR33, UPT, UPT, UR21, 0x40, URZ ;  /* 0x0000004015217890 */ /* 0x000fe4000fffe0ff */
[----:B------:R-:W-:-:S02]  /*4b70*/  UIADD3 UR25, UPT, UPT, UR21, 0x48, URZ ;  /* 0x0000004815197890 */ /* 0x000fc4000fffe0ff */
[----:B------:R-:W-:Y:S02]  /*4b80*/  UIADD3 UR17, UPT, UPT, UR21, 0x50, URZ ;  /* 0x0000005015117890 */ /* 0x000fe4000fffe0ff */
[----:B------:R-:W-:Y:S02]  /*4b90*/  UISETP.NE.AND.EX UP5, UPT, UR5, URZ, UPT, UP0 ;  /* 0x000000ff0500728c */ /* 0x000fe4000bfa5300 */
[----:B------:R-:W-:Y:S01]  /*4ba0*/  UISETP.NE.AND UP0, UPT, UR45, 0x1, UPT ;  /* 0x000000012d00788c */ /* 0x000fe2000bf05270 */
[----:B------:R-:W-:Y:S01]  /*4bb0*/  UMOV UR51, UR7 ;  /* 0x0000000700337c82 */ /* 0x000fe20008000000 */
[----:B------:R-:W-:Y:S01]  /*4bc0*/  UMOV UR50, UR9 ;  /* 0x0000000900327c82 */ /* 0x000fe20008000000 */
[----:B------:R-:W-:Y:S01]  /*4bd0*/  UISETP.NE.AND UP0, UPT, UR15, 0x1, UPT ;  /* 0x000000010f00788c */ /* 0x000fe2000bf05270 */
[----:B------:R-:W-:Y:S01]  /*4be0*/  UMOV UR29, URZ ;  /* 0x000000ff001d7c82 */ /* 0x000fe20008000000 */
[----:B------:R-:W-:Y:S02]  /*4bf0*/  UPLOP3.LUT UP4, UPT, UPT, UPT, UPT, 0x40, 0x4 ;  /* 0x000000000004789c */ /* 0x000fe40003f8e870 */
[----:B------:R-:W-:Y:S01]  /*4c00*/  UISETP.GE.AND UP2, UPT, UR45, 0x1, UPT ;  /* 0x000000012d00788c */ /* 0x000fe2000bf46270 */
[----:B------:R-:W2:Y:S01]  /*4c10*/  LDCU.64 UR22, c[0x0][0xf28] ;  /* 0x0001e500ff1677ac */ /* 0x000ea20008000a00 */
[----:B------:R-:W-:-:S02]  /*4c20*/  UISETP.NE.AND.EX UP6, UPT, UR39, URZ, UPT, UP6 ;  /* 0x000000ff2700728c */ /* 0x000fc4000bfc5360 */
[----:B------:R-:W-:Y:S02]  /*4c30*/  UPRMT UR46, UR10, 0x654, UR46 ;  /* 0x000006540a2e7896 */ /* 0x000fe4000800002e */
[----:B------:R-:W-:Y:S02]  /*4c40*/  UPRMT UR49, UR10, 0x654, UR33 ;  /* 0x000006540a317896 */ /* 0x000fe40008000021 */
[----:B------:R-:W-:Y:S02]  /*4c50*/  UPRMT UR48, UR10, 0x654, UR25 ;  /* 0x000006540a307896 */ /* 0x000fe40008000019 */
[----:B------:R-:W-:Y:S02]  /*4c60*/  UPRMT UR47, UR10, 0x654, UR17 ;  /* 0x000006540a2f7896 */ /* 0x000fe40008000011 */
[----:B------:R-:W-:Y:S02]  /*4c70*/  USHF.R.U32.HI UR51, URZ, UR41, UR51 ;  /* 0x00000029ff337299 */ /* 0x000fe40008011633 */
[----:B-1----:R-:W-:-:S02]  /*4c80*/  USHF.R.U32.HI UR50, URZ, UR53, UR50 ;  /* 0x00000035ff327299 */ /* 0x002fc40008011632 */
[----:B------:R-:W-:Y:S02]  /*4c90*/  UISETP.NE.AND UP0, UPT, UR42, 0x1, UPT ;  /* 0x000000012a00788c */ /* 0x000fe4000bf05270 */
[----:B----4-:R-:W-:-:S11]  /*4ca0*/  UISETP.NE.AND UP3, UPT, UR4, 0x1, UPT ;  /* 0x000000010400788c */ /* 0x010fd6000bf65270 */
.L_x_97:
[C---:B------:R-:W-:Y:S02]  /*4cb0*/  LEA R8, R10.reuse, UR21, 0x3 ;  /* 0x000000150a087c11 */ /* 0x040fe4000f8e18ff */
[----:B------:R-:W-:Y:S02]  /*4cc0*/  SHF.L.U32 R5, R9, 0x1f, RZ ;  /* 0x0000001f09057819 */ /* 0x000fe400000006ff */
[----:B------:R-:W-:Y:S02]  /*4cd0*/  LEA R6, R10, UR21, 0x4 ;  /* 0x000000150a067c11 */ /* 0x000fe4000f8e20ff */
[----:B-1----:R-:W1:Y:S02]  /*4ce0*/  SYNCS.PHASECHK.TRANS64.TRYWAIT P0, [R8+URZ+0x90], R5 ;  /* 0x00009005080075a7 */ /* 0x002e6400080011ff */
[----:B-1----:R-:W-:Y:S05]  /*4cf0*/  @!P0 BRA `(.L_x_87) ;  /* 0x0000007c00888947 */ /* 0x002fea0003800000 */
.L_x_176:
[----:B-1----:R-:W1:Y:S01]  /*4d00*/  LDS.128 R4, [R6+0xf0] ;  /* 0x0000f00006047984 */ /* 0x002e620000000c00 */
[----:B------:R-:W-:Y:S01]  /*4d10*/  UISETP.GE.AND UP0, UPT, UR45, 0x1, UPT ;  /* 0x000000012d00788c */ /* 0x000fe2000bf06270 */
[----:B------:R-:W-:Y:S01]  /*4d20*/  @!PT LDS RZ, [RZ] ;  /* 0x00000000fffff984 */ /* 0x000fe20000000800 */
[----:B------:R-:W-:Y:S01]  /*4d30*/  @!PT LDS RZ, [RZ] ;  /* 0x00000000fffff984 */ /* 0x000fe20000000800 */
[----:B------:R-:W-:Y:S01]  /*4d40*/  @!PT LDS RZ, [RZ] ;  /* 0x00000000fffff984 */ /* 0x000fe20000000800 */
[----:B------:R-:W-:Y:S01]  /*4d50*/  @!PT LDS RZ, [RZ] ;  /* 0x00000000fffff984 */ /* 0x000fe20000000800 */
[----:B------:R3:W-:Y:S06]  /*4d60*/  MEMBAR.ALL.CTA ;  /* 0x0000000000007992 */ /* 0x0007ec0000008000 */
[----:B---3--:R-:W3:Y:S01]  /*4d70*/  FENCE.VIEW.ASYNC.S ;  /* 0x00000000000073c6 */ /* 0x008ee20000000000 */
[----:B-1----:R-:W-:Y:S11]  /*4d80*/  LOP3.LUT P0, RZ, R6, 0x1, RZ, 0xc0, !PT ;  /* 0x0000000106ff7812 */ /* 0x002ff6000780c0ff */
[----:B------:R-:W-:Y:S02]  /*4d90*/  @!UPT UIADD3 URZ, UPT, UPT, URZ, URZ, URZ ;  /* 0x000000fffffff290 */ /* 0x000fe4000fffe0ff */
[----:B---3--:R-:W-:Y:S01]  /*4da0*/  VOTEU.ANY UP2, P0 ;  /* 0x0000000000ff7886 */ /* 0x008fe20000040100 */
[----:B------:R-:W-:Y:S11]  /*4db0*/  PLOP3.LUT P0, PT, PT, PT, UP2, 0x80, 0x8 ;  /* 0x000000000008781c */ /* 0x000ff60003f0f028 */
[----:B------:R-:W-:Y:S02]  /*4dc0*/  @!UPT UIADD3 URZ, UPT, UPT, URZ, URZ, URZ ;  /* 0x000000fffffff290 */ /* 0x000fe4000fffe0ff */
[----:B------:R-:W-:Y:S02]  /*4dd0*/  @P0 SHF.R.U32.HI R0, RZ, 0x10, R5 ;  /* 0x00000010ff000819 */ /* 0x000fe40000011605 */
[----:B------:R-:W-:Y:S02]  /*4de0*/  @P0 MOV R2, R4 ;  /* 0x0000000400020202 */ /* 0x000fe40000000f00 */
[----:B------:R-:W-:Y:S01]  /*4df0*/  @P0 R2UR UR4, R0 ;  /* 0x00000000000402ca */ /* 0x000fe200000e0000 */
[----:B------:R-:W-:Y:S01]  /*4e00*/  VIADD R0, R8, 0xa0 ;  /* 0x000000a008007836 */ /* 0x000fe20000000000 */
[----:B------:R-:W-:Y:S02]  /*4e10*/  @P0 LOP3.LUT R4, R5, 0xffff, RZ, 0xc0, !PT ;  /* 0x0000ffff05040812 */ /* 0x000fe400078ec0ff */
[----:B------:R-:W-:Y:S02]  /*4e20*/  @P0 R2UR UR6, R2 ;  /* 0x00000000020602ca */ /* 0x000fe400000e0000 */
[----:B------:R-:W-:Y:S02]  /*4e30*/  PRMT R0, RZ, 0x654, R0 ;  /* 0x00000654ff007816 */ /* 0x000fe40000000000 */
[----:B------:R-:W-:Y:S02]  /*4e40*/  @P0 R2UR UR5, R4 ;  /* 0x00000000040502ca */ /* 0x000fe400000e0000 */
[----:B------:R1:W-:Y:S03]  /*4e50*/  SYNCS.ARRIVE.TRANS64.RED.A1T0 RZ, [R0+URZ], RZ ;  /* 0x000000ff00ff79a7 */ /* 0x0003e600081004ff */
[----:B------:R-:W-:Y:S04]  /*4e60*/  @UP2 UMOV UR30, UR4 ;  /* 0x00000004001e2c82 */ /* 0x000fe80008000000 */
[----:B------:R-:W-:Y:S04]  /*4e70*/  @UP2 UMOV UR14, UR6 ;  /* 0x00000006000e2c82 */ /* 0x000fe80008000000 */
[----:B------:R-:W-:Y:S01]  /*4e80*/  @UP2 UMOV UR13, UR5 ;  /* 0x00000005000d2c82 */ /* 0x000fe20008000000 */
[----:B------:R-:W-:Y:S05]  /*4e90*/  BRA.U !UP0, `(.L_x_88) ;  /* 0x0000000108c07547 */ /* 0x000fea000b800000 */
[----:B------:R-:W-:Y:S02]  /*4ea0*/  UIMAD.WIDE.U32 UR18, UR13, UR43, URZ ;  /* 0x0000002b0d1272a5 */ /* 0x000fe4000f8e00ff */
[----:B------:R-:W-:Y:S02]  /*4eb0*/  UP2UR UR16, UPR, URZ, 0x4 ;  /* 0x00000004ff107883 */ /* 0x000fe40008000000 */
[----:B------:R-:W-:Y:S02]  /*4ec0*/  UISETP.NE.AND UP2, UPT, UR42, 0x1, UPT ;  /* 0x000000012a00788c */ /* 0x000fe4000bf45270 */
[----:B------:R-:W-:Y:S02]  /*4ed0*/  UIMAD.WIDE.U32 UR26, UR14, UR40, URZ ;  /* 0x000000280e1a72a5 */ /* 0x000fe4000f8e00ff */
[----:B------:R-:W-:Y:S02]  /*4ee0*/  USEL UR4, UR31, UR50, !UP2 ;  /* 0x000000321f047287 */ /* 0x000fe4000d000000 */
[----:B------:R-:W-:Y:S02]  /*4ef0*/  UISETP.NE.AND UP0, UPT, UR15, 0x1, UPT ;  /* 0x000000010f00788c */ /* 0x000fe4000bf05270 */
[----:B------:R-:W-:Y:S02]  /*4f00*/  UP2UR UR24, UPR, URZ, 0x2 ;  /* 0x00000002ff187883 */ /* 0x000fe40008000000 */
[----:B------:R-:W-:Y:S02]  /*4f10*/  UISETP.NE.AND UP1, UPT, UR45, 0x1, UPT ;  /* 0x000000012d00788c */ /* 0x000fe4000bf25270 */
[----:B--2---:R-:W-:Y:S02]  /*4f20*/  UIMAD.WIDE.U32 UR8, UR4, UR22, URZ ;  /* 0x00000016040872a5 */ /* 0x004fe4000f8e00ff */
[----:B------:R-:W-:Y:S01]  /*4f30*/  USEL UR7, UR37, UR51, !UP0 ;  /* 0x0000003325077287 */ /* 0x000fe2000c000000 */
[----:B------:R-:W-:Y:S02]  /*4f40*/  UMOV UR5, UR19 ;  /* 0x0000001300057c82 */ /* 0x000fe40008000000 */
[----:B------:R-:W-:Y:S02]  /*4f50*/  USHF.R.U32.HI UR6, URZ, UR53, UR5 ;  /* 0x00000035ff067299 */ /* 0x000fe40008011605 */
[----:B------:R-:W-:Y:S02]  /*4f60*/  UIMAD.WIDE.U32 UR10, UR7, UR22, URZ ;  /* 0x00000016070a72a5 */ /* 0x000fe4000f8e00ff */
[----:B------:R-:W-:Y:S02]  /*4f70*/  USEL UR6, UR13, UR6, !UP2 ;  /* 0x000000060d067287 */ /* 0x000fe4000d000000 */
[----:B------:R-:W-:Y:S01]  /*4f80*/  UISETP.NE.AND UP2, UPT, UR16, URZ, UPT ;  /* 0x000000ff1000728c */ /* 0x000fe2000bf45270 */
[----:B------:R-:W-:Y:S02]  /*4f90*/  UMOV UR5, UR27 ;  /* 0x0000001b00057c82 */ /* 0x000fe40008000000 */
[----:B------:R-:W-:Y:S03]  /*4fa0*/  USHF.R.U32.HI UR12, URZ, UR41, UR5 ;  /* 0x00000029ff0c7299 */ /* 0x000fe60008011605 */
[----:B------:R-:W-:Y:S02]  /*4fb0*/  UMOV UR5, UR9 ;  /* 0x0000000900057c82 */ /* 0x000fe40008000000 */
[----:B------:R-:W-:Y:S03]  /*4fc0*/  @UP1 USHF.R.U32.HI UR4, URZ, UR23, UR5 ;  /* 0x00000017ff041299 */ /* 0x000fe60008011605 */
[----:B------:R-:W-:Y:S01]  /*4fd0*/  UMOV UR5, UR11 ;  /* 0x0000000b00057c82 */ /* 0x000fe20008000000 */
[----:B------:R-:W-:Y:S02]  /*4fe0*/  UIMAD UR4, UR45, UR4, URZ ;  /* 0x000000042d0472a4 */ /* 0x000fe4000f8e02ff */
[----:B------:R-:W-:Y:S02]  /*4ff0*/  @UP1 USHF.R.U32.HI UR7, URZ, UR23, UR5 ;  /* 0x00000017ff071299 */ /* 0x000fe40008011605 */
[----:B------:R-:W-:Y:S02]  /*5000*/  USEL UR5, UR14, UR12, !UP0 ;  /* 0x0000000c0e057287 */ /* 0x000fe4000c000000 */
[----:B------:R-:W-:Y:S02]  /*5010*/  UIMAD.WIDE.U32 UR10, UR6, UR22, URZ ;  /* 0x00000016060a72a5 */ /* 0x000fe4000f8e00ff */
[----:B------:R-:W-:Y:S02]  /*5020*/  UIMAD UR8, UR45, UR7, URZ ;  /* 0x000000072d0872a4 */ /* 0x000fe4000f8e02ff */
[----:B------:R-:W-:Y:S03]  /*5030*/  UISETP.GE.AND UP0, UPT, UR6, UR4, UPT ;  /* 0x000000040600728c */ /* 0x000fe6000bf06270 */
[----:B------:R-:W-:Y:S01]  /*5040*/  UMOV UR4, UR11 ;  /* 0x0000000b00047c82 */ /* 0x000fe20008000000 */
[----:B------:R-:W-:Y:S02]  /*5050*/  UISETP.GE.OR UP0, UPT, UR5, UR8, UP0 ;  /* 0x000000080500728c */ /* 0x000fe40008706670 */
[----:B------:R-:W-:Y:S02]  /*5060*/  USHF.R.U32.HI UR4, URZ, UR23, UR4 ;  /* 0x00000017ff047299 */ /* 0x000fe40008011604 */
[----:B------:R-:W-:Y:S02]  /*5070*/  UIMAD.WIDE.U32 UR8, UR5, UR22, URZ ;  /* 0x00000016050872a5 */ /* 0x000fe4000f8e00ff */
[----:B------:R-:W-:Y:S04]  /*5080*/  USEL UR10, UR6, UR4, !UP1 ;  /* 0x00000004060a7287 */ /* 0x000fe8000c800000 */
[----:B------:R-:W-:Y:S01]  /*5090*/  UIADD3 UR11, UPT, UPT, -UR10, URZ, URZ ;  /* 0x000000ff0a0b7290 */ /* 0x000fe2000fffe1ff */
[----:B------:R-:W-:Y:S02]  /*50a0*/  @!UP0 UMOV UR4, UR9 ;  /* 0x0000000900048c82 */ /* 0x000fe40008000000 */
[----:B------:R-:W-:Y:S02]  /*50b0*/  @!UP0 USHF.R.U32.HI UR4, URZ, UR23, UR4 ;  /* 0x00000017ff048299 */ /* 0x000fe40008011604 */
[----:B------:R-:W-:Y:S02]  /*50c0*/  UIMAD UR8, UR45, UR11, UR6 ;  /* 0x0000000b2d0872a4 */ /* 0x000fe4000f8e0206 */
[----:B------:R-:W-:Y:S02]  /*50d0*/  @!UP0 USEL UR4, UR5, UR4, !UP1 ;  /* 0x0000000405048287 */ /* 0x000fe4000c800000 */
[----:B------:R-:W-:Y:S02]  /*50e0*/  UISETP.NE.AND UP1, UPT, UR24, URZ, UPT ;  /* 0x000000ff1800728c */ /* 0x000fe4000bf25270 */
[----:B------:R-:W-:Y:S02]  /*50f0*/  @!UP0 UIMAD UR8, UR7, UR8, UR4 ;  /* 0x00000008070882a4 */ /* 0x000fe4000f8e0204 */
[----:B------:R-:W-:Y:S02]  /*5100*/  @!UP0 UIADD3 UR9, UPT, UPT, UR10, -UR4, URZ ;  /* 0x800000040a098290 */ /* 0x000fe4000fffe0ff */
[----:B------:R-:W-:Y:S02]  /*5110*/  UIADD3 UR4, UPT, UPT, -UR5, URZ, URZ ;  /* 0x000000ff05047290 */ /* 0x000fe4000fffe1ff */
[----:B------:R-:W-:Y:S02]  /*5120*/  UIADD3 UR7, UPT, UPT, -UR6, URZ, URZ ;  /* 0x000000ff06077290 */ /* 0x000fe4000fffe1ff */
[----:B------:R-:W-:Y:S02]  /*5130*/  @!UP0 UIMAD UR6, UR9, UR45, UR5 ;  /* 0x0000002d090682a4 */ /* 0x000fe4000f8e0205 */
[----:B------:R-:W-:Y:S02]  /*5140*/  UIMAD UR14, UR15, UR4, UR14 ;  /* 0x000000040f0e72a4 */ /* 0x000fe4000f8e020e */
[----:B------:R-:W-:Y:S01]  /*5150*/  UIMAD UR13, UR42, UR7, UR13 ;  /* 0x000000072a0d72a4 */ /* 0x000fe2000f8e020d */
[----:B------:R-:W-:Y:S02]  /*5160*/  @!UP0 UMOV UR5, UR8 ;  /* 0x0000000800058c82 */ /* 0x000fe40008000000 */
[----:B------:R-:W-:Y:S02]  /*5170*/  UIMAD UR14, UR5, UR15, UR14 ;  /* 0x0000000f050e72a4 */ /* 0x000fe4000f8e020e */
[----:B------:R-:W-:Y:S11]  /*5180*/  UIMAD UR13, UR6, UR42, UR13 ;  /* 0x0000002a060d72a4 */ /* 0x000ff6000f8e020d */
[----:B------:R-:W-:Y:S01]  /*5190*/  @!UPT UIADD3 URZ, UPT, UPT, URZ, URZ, URZ ;  /* 0x000000fffffff290 */ /* 0x000fe2000fffe0ff */
.L_x_88:
[----:B------:R-:W3:Y:S01]  /*51a0*/  @!UP3 LDCU.128 UR8, c[0x0][0xf10] ;  /* 0x0001e200ff08b7ac */ /* 0x000ee20008000c00 */
[----:B------:R-:W-:Y:S02]  /*51b0*/  ISETP.NE.U32.AND P0, PT, RZ, UR38, PT ;  /* 0x00000026ff007c0c */ /* 0x000fe4000bf05070 */
[----:B------:R-:W-:Y:S02]  /*51c0*/  SHF.L.U32 R4, R11, 0x1f, RZ ;  /* 0x0000001f0b047819 */ /* 0x000fe400000006ff */
[----:B------:R-:W-:Y:S01]  /*51d0*/  ISETP.NE.AND.EX P0, PT, RZ, UR39, PT, P0 ;  /* 0x00000027ff007c0c */ /* 0x000fe2000bf05300 */
[----:B------:R-:W4:Y:S01]  /*51e0*/  @!UP3 LDCU UR5, c[0x0][0xf0c] ;  /* 0x0001e180ff05b7ac */ /* 0x000f220008000800 */
[----:B------:R-:W-:Y:S02]  /*51f0*/  USHF.L.U32 UR35, UR28, 0x7, URZ ;  /* 0x000000071c237899 */ /* 0x000fe400080006ff */
[----:B---3--:R-:W-:Y:S07]  /*5200*/  UIMAD.WIDE.U32 UR6, UR14, UR8, URZ ;  /* 0x000000080e0672a5 */ /* 0x008fee000f8e00ff */
[----:B------:R-:W-:Y:S01]  /*5210*/  @!UP3 UMOV UR4, UR7 ;  /* 0x000000070004bc82 */ /* 0x000fe20008000000 */
[----:B----4-:R-:W-:Y:S02]  /*5220*/  @!UP3 UISETP.NE.AND UP0, UPT, UR5, 0x1, UPT ;  /* 0x000000010500b88c */ /* 0x010fe4000bf05270 */
[----:B------:R-:W-:Y:S02]  /*5230*/  @!UP3 USHF.R.U32.HI UR4, URZ, UR9, UR4 ;  /* 0x00000009ff04b299 */ /* 0x000fe40008011604 */
[----:B------:R-:W-:Y:S02]  /*5240*/  UIMAD.WIDE.U32 UR6, UR13, UR11, URZ ;  /* 0x0000000b0d0672a5 */ /* 0x000fe4000f8e00ff */
[----:B------:R-:W-:Y:S02]  /*5250*/  @!UP3 USEL UR8, UR14, UR4, !UP0 ;  /* 0x000000040e08b287 */ /* 0x000fe4000c000000 */
[----:B------:R-:W-:Y:S03]  /*5260*/  @!UP3 UISETP.NE.AND UP0, UPT, UR10, 0x1, UPT ;  /* 0x000000010a00b88c */ /* 0x000fe6000bf05270 */
[----:B------:R-:W-:Y:S01]  /*5270*/  @!UP3 UMOV UR6, UR7 ;  /* 0x000000070006bc82 */ /* 0x000fe20008000000 */
[----:B------:R-:W-:Y:S01]  /*5280*/  USHF.L.U32 UR7, UR20, 0x8, URZ ;  /* 0x0000000814077899 */ /* 0x000fe200080006ff */
[----:B------:R-:W3:Y:S02]  /*5290*/  @!UP3 LDCU UR4, c[0x0][0xf20] ;  /* 0x0001e400ff04b7ac */ /* 0x000ee40008000800 */
[----:B---3--:R-:W-:Y:S04]  /*52a0*/  @!UP3 USHF.R.U32.HI UR6, URZ, UR4, UR6 ;  /* 0x00000004ff06b299 */ /* 0x008fe80008011606 */
[----:B------:R-:W-:Y:S04]  /*52b0*/  @!UP3 USEL UR6, UR13, UR6, !UP0 ;  /* 0x000000060d06b287 */ /* 0x000fe8000c000000 */
[----:B------:R-:W-:Y:S02]  /*52c0*/  @!UP3 UIADD3 UR4, UPT, UPT, -UR8, UR6, URZ ;  /* 0x000000060804b290 */ /* 0x000fe4000fffe1ff */
[----:B------:R-:W-:Y:S02]  /*52d0*/  @!UP3 UIADD3 UR6, UPT, UPT, UR8, -UR6, URZ ;  /* 0x800000060806b290 */ /* 0x000fe4000fffe0ff */
[----:B------:R-:W-:Y:S02]  /*52e0*/  @!UP3 UIMAD UR14, UR4, UR5, UR14 ;  /* 0x00000005040eb2a4 */ /* 0x000fe4000f8e020e */
[----:B------:R-:W-:Y:S01]  /*52f0*/  @!UP3 UIMAD UR13, UR6, UR10, UR13 ;  /* 0x0000000a060db2a4 */ /* 0x000fe2000f8e020d */
[----:B------:R-:W-:Y:S11]  /*5300*/  BRA.U UP4, `(.L_x_89) ;  /* 0x0000000104107547 */ /* 0x000ff6000b800000 */
[----:B-1----:R-:W-:Y:S04]  /*5310*/  MOV R0, UR52 ;  /* 0x0000003400007c02 */ /* 0x002fe80008000f00 */
[----:B------:R-:W-:Y:S04]  /*5320*/  SHF.L.U32 R5, R0, 0x1f, RZ ;  /* 0x0000001f00057819 */ /* 0x000fe800000006ff */
[----:B------:R-:W1:Y:S02]  /*5330*/  SYNCS.PHASECHK.TRANS64.TRYWAIT P1, [UR21+0x88], R5 ;  /* 0x00008805ff0075a7 */ /* 0x000e640008021115 */
[----:B-1----:R-:W-:Y:S05]  /*5340*/  @!P1 BRA `(.L_x_90) ;  /* 0x0000007800089947 */ /* 0x002fea0003800000 */
.L_x_89:
[----:B------:R-:W-:Y:S05]  /*5350*/  BRA.U !UP6, `(.L_x_91) ;  /* 0x000000010e387547 */ /* 0x000fea000b800000 */
[----:B------:R-:W-:Y:S01]  /*5360*/  UPLOP3.LUT UP1, UPT, UPT, UPT, UP5, 0x80, 0x8 ;  /* 0x000000000008789c */ /* 0x000fe20003f2f050 */
[----:B-1----:R-:W-:Y:S01]  /*5370*/  HFMA2 R0, -RZ, RZ, 0, 5.9604644775390625e-08 ;  /* 0x00000001ff007431 */ /* 0x002fe200000001ff */
[----:B------:R-:W1:Y:S01]  /*5380*/  LDCU.64 UR8, c[0x0][0x358] ;  /* 0x00006b00ff0877ac */ /* 0x000e620008000a00 */
[----:B------:R-:W-:Y:S03]  /*5390*/  IMAD.MOV.U32 R139, RZ, RZ, 0x1 ;  /* 0x00000001ff8b7424 */ /* 0x000fe600078e00ff */
[----:B------:R-:W-:Y:S05]  /*53a0*/  PLOP3.LUT P1, PT, PT, PT, UP1, 0x80, 0x8 ;  /* 0x000000000008781c */ /* 0x000fea0003f2f018 */
[----:B------:R-:W3:Y:S01]  /*53b0*/  @UP1 LDCU.64 UR4, c[0x0][0xc88] ;  /* 0x00019100ff0417ac */ /* 0x000ee20008000a00 */
[----:B------:R-:W-:Y:S07]  /*53c0*/  @UP1 UIMAD UR6, UR44, UR38, URZ ;  /* 0x000000262c0612a4 */ /* 0x000fee000f8e02ff */
[----:B------:R-:W-:Y:S01]  /*53d0*/  @!P1 PRMT R139, R0, 0x7610, R139 ;  /* 0x00007610008b9816 */ /* 0x000fe2000000008b */
[----:B---3--:R-:W-:Y:S06]  /*53e0*/  @UP1 UIMAD.WIDE UR4, UR6, 0x4, UR4 ;  /* 0x00000004060418a5 */ /* 0x008fec000f8e0204 */
[----:B------:R-:W-:Y:S01]  /*53f0*/  IMAD.U32 R6, RZ, RZ, UR4 ;  /* 0x00000004ff067e24 */ /* 0x000fe2000f8e00ff */
[----:B------:R-:W-:Y:S04]  /*5400*/  MOV R7, UR5 ;  /* 0x0000000500077c02 */ /* 0x000fe80008000f00 */
[----:B------:R-:W3:Y:S01]  /*5410*/  @!UP1 LDCU UR4, c[0x0][0xc80] ;  /* 0x00019000ff0497ac */ /* 0x000ee20008000800 */
[----:B-1---5:R4:W5:Y:S02]  /*5420*/  @P1 LDG.E R71, desc[UR8][R6.64] ;  /* 0x0000000806471981 */ /* 0x022964000c1e1900 */
[----:B---34-:R-:W-:Y:S07]  /*5430*/  @!P1 IMAD.U32 R71, RZ, RZ, UR4 ;  /* 0x00000004ff479e24 */ /* 0x018fee000f8e00ff */
.L_x_91:
[----:B-----5:R-:W-:Y:S01]  /*5440*/  @!P0 FSETP.EQ.AND P2, PT, R71, RZ, PT ;  /* 0x000000ff4700820b */ /* 0x020fe20003f42000 */
[----:B------:R-:W-:Y:S01]  /*5450*/  @!UPT UIADD3 URZ, UPT, UPT, URZ, URZ, URZ ;  /* 0x000000fffffff290 */ /* 0x000fe2000fffe0ff */
[----:B------:R-:W-:Y:S11]  /*5460*/  @!P0 BRA `(.L_x_92) ;  /* 0x0000000000148947 */ /* 0x000ff60003800000 */
[----:B------:R-:W-:Y:S02]  /*5470*/  LOP3.LUT P0, RZ, R139, 0xff, RZ, 0xc0, !PT ;  /* 0x000000ff8bff7812 */ /* 0x000fe4000780c0ff */
[----:B------:R-:W-:Y:S04]  /*5480*/  PLOP3.LUT P2, PT, PT, PT, UP1, 0x80, 0x8 ;  /* 0x000000000008781c */ /* 0x000fe80003f4f018 */
[----:B------:R-:W-:Y:S07]  /*5490*/  PLOP3.LUT P2, PT, P2, PT, PT, 0x8, 0x80 ;  /* 0x000000000080781c */ /* 0x000fee000174e170 */
[----:B------:R-:W-:Y:S11]  /*54a0*/  @P0 FSETP.EQ.AND P2, PT, R71, RZ, PT ;  /* 0x000000ff4700020b */ /* 0x000ff60003f42000 */
[----:B------:R-:W-:Y:S02]  /*54b0*/  @!UPT UIADD3 URZ, UPT, UPT, URZ, URZ, URZ ;  /* 0x000000fffffff290 */ /* 0x000fe4000fffe0ff */
.L_x_92:
[----:B------:R-:W3:Y:S01]  /*54c0*/  SYNCS.PHASECHK.TRANS64.TRYWAIT P0, [UR21+0x60], R4 ;  /* 0x00006004ff0075a7 */ /* 0x000ee20008001115 */
[----:B------:R-:W-:Y:S04]  /*54d0*/  ELECT P1, URZ, PT ;  /* 0x0000000000ff782f */ /* 0x000fe80003820000 */
[----:B------:R-:W-:Y:S01]  /*54e0*/  PLOP3.LUT P1, PT, P2, P1, PT, 0xf2, 0x2f ;  /* 0x00000000002f781c */ /* 0x000fe20001723e72 */
[----:B------:R-:W-:Y:S01]  /*54f0*/  @!UPT UIADD3 URZ, UPT, UPT, URZ, URZ, URZ ;  /* 0x000000fffffff290 */ /* 0x000fe2000fffe0ff */
[----:B---3--:R-:W-:Y:S11]  /*5500*/  @!P0 BRA `(.L_x_93) ;  /* 0x0000007400b08947 */ /* 0x008ff60003800000 */
.L_x_179:
[----:B------:R-:W-:Y:S01]  /*5510*/  @!P1 IADD3 R2, P0, PT, R12, 0x980, RZ ;  /* 0x000009800c029810 */ /* 0x000fe20007f1e0ff */
[----:B------:R-:W-:Y:S01]  /*5520*/  ULOP3.LUT UR4, UR29, 0x1, URZ, 0xc0, !UPT ;  /* 0x000000011d047892 */ /* 0x000fe2000f8ec0ff */
[----:B------:R-:W-:Y:S02]  /*5530*/  VOTEU.ALL UP0, P1 ;  /* 0x0000000000ff7886 */ /* 0x000fe40000800000 */
[----:B------:R-:W-:Y:S01]  /*5540*/  @!P1 R2UR UR6, R2 ;  /* 0x00000000020692ca */ /* 0x000fe200000e0000 */
[----:B-1----:R-:W-:Y:S01]  /*5550*/  @!P1 IMAD.X R0, RZ, RZ, R13, P0 ;  /* 0x000000ffff009224 */ /* 0x002fe200000e060d */
[----:B------:R-:W-:Y:S01]  /*5560*/  UMOV UR10, 0x0 ;  /* 0x00000000000a7882 */ /* 0x000fe20000000000 */
[----:B------:R-:W-:Y:S01]  /*5570*/  ISETP.NE.AND P0, PT, RZ, UR4, !P1 ;  /* 0x00000004ff007c0c */ /* 0x000fe2000cf05270 */
[----:B------:R-:W-:Y:S02]  /*5580*/  @!UP0 UIADD3 UR8, UPT, UPT, UR7, 0xc0, URZ ;  /* 0x000000c007088890 */ /* 0x000fe4000fffe0ff */
[----:B------:R-:W-:Y:S01]  /*5590*/  @!P1 R2UR UR5, R0 ;  /* 0x00000000000592ca */ /* 0x000fe200000e0000 */
[----:B------:R-:W-:Y:S01]  /*55a0*/  @!UP0 UIADD3 UR32, UPT, UPT, UR21, 0x400, URZ ;  /* 0x0000040015208890 */ /* 0x000fe2000fffe0ff */
[----:B------:R-:W-:Y:S02]  /*55b0*/  VOTEU.ALL UP0, P1 ;  /* 0x0000000000ff7886 */ /* 0x000fe40000800000 */
[----:B------:R-:W-:Y:S01]  /*55c0*/  @!P1 IMAD.U32 R0, RZ, RZ, UR8 ;  /* 0x00000008ff009e24 */ /* 0x000fe2000f8e00ff */
[----:B------:R-:W-:Y:S01]  /*55d0*/  UMOV UR11, 0x10000000 ;  /* 0x10000000000b7882 */ /* 0x000fe20000000000 */
[----:B------:R-:W-:Y:S01]  /*55e0*/  UMOV UR36, UR44 ;  /* 0x0000002c00247c82 */ /* 0x000fe20008000000 */
[----:B------:R-:W-:Y:S03]  /*55f0*/  IMAD.U32 R6, RZ, RZ, UR6 ;  /* 0x00000006ff067e24 */ /* 0x000fe6000f8e00ff */
[----:B------:R-:W-:Y:S01]  /*5600*/  @P0 IMAD R0, RZ, RZ, UR7 ;  /* 0x00000007ff000e24 */ /* 0x000fe2000f8e02ff */
[----:B------:R-:W-:Y:S02]  /*5610*/  PLOP3.LUT P0, PT, P1, PT, PT, 0x8, 0x80 ;  /* 0x000000000080781c */ /* 0x000fe40000f0e170 */
[----:B------:R-:W-:Y:S01]  /*5620*/  IMAD.U32 R7, RZ, RZ, UR5 ;  /* 0x00000005ff077e24 */ /* 0x000fe2000f8e00ff */
[----:B------:R-:W-:Y:S10]  /*5630*/  @!P1 R2UR UR8, R6 ;  /* 0x00000000060892ca */ /* 0x000ff400000e0000 */
[----:B------:R-:W-:Y:S01]  /*5640*/  @P0 R2UR.BROADCAST UR34, R0 ;  /* 0x00000000002202ca */ /* 0x000fe200008e0000 */
[----:B------:R-:W-:Y:S01]  /*5650*/  @!P1 IMAD.MOV.U32 R0, RZ, RZ, 0x4000 ;  /* 0x00004000ff009424 */ /* 0x000fe200078e00ff */
[----:B------:R-:W-:Y:S11]  /*5660*/  @!P1 R2UR UR9, R7 ;  /* 0x00000000070992ca */ /* 0x000ff600000e0000 */
[----:B------:R-:W-:Y:S02]  /*5670*/  @!UPT UIADD3 URZ, UPT, UPT, URZ, URZ, URZ ;  /* 0x000000fffffff290 */ /* 0x000fe4000fffe0ff */
[----:B------:R1:W-:Y:S01]  /*5680*/  @!UP0 UTMALDG.3D [UR32], [UR8], desc[UR10] ;  /* 0x00000a20080085b4 */ /* 0x0003e20008011000 */
[----:B------:R1:W-:Y:S01]  /*5690*/  @!P1 SYNCS.ARRIVE.TRANS64.RED.A0TR RZ, [UR21+0x40], R0 ;  /* 0x00004000ffff99a7 */ /* 0x0003e20008300415 */
[----:B------:R-:W-:Y:S01]  /*56a0*/  SYNCS.ARRIVE.TRANS64.RED.A1T0 RZ, [UR49], RZ ;  /* 0x000000ffffff79a7 */ /* 0x000fe20008100431 */
[----:B------:R-:W3:Y:S02]  /*56b0*/  SYNCS.PHASECHK.TRANS64.TRYWAIT P0, [UR21+0x68], R4 ;  /* 0x00006804ff0075a7 */ /* 0x000ee40008001115 */
[----:B-1-3--:R-:W-:Y:S05]  /*56c0*/  @!P0 BRA `(.L_x_94) ;  /* 0x0000007400588947 */ /* 0x00afea0003800000 */
.L_x_181:
[----:B------:R-:W-:Y:S01]  /*56d0*/  VOTEU.ALL UP0, P1 ;  /* 0x0000000000ff7886 */ /* 0x000fe20000800000 */
[----:B------:R-:W-:Y:S01]  /*56e0*/  @!P1 IADD3 R2, P0, PT, R12, 0x980, RZ ;  /* 0x000009800c029810 */ /* 0x000fe20007f1e0ff */
[----:B------:R-:W-:Y:S01]  /*56f0*/  UMOV UR10, 0x0 ;  /* 0x00000000000a7882 */ /* 0x000fe20000000000 */
[----:B------:R-:W-:Y:S01]  /*5700*/  UMOV UR11, 0x10000000 ;  /* 0x10000000000b7882 */ /* 0x000fe20000000000 */
[----:B------:R-:W-:Y:S01]  /*5710*/  UMOV UR27, UR35 ;  /* 0x00000023001b7c82 */ /* 0x000fe20008000000 */
[----:B------:R-:W-:Y:S01]  /*5720*/  @!UP0 UIMAD UR5, UR4, -0x40, UR7 ;  /* 0xffffffc0040588a4 */ /* 0x000fe2000f8e0207 */
[----:B------:R-:W-:Y:S01]  /*5730*/  @!P1 IMAD.X R0, RZ, RZ, R13, P0 ;  /* 0x000000ffff009224 */ /* 0x000fe200000e060d */
[----:B------:R-:W-:Y:S01]  /*5740*/  @!P1 R2UR UR6, R2 ;  /* 0x00000000020692ca */ /* 0x000fe200000e0000 */
[----:B------:R-:W-:Y:S02]  /*5750*/  @!UP0 UIADD3 UR24, UPT, UPT, UR21, 0x4400, URZ ;  /* 0x0000440015188890 */ /* 0x000fe4000fffe0ff */
[----:B------:R-:W-:Y:S02]  /*5760*/  @!UP0 UIADD3 UR26, UPT, UPT, UR5, 0x80, URZ ;  /* 0x00000080051a8890 */ /* 0x000fe4000fffe0ff */
[----:B------:R-:W-:Y:S01]  /*5770*/  @!P1 R2UR UR5, R0 ;  /* 0x00000000000592ca */ /* 0x000fe200000e0000 */
[----:B------:R-:W-:Y:S01]  /*5780*/  VOTEU.ALL UP0, P1 ;  /* 0x0000000000ff7886 */ /* 0x000fe20000800000 */
[----:B------:R-:W-:Y:S01]  /*5790*/  @!P1 IMAD.MOV.U32 R0, RZ, RZ, 0x4000 ;  /* 0x00004000ff009424 */ /* 0x000fe200078e00ff */
[----:B------:R-:W-:Y:S05]  /*57a0*/  UMOV UR28, UR44 ;  /* 0x0000002c001c7c82 */ /* 0x000fea0008000000 */
[----:B------:R-:W-:Y:S05]  /*57b0*/  IMAD.U32 R6, RZ, RZ, UR6 ;  /* 0x00000006ff067e24 */ /* 0x000fea000f8e00ff */
[----:B------:R-:W-:Y:S01]  /*57c0*/  IMAD.U32 R7, RZ, RZ, UR5 ;  /* 0x00000005ff077e24 */ /* 0x000fe2000f8e00ff */
[----:B------:R-:W-:Y:S04]  /*57d0*/  @!P1 R2UR UR8, R6 ;  /* 0x00000000060892ca */ /* 0x000fe800000e0000 */
[----:B------:R-:W-:Y:S11]  /*57e0*/  @!P1 R2UR UR9, R7 ;  /* 0x00000000070992ca */ /* 0x000ff600000e0000 */
[----:B------:R-:W-:Y:S02]  /*57f0*/  @!UPT UIADD3 URZ, UPT, UPT, URZ, URZ, URZ ;  /* 0x000000fffffff290 */ /* 0x000fe4000fffe0ff */
[----:B------:R3:W-:Y:S01]  /*5800*/  @!UP0 UTMALDG.3D [UR24], [UR8], desc[UR10] ;  /* 0x00000a18080085b4 */ /* 0x0007e20008011000 */
[----:B------:R3:W-:Y:S01]  /*5810*/  @!P1 SYNCS.ARRIVE.TRANS64.RED.A0TR RZ, [UR21+0x48], R0 ;  /* 0x00004800ffff99a7 */ /* 0x0007e20008300415 */
[----:B------:R-:W-:Y:S01]  /*5820*/  SYNCS.ARRIVE.TRANS64.RED.A1T0 RZ, [UR48], RZ ;  /* 0x000000ffffff79a7 */ /* 0x000fe20008100430 */
[----:B------:R-:W4:Y:S02]  /*5830*/  SYNCS.PHASECHK.TRANS64.TRYWAIT P0, [UR21+0x70], R4 ;  /* 0x00007004ff0075a7 */ /* 0x000f240008001115 */
[----:B---34-:R-:W-:Y:S05]  /*5840*/  @!P0 BRA `(.L_x_95) ;  /* 0x0000007400108947 */ /* 0x018fea0003800000 */
.L_x_183:
[----:B------:R-:W-:Y:S01]  /*5850*/  VOTEU.ALL UP0, P1 ;  /* 0x0000000000ff7886 */ /* 0x000fe20000800000 */
[----:B------:R-:W-:Y:S01]  /*5860*/  @!P1 IADD3 R2, P0, PT, R12, 0x980, RZ ;  /* 0x000009800c029810 */ /* 0x000fe20007f1e0ff */
[----:B------:R-:W-:Y:S01]  /*5870*/  UMOV UR10, 0x0 ;  /* 0x00000000000a7882 */ /* 0x000fe20000000000 */
[----:B------:R-:W-:Y:S01]  /*5880*/  UMOV UR11, 0x10000000 ;  /* 0x10000000000b7882 */ /* 0x000fe20000000000 */
[----:B------:R-:W-:Y:S01]  /*5890*/  UMOV UR19, UR35 ;  /* 0x0000002300137c82 */ /* 0x000fe20008000000 */
[----:B------:R-:W-:Y:S01]  /*58a0*/  @!UP0 ULEA UR5, UR4, UR7, 0x6 ;  /* 0x0000000704058291 */ /* 0x000fe2000f8e30ff */
        /* <DEDUP_REMOVED lines=18> */
.L_x_185:
[----:B------:R-:W-:Y:S01]  /*59d0*/  @!P1 IADD3 R2, P0, PT, R12, 0x980, RZ ;  /* 0x000009800c029810 */ /* 0x000fe20007f1e0ff */
[----:B------:R-:W-:Y:S01]  /*59e0*/  UMOV UR11, UR35 ;  /* 0x00000023000b7c82 */ /* 0x000fe20008000000 */
[----:B------:R-:W-:Y:S01]  /*59f0*/  R2UR UR18, R141 ;  /* 0x000000008d1272ca */ /* 0x000fe200000e0000 */
[----:B------:R-:W-:Y:S01]  /*5a00*/  UMOV UR12, UR44 ;  /* 0x0000002c000c7c82 */ /* 0x000fe20008000000 */
[----:B------:R-:W-:Y:S01]  /*5a10*/  @!P1 R2UR UR6, R2 ;  /* 0x00000000020692ca */ /* 0x000fe200000e0000 */
[----:B------:R-:W-:Y:S01]  /*5a20*/  @!P1 IMAD.X R0, RZ, RZ, R13, P0 ;  /* 0x000000ffff009224 */ /* 0x000fe200000e060d */
[----:B------:R-:W-:Y:S01]  /*5a30*/  ISETP.NE.OR P0, PT, RZ, UR4, P1 ;  /* 0x00000004ff007c0c */ /* 0x000fe20008f05670 */
[----:B------:R-:W-:Y:S01]  /*5a40*/  VOTEU.ALL UP0, P1 ;  /* 0x0000000000ff7886 */ /* 0x000fe20000800000 */
[----:B------:R-:W-:Y:S01]  /*5a50*/  VIADD R10, R10, 0x1 ;  /* 0x000000010a0a7836 */ /* 0x000fe20000000000 */
[----:B------:R-:W-:Y:S01]  /*5a60*/  R2UR UR16, R142 ;  /* 0x000000008e1072ca */ /* 0x000fe200000e0000 */
[----:B------:R-:W-:Y:S01]  /*5a70*/  UIADD3 UR29, UPT, UPT, UR29, 0x1, URZ ;  /* 0x000000011d1d7890 */ /* 0x000fe2000fffe0ff */
[----:B------:R-:W-:Y:S01]  /*5a80*/  @!P1 R2UR UR5, R0 ;  /* 0x00000000000592ca */ /* 0x000fe200000e0000 */
[----:B------:R-:W-:Y:S01]  /*5a90*/  @!UP0 UIADD3 UR10, UPT, UPT, UR7, 0xc0, URZ ;  /* 0x000000c0070a8890 */ /* 0x000fe2000fffe0ff */
[----:B------:R-:W-:Y:S01]  /*5aa0*/  LOP3.LUT R11, R11, 0x1, RZ, 0x3c, !PT ;  /* 0x000000010b0b7812 */ /* 0x000fe200078e3cff */
[----:B------:R-:W-:Y:S02]  /*5ab0*/  @!UP0 UIADD3 UR8, UPT, UPT, UR21, 0xc400, URZ ;  /* 0x0000c40015088890 */ /* 0x000fe4000fffe0ff */
[----:B------:R-:W-:Y:S01]  /*5ac0*/  @!UP0 UIADD3 UR9, UPT, UPT, UR21, 0x58, URZ ;  /* 0x0000005815098890 */ /* 0x000fe2000fffe0ff */
[----:B-1----:R-:W-:Y:S01]  /*5ad0*/  IMAD.U32 R4, RZ, RZ, UR6 ;  /* 0x00000006ff047e24 */ /* 0x002fe2000f8e00ff */
[----:B------:R-:W-:Y:S01]  /*5ae0*/  VOTEU.ALL UP0, P1 ;  /* 0x0000000000ff7886 */ /* 0x000fe20000800000 */
[----:B------:R-:W-:Y:S01]  /*5af0*/  @!P1 IMAD.U32 R0, RZ, RZ, UR10 ;  /* 0x0000000aff009e24 */ /* 0x000fe2000f8e00ff */
[----:B------:R-:W-:Y:S01]  /*5b00*/  UMOV UR6, 0x0 ;  /* 0x0000000000067882 */ /* 0x000fe20000000000 */
[----:B------:R-:W-:Y:S01]  /*5b10*/  @!P0 IMAD R0, RZ, RZ, UR7 ;  /* 0x00000007ff008e24 */ /* 0x000fe2000f8e02ff */
[----:B------:R-:W-:Y:S01]  /*5b20*/  @!P1 R2UR UR4, R4 ;  /* 0x00000000040492ca */ /* 0x000fe200000e0000 */
[----:B------:R-:W-:Y:S01]  /*5b30*/  UMOV UR7, 0x10000000 ;  /* 0x1000000000077882 */ /* 0x000fe20000000000 */
[----:B------:R-:W-:Y:S01]  /*5b40*/  IMAD.U32 R5, RZ, RZ, UR5 ;  /* 0x00000005ff057e24 */ /* 0x000fe2000f8e00ff */
[----:B------:R-:W-:Y:S01]  /*5b50*/  PLOP3.LUT P0, PT, P1, PT, PT, 0x8, 0x80 ;  /* 0x000000000080781c */ /* 0x000fe20000f0e170 */
[----:B------:R-:W-:Y:S11]  /*5b60*/  UIADD3 UR20, UPT, UPT, UR13, UR18, URZ ;  /* 0x000000120d147290 */ /* 0x000ff6000fffe0ff */
[----:B------:R-:W-:Y:S01]  /*5b70*/  @!UPT UIADD3 URZ, UPT, UPT, URZ, URZ, URZ ;  /* 0x000000fffffff290 */ /* 0x000fe2000fffe0ff */
[----:B------:R-:W-:Y:S01]  /*5b80*/  @P0 R2UR.BROADCAST UR10, R0 ;  /* 0x00000000000a02ca */ /* 0x000fe200008e0000 */
[----:B------:R-:W-:Y:S01]  /*5b90*/  UIADD3 UR28, UPT, UPT, UR14, UR16, URZ ;  /* 0x000000100e1c7290 */ /* 0x000fe2000fffe0ff */
[----:B------:R-:W-:Y:S01]  /*5ba0*/  @!P1 R2UR UR5, R5 ;  /* 0x00000000050592ca */ /* 0x000fe200000e0000 */
[----:B------:R-:W-:Y:S01]  /*5bb0*/  UMOV UR44, UR30 ;  /* 0x0000001e002c7c82 */ /* 0x000fe20008000000 */
[C---:B------:R-:W-:Y:S01]  /*5bc0*/  ISETP.NE.AND P0, PT, R10.reuse, 0x2, PT ;  /* 0x000000020a00780c */ /* 0x040fe20003f05270 */
[----:B------:R-:W-:Y:S03]  /*5bd0*/  UPLOP3.LUT UP4, UPT, UPT, UPT, UPT, 0x80, 0x8 ;  /* 0x000000000008789c */ /* 0x000fe60003f8f070 */
[----:B------:R-:W-:Y:S02]  /*5be0*/  SEL R0, RZ, 0x1, P0 ;  /* 0x00000001ff007807 */ /* 0x000fe40000000000 */
[----:B------:R-:W-:Y:S02]  /*5bf0*/  SEL R10, R10, RZ, P0 ;  /* 0x000000ff0a0a7207 */ /* 0x000fe40000000000 */
[----:B------:R-:W-:Y:S03]  /*5c00*/  LOP3.LUT R9, R9, R0, RZ, 0x3c, !PT ;  /* 0x0000000009097212 */ /* 0x000fe600078e3cff */
[----:B------:R1:W-:Y:S01]  /*5c10*/  @!UP0 UTMALDG.3D [UR8], [UR4], desc[UR6] ;  /* 0x00000608040085b4 */ /* 0x0003e20008011000 */
[----:B------:R1:W-:Y:S01]  /*5c20*/  @!P1 SYNCS.ARRIVE.TRANS64.RED.A0TR RZ, [UR21+0x58], R3 ;  /* 0x00005803ffff99a7 */ /* 0x0003e20008300415 */
[----:B------:R-:W-:Y:S01]  /*5c30*/  SYNCS.ARRIVE.TRANS64.RED.A1T0 RZ, [UR46], RZ ;  /* 0x000000ffffff79a7 */ /* 0x000fe2000810042e */
[----:B------:R-:W-:Y:S05]  /*5c40*/  BRA.U UP2, `(.L_x_97) ;  /* 0xfffffff102187547 */ /* 0x000fea000b83ffff */
[----:B-1----:R-:W-:-:S04]  /*5c50*/  SHF.L.U32 R3, R11, 0x1f, RZ ;  /* 0x0000001f0b037819 */ /* 0x002fc800000006ff */
[----:B------:R-:W1:Y:S02]  /*5c60*/  SYNCS.PHASECHK.TRANS64.TRYWAIT P0, [UR21+0x60], R3 ;  /* 0x00006003ff0075a7 */ /* 0x000e640008001115 */
[----:B-1----:R-:W-:Y:S05]  /*5c70*/  @!P0 BRA `(.L_x_98) ;  /* 0x0000007000348947 */ /* 0x002fea0003800000 */
.L_x_187:
[----:B------:R-:W3:Y:S02]  /*5c80*/  SYNCS.PHASECHK.TRANS64.TRYWAIT P0, [UR21+0x68], R3 ;  /* 0x00006803ff0075a7 */ /* 0x000ee40008001115 */
[----:B---3--:R-:W-:Y:S05]  /*5c90*/  @!P0 BRA `(.L_x_99) ;  /* 0x0000007000448947 */ /* 0x008fea0003800000 */
.L_x_189:
[----:B------:R-:W3:Y:S02]  /*5ca0*/  SYNCS.PHASECHK.TRANS64.TRYWAIT P0, [UR21+0x70], R3 ;  /* 0x00007003ff0075a7 */ /* 0x000ee40008001115 */
[----:B---3--:R-:W-:Y:S05]  /*5cb0*/  @!P0 BRA `(.L_x_100) ;  /* 0x0000007000548947 */ /* 0x008fea0003800000 */
.L_x_191:
[----:B-1----:R-:W-:-:S07]  /*5cc0*/  MOV R0, UR21 ;  /* 0x0000001500007c02 */ /* 0x002fce0008000f00 */
.L_x_101:
[----:B-1----:R-:W-:-:S04]  /*5cd0*/  SHF.L.U32 R3, R11, 0x1f, RZ ;  /* 0x0000001f0b037819 */ /* 0x002fc800000006ff */
[----:B------:R1:W3:Y:S03]  /*5ce0*/  SYNCS.PHASECHK.TRANS64.TRYWAIT P0, [R0+URZ+0x78], R3 ;  /* 0x00007803000075a7 */ /* 0x0002e600080011ff */
[----:B---3--:R-:W-:Y:S05]  /*5cf0*/  @!P0 NANOSLEEP.SYNCS 0x989680 ;  /* 0x009896800000895d */ /* 0x008fea0003900000 */
[----:B------:R-:W3:Y:S02]  /*5d00*/  @!P0 SYNCS.PHASECHK.TRANS64 P0, [R0+URZ+0x78], R3 ;  /* 0x00007803000085a7 */ /* 0x000ee400080010ff */
[----:B--23--:R-:W-:Y:S05]  /*5d10*/  @P0 EXIT ;  /* 0x000000000000094d */ /* 0x00cfea0003800000 */
[----:B------:R-:W-:Y:S05]  /*5d20*/  BRA `(.L_x_101) ;  /* 0xfffffffc00e87947 */ /* 0x000fea000383ffff */
.L_x_86:
[----:B------:R-:W-:-:S06]  /*5d30*/  UISETP.GE.AND UP0, UPT, UR21, 0x4, UPT ;  /* 0x000000041500788c */ /* 0x000fcc000bf06270 */
[----:B------:R-:W-:-:S13]  /*5d40*/  PLOP3.LUT P0, PT, PT, PT, UP0, 0x80, 0x8 ;  /* 0x000000000008781c */ /* 0x000fda0003f0f008 */
[----:B------:R-:W-:Y:S05]  /*5d50*/  @!P0 EXIT ;  /* 0x000000000000894d */ /* 0x000fea0003800000 */
[----:B------:R-:W1:Y:S08]  /*5d60*/  S2UR UR4, SR_CgaCtaId ;  /* 0x00000000000479c3 */ /* 0x000e700000008800 */
[----:B------:R-:W-:Y:S01]  /*5d70*/  BAR.SYNC.DEFER_BLOCKING 0x6, 0xa0 ;  /* 0x0182800000007b1d */ /* 0x000fe20000010000 */
[C---:B------:R-:W-:Y:S01]  /*5d80*/  IMAD.SHL.U32 R0, R152.reuse, 0x40, RZ ;  /* 0x0000004098007824 */ /* 0x040fe200078e00ff */
[C---:B------:R-:W-:Y:S01]  /*5d90*/  LOP3.LUT R138, R152.reuse, 0x1, RZ, 0xc0, !PT ;  /* 0x00000001988a7812 */ /* 0x040fe200078ec0ff */
[----:B------:R-:W-:-:S02]  /*5da0*/  IMAD.SHL.U32 R133, R152, 0x8, RZ ;  /* 0x0000000898857824 */ /* 0x000fc400078e00ff */
[----:B------:R-:W-:Y:S02]  /*5db0*/  HFMA2 R151, -RZ, RZ, 0, 1.1920928955078125e-07 ;  /* 0x00000002ff977431 */ /* 0x000fe400000001ff */
[----:B------:R-:W-:Y:S01]  /*5dc0*/  IMAD.U32 R2, R152, 0x10000, RZ ;  /* 0x0001000098027824 */ /* 0x000fe200078e00ff */
[----:B------:R-:W-:Y:S01]  /*5dd0*/  UMOV UR46, 0x400 ;  /* 0x00000400002e7882 */ /* 0x000fe20000000000 */
[----:B------:R-:W2:Y:S01]  /*5de0*/  LDC.64 R136, c[0x0][0xcb0] ;  /* 0x00032c00ff887b82 */ /* 0x000ea20000000a00 */
[----:B------:R-:W-:Y:S01]  /*5df0*/  LOP3.LUT R4, R0, 0x1c0, RZ, 0xc0, !PT ;  /* 0x000001c000047812 */ /* 0x000fe200078ec0ff */
[----:B------:R-:W-:Y:S01]  /*5e00*/  IMAD.MOV.U32 R150, RZ, RZ, 0x4 ;  /* 0x00000004ff967424 */ /* 0x000fe200078e00ff */
[----:B------:R-:W-:Y:S01]  /*5e10*/  ISETP.NE.U32.AND P0, PT, R138, 0x1, PT ;  /* 0x000000018a00780c */ /* 0x000fe20003f05070 */
[----:B------:R-:W-:Y:S01]  /*5e20*/  IMAD.MOV.U32 R149, RZ, RZ, 0x1 ;  /* 0x00000001ff957424 */ /* 0x000fe200078e00ff */
[----:B------:R-:W-:Y:S01]  /*5e30*/  LOP3.LUT R133, R4, 0x38, R133, 0xf8, !PT ;  /* 0x0000003804857812 */ /* 0x000fe200078ef885 */
[----:B------:R-:W-:Y:S01]  /*5e40*/  IMAD.MOV.U32 R146, RZ, RZ, RZ ;  /* 0x000000ffff927224 */ /* 0x000fe200078e00ff */
[----:B------:R-:W-:Y:S01]  /*5e50*/  LOP3.LUT R2, R2, 0x600000, RZ, 0xc0, !PT ;  /* 0x0060000002027812 */ /* 0x000fe200078ec0ff */
[----:B------:R-:W3:Y:S01]  /*5e60*/  LDC.64 R134, c[0x0][0xca8] ;  /* 0x00032a00ff867b82 */ /* 0x000ee20000000a00 */
[----:B------:R-:W-:Y:S01]  /*5e70*/  R2P PR, R152, 0x6 ;  /* 0x0000000698007804 */ /* 0x000fe20000000000 */
[----:B------:R-:W4:Y:S01]  /*5e80*/  LDCU UR62, c[0x0][0x370] ;  /* 0x00006e00ff3e77ac */ /* 0x000f220008000800 */
[----:B------:R-:W-:-:S02]  /*5e90*/  LOP3.LUT R133, R133, 0x1e00, R0, 0xf8, !PT ;  /* 0x00001e0085857812 */ /* 0x000fc400078ef800 */
[----:B------:R-:W-:Y:S01]  /*5ea0*/  P2R R0, PR, RZ, 0x1 ;  /* 0x00000001ff007803 */ /* 0x000fe20000000000 */
[----:B------:R-:W-:Y:S01]  /*5eb0*/  UMOV UR38, URZ ;  /* 0x000000ff00267c82 */ /* 0x000fe20008000000 */
[----:B------:R-:W-:Y:S01]  /*5ec0*/  LOP3.LUT R152, R152, 0x60, RZ, 0xc0, !PT ;  /* 0x0000006098987812 */ /* 0x000fe200078ec0ff */
[----:B-1----:R-:W-:Y:S01]  /*5ed0*/  ULEA UR46, UR4, UR46, 0x18 ;  /* 0x0000002e042e7291 */ /* 0x002fe2000f8ec0ff */
[----:B------:R-:W-:Y:S01]  /*5ee0*/  MOV R148, RZ ;  /* 0x000000ff00947202 */ /* 0x000fe20000000f00 */
[----:B------:R-:W1:Y:S01]  /*5ef0*/  LDCU.64 UR4, c[0x0][0xc90] ;  /* 0x00019200ff0477ac */ /* 0x000e620008000a00 */
[----:B------:R-:W-:Y:S02]  /*5f00*/  SEL R151, R151, 0xfffffffe, !P1 ;  /* 0xfffffffe97977807 */ /* 0x000fe40004800000 */
[----:B------:R-:W-:Y:S01]  /*5f10*/  SEL R150, R150, 0xfffffffc, !P2 ;  /* 0xfffffffc96967807 */ /* 0x000fe20005000000 */
[----:B------:R-:W2:Y:S03]  /*5f20*/  LDCU UR41, c[0x0][0xf0c] ;  /* 0x0001e180ff2977ac */ /* 0x000ea60008000800 */
[----:B------:R-:W4:Y:S01]  /*5f30*/  LDS R3, [UR46+0x110] ;  /* 0x0001102eff037984 */ /* 0x000f220008000800 */
[----:B------:R-:W2:Y:S01]  /*5f40*/  LDCU UR40, c[0x0][0xf30] ;  /* 0x0001e600ff2877ac */ /* 0x000ea20008000800 */
[----:B------:R-:W2:Y:S01]  /*5f50*/  LDCU.64 UR60, c[0x0][0xc88] ;  /* 0x00019100ff3c77ac */ /* 0x000ea20008000a00 */
[----:B------:R-:W2:Y:S01]  /*5f60*/  LDCU.64 UR42, c[0x0][0xf28] ;  /* 0x0001e500ff2a77ac */ /* 0x000ea20008000a00 */
[----:B-1----:R-:W-:Y:S01]  /*5f70*/  IMAD.U32 R153, RZ, RZ, UR5 ;  /* 0x00000005ff997e24 */ /* 0x002fe2000f8e00ff */
[----:B------:R-:W-:Y:S01]  /*5f80*/  UIADD3 UR5, UPT, UPT, UR46, 0xb8, URZ ;  /* 0x000000b82e057890 */ /* 0x000fe2000fffe0ff */
[----:B------:R-:W-:Y:S01]  /*5f90*/  IMAD.U32 R154, RZ, RZ, UR4 ;  /* 0x00000004ff9a7e24 */ /* 0x000fe2000f8e00ff */
[----:B------:R-:W-:-:S02]  /*5fa0*/  UIADD3 UR4, UPT, UPT, UR46, 0x400, URZ ;  /* 0x000004002e047890 */ /* 0x000fc4000fffe0ff */
[----:B------:R-:W-:Y:S01]  /*5fb0*/  ULOP3.LUT UR5, UR5, 0xfefffff8, URZ, 0xc0, !UPT ;  /* 0xfefffff805057892 */ /* 0x000fe2000f8ec0ff */
[----:B------:R-:W1:Y:S03]  /*5fc0*/  LDCU.128 UR56, c[0x0][0xf10] ;  /* 0x0001e200ff3877ac */ /* 0x000e660008000c00 */
[----:B------:R-:W-:Y:S02]  /*5fd0*/  IMAD.U32 R144, RZ, RZ, UR4 ;  /* 0x00000004ff907e24 */ /* 0x000fe4000f8e00ff */
[----:B------:R-:W-:Y:S01]  /*5fe0*/  IMAD.U32 R155, RZ, RZ, UR5 ;  /* 0x00000005ff9b7e24 */ /* 0x000fe2000f8e00ff */
[----:B------:R-:W1:Y:S01]  /*5ff0*/  LDCU UR55, c[0x0][0x374] ;  /* 0x00006e80ff3777ac */ /* 0x000e620008000800 */
[----:B------:R-:W-:Y:S01]  /*6000*/  UMOV UR54, URZ ;  /* 0x000000ff00367c82 */ /* 0x000fe20008000000 */
[----:B------:R-:W-:Y:S01]  /*6010*/  UMOV UR52, URZ ;  /* 0x000000ff00347c82 */ /* 0x000fe20008000000 */
[----:B--234-:R-:W-:-:S07]  /*6020*/  IMAD.IADD R2, R3, 0x1, R2 ;  /* 0x0000000103027824 */ /* 0x01cfce00078e0202 */
.L_x_146:
[----:B-1----:R-:W-:Y:S02]  /*6030*/  LEA R8, R146, UR46, 0x3 ;  /* 0x0000002e92087c11 */ /* 0x002fe4000f8e18ff */
[----:B------:R-:W-:Y:S02]  /*6040*/  SHF.L.U32 R3, R148, 0x1f, RZ ;  /* 0x0000001f94037819 */ /* 0x000fe400000006ff */
[----:B------:R-:W-:Y:S02]  /*6050*/  LEA R5, R146, UR46, 0x4 ;  /* 0x0000002e92057c11 */ /* 0x000fe4000f8e20ff */
[----:B--2---:R-:W2:Y:S02]  /*6060*/  SYNCS.PHASECHK.TRANS64.TRYWAIT P0, [R8+URZ+0x90], R3 ;  /* 0x00009003080075a7 */ /* 0x004ea400080011ff */
[----:B--2---:R-:W-:Y:S05]  /*6070*/  @!P0 BRA `(.L_x_102) ;  /* 0x0000006c007c8947 */ /* 0x004fea0003800000 */
.L_x_192:
[----:B------:R-:W3:Y:S01]  /*6080*/  LDS.128 R4, [R5+0xf0] ;  /* 0x0000f00005047984 */ /* 0x000ee20000000c00 */
[----:B------:R-:W-:Y:S01]  /*6090*/  UISETP.GE.AND UP0, UPT, UR45, 0x1, UPT ;  /* 0x000000012d00788c */ /* 0x000fe2000bf06270 */
[----:B------:R-:W-:Y:S01]  /*60a0*/  @!PT LDS RZ, [RZ] ;  /* 0x00000000fffff984 */ /* 0x000fe20000000800 */
[----:B------:R-:W-:Y:S01]  /*60b0*/  @!PT LDS RZ, [RZ] ;  /* 0x00000000fffff984 */ /* 0x000fe20000000800 */
[----:B------:R-:W-:Y:S01]  /*60c0*/  @!PT LDS RZ, [RZ] ;  /* 0x00000000fffff984 */ /* 0x000fe20000000800 */
[----:B------:R-:W-:Y:S01]  /*60d0*/  @!PT LDS RZ, [RZ] ;  /* 0x00000000fffff984 */ /* 0x000fe20000000800 */
[----:B------:R4:W-:Y:S06]  /*60e0*/  MEMBAR.ALL.CTA ;  /* 0x0000000000007992 */ /* 0x0009ec0000008000 */
[----:B----4-:R-:W4:Y:S01]  /*60f0*/  FENCE.VIEW.ASYNC.S ;  /* 0x00000000000073c6 */ /* 0x010f220000000000 */
[----:B---3--:R-:W-:Y:S11]  /*6100*/  LOP3.LUT P0, RZ, R6, 0x1, RZ, 0xc0, !PT ;  /* 0x0000000106ff7812 */ /* 0x008ff6000780c0ff */
[----:B------:R-:W-:Y:S02]  /*6110*/  @!UPT UIADD3 URZ, UPT, UPT, URZ, URZ, URZ ;  /* 0x000000fffffff290 */ /* 0x000fe4000fffe0ff */
[----:B----4-:R-:W-:Y:S01]  /*6120*/  VOTEU.ANY UP1, P0 ;  /* 0x0000000000ff7886 */ /* 0x010fe20000020100 */
[----:B------:R-:W-:Y:S01]  /*6130*/  PLOP3.LUT P0, PT, PT, PT, UP1, 0x80, 0x8 ;  /* 0x000000000008781c */ /* 0x000fe20003f0f018 */
[----:B------:R-:W-:Y:S06]  /*6140*/  UP2UR UR4, UPR, URZ, 0x2 ;  /* 0x00000002ff047883 */ /* 0x000fec0008000000 */
[----:B------:R-:W-:Y:S06]  /*6150*/  IMAD.U32 R156, RZ, RZ, UR4 ;  /* 0x00000004ff9c7e24 */ /* 0x000fec000f8e00ff */
[----:B------:R-:W-:Y:S02]  /*6160*/  @P0 SHF.R.U32.HI R0, RZ, 0x10, R5 ;  /* 0x00000010ff000819 */ /* 0x000fe40000011605 */
[----:B--2---:R-:W-:Y:S02]  /*6170*/  @P0 MOV R3, R4 ;  /* 0x0000000400030202 */ /* 0x004fe40000000f00 */
        /* <DEDUP_REMOVED lines=11> */
[----:B------:R-:W3:Y:S01]  /*6230*/  LDCU UR12, c[0x0][0xf20] ;  /* 0x0001e400ff0c77ac */ /* 0x000ee20008000800 */
[----:B-1----:R-:W-:Y:S02]  /*6240*/  UIMAD.WIDE.U32 UR4, UR55, UR59, URZ ;  /* 0x0000003b370472a5 */ /* 0x002fe4000f8e00ff */
[----:B------:R-:W-:Y:S02]  /*6250*/  UIMAD.WIDE.U32 UR6, UR62, UR56, URZ ;  /* 0x000000383e0672a5 */ /* 0x000fe4000f8e00ff */
[----:B------:R-:W-:Y:S02]  /*6260*/  UISETP.NE.AND UP0, UPT, UR58, 0x1, UPT ;  /* 0x000000013a00788c */ /* 0x000fe4000bf05270 */
[----:B------:R-:W-:Y:S02]  /*6270*/  UIMAD.WIDE.U32 UR8, UR36, UR59, URZ ;  /* 0x0000003b240872a5 */ /* 0x000fe4000f8e00ff */
[----:B------:R-:W-:Y:S02]  /*6280*/  UISETP.NE.AND UP1, UPT, UR41, 0x1, UPT ;  /* 0x000000012900788c */ /* 0x000fe4000bf25270 */
[----:B------:R-:W-:Y:S02]  /*6290*/  UIMAD.WIDE.U32 UR10, UR37, UR56, URZ ;  /* 0x00000038250a72a5 */ /* 0x000fe4000f8e00ff */
[----:B------:R-:W-:Y:S01]  /*62a0*/  UISETP.NE.AND UP2, UPT, UR45, 0x1, UPT ;  /* 0x000000012d00788c */ /* 0x000fe2000bf45270 */
[----:B------:R-:W-:Y:S02]  /*62b0*/  UMOV UR4, UR5 ;  /* 0x0000000500047c82 */ /* 0x000fe40008000000 */
[----:B---3--:R-:W-:Y:S03]  /*62c0*/  USHF.R.U32.HI UR5, URZ, UR12, UR4 ;  /* 0x0000000cff057299 */ /* 0x008fe60008011604 */
[----:B------:R-:W-:Y:S02]  /*62d0*/  UMOV UR4, UR7 ;  /* 0x0000000700047c82 */ /* 0x000fe40008000000 */
[----:B------:R-:W-:Y:S02]  /*62e0*/  USHF.R.U32.HI UR7, URZ, UR57, UR4 ;  /* 0x00000039ff077299 */ /* 0x000fe40008011604 */
[----:B------:R-:W-:Y:S02]  /*62f0*/  USEL UR4, UR55, UR5, !UP0 ;  /* 0x0000000537047287 */ /* 0x000fe4000c000000 */
[----:B------:R-:W-:Y:S01]  /*6300*/  USEL UR7, UR62, UR7, !UP1 ;  /* 0x000000073e077287 */ /* 0x000fe2000c800000 */
[----:B------:R-:W-:Y:S01]  /*6310*/  UMOV UR5, UR9 ;  /* 0x0000000900057c82 */ /* 0x000fe20008000000 */
[----:B------:R-:W-:Y:S02]  /*6320*/  UIMAD.WIDE.U32 UR8, UR4, UR42, URZ ;  /* 0x0000002a040872a5 */ /* 0x000fe4000f8e00ff */
[----:B------:R-:W-:Y:S03]  /*6330*/  USHF.R.U32.HI UR6, URZ, UR12, UR5 ;  /* 0x0000000cff067299 */ /* 0x000fe60008011605 */
[----:B------:R-:W-:Y:S01]  /*6340*/  UMOV UR5, UR11 ;  /* 0x0000000b00057c82 */ /* 0x000fe20008000000 */
[----:B------:R-:W-:Y:S02]  /*6350*/  UIMAD.WIDE.U32 UR10, UR7, UR42, URZ ;  /* 0x0000002a070a72a5 */ /* 0x000fe4000f8e00ff */
[----:B------:R-:W-:Y:S02]  /*6360*/  USEL UR6, UR36, UR6, !UP0 ;  /* 0x0000000624067287 */ /* 0x000fe4000c000000 */
[----:B------:R-:W-:Y:S01]  /*6370*/  USHF.R.U32.HI UR5, URZ, UR57, UR5 ;  /* 0x00000039ff057299 */ /* 0x000fe20008011605 */
[----:B------:R-:W-:Y:S02]  /*6380*/  UMOV UR8, UR9 ;  /* 0x0000000900087c82 */ /* 0x000fe40008000000 */
[----:B------:R-:W-:Y:S01]  /*6390*/  UMOV UR10, UR11 ;  /* 0x0000000b000a7c82 */ /* 0x000fe20008000000 */
[----:B------:R-:W-:Y:S02]  /*63a0*/  @UP2 USHF.R.U32.HI UR4, URZ, UR43, UR8 ;  /* 0x0000002bff042299 */ /* 0x000fe40008011608 */
[----:B------:R-:W-:Y:S02]  /*63b0*/  @UP2 USHF.R.U32.HI UR7, URZ, UR43, UR10 ;  /* 0x0000002bff072299 */ /* 0x000fe4000801160a */
[----:B------:R-:W-:Y:S02]  /*63c0*/  UIMAD UR4, UR45, UR4, URZ ;  /* 0x000000042d0472a4 */ /* 0x000fe4000f8e02ff */
[----:B------:R-:W-:Y:S02]  /*63d0*/  UIMAD.WIDE.U32 UR10, UR6, UR42, URZ ;  /* 0x0000002a060a72a5 */ /* 0x000fe4000f8e00ff */
[----:B------:R-:W-:Y:S02]  /*63e0*/  USEL UR5, UR37, UR5, !UP1 ;  /* 0x0000000525057287 */ /* 0x000fe4000c800000 */
[----:B------:R-:W-:Y:S02]  /*63f0*/  UIMAD UR8, UR45, UR7, URZ ;  /* 0x000000072d0872a4 */ /* 0x000fe4000f8e02ff */
[----:B------:R-:W-:Y:S03]  /*6400*/  UISETP.GE.AND UP0, UPT, UR6, UR4, UPT ;  /* 0x000000040600728c */ /* 0x000fe6000bf06270 */
[----:B------:R-:W-:Y:S01]  /*6410*/  UMOV UR4, UR11 ;  /* 0x0000000b00047c82 */ /* 0x000fe20008000000 */
[----:B------:R-:W-:Y:S02]  /*6420*/  UISETP.GE.OR UP0, UPT, UR5, UR8, UP0 ;  /* 0x000000080500728c */ /* 0x000fe40008706670 */
[----:B------:R-:W-:Y:S02]  /*6430*/  USHF.R.U32.HI UR4, URZ, UR43, UR4 ;  /* 0x0000002bff047299 */ /* 0x000fe40008011604 */
[----:B------:R-:W-:Y:S02]  /*6440*/  UIMAD.WIDE.U32 UR8, UR5, UR42, URZ ;  /* 0x0000002a050872a5 */ /* 0x000fe4000f8e00ff */
[----:B------:R-:W-:Y:S02]  /*6450*/  USEL UR11, UR6, UR4, !UP2 ;  /* 0x00000004060b7287 */ /* 0x000fe4000d000000 */
[----:B------:R-:W-:Y:S02]  /*6460*/  UIADD3 UR8, UPT, UPT, -UR5, URZ, URZ ;  /* 0x000000ff05087290 */ /* 0x000fe4000fffe1ff */
[----:B------:R-:W-:Y:S01]  /*6470*/  UIADD3 UR10, UPT, UPT, -UR11, URZ, URZ ;  /* 0x000000ff0b0a7290 */ /* 0x000fe2000fffe1ff */
[----:B------:R-:W-:Y:S01]  /*6480*/  @!UP0 UMOV UR4, UR9 ;  /* 0x0000000900048c82 */ /* 0x000fe20008000000 */
[----:B------:R-:W-:Y:S02]  /*6490*/  UIADD3 UR9, UPT, UPT, -UR6, URZ, URZ ;  /* 0x000000ff06097290 */ /* 0x000fe4000fffe1ff */
[----:B------:R-:W-:Y:S02]  /*64a0*/  @!UP0 USHF.R.U32.HI UR4, URZ, UR43, UR4 ;  /* 0x0000002bff048299 */ /* 0x000fe40008011604 */
[----:B------:R-:W-:Y:S02]  /*64b0*/  UIMAD UR10, UR45, UR10, UR6 ;  /* 0x0000000a2d0a72a4 */ /* 0x000fe4000f8e0206 */
[----:B------:R-:W-:Y:S04]  /*64c0*/  @!UP0 USEL UR4, UR5, UR4, !UP2 ;  /* 0x0000000405048287 */ /* 0x000fe8000d000000 */
[----:B------:R-:W-:Y:S02]  /*64d0*/  @!UP0 UIMAD UR10, UR7, UR10, UR4 ;  /* 0x0000000a070a82a4 */ /* 0x000fe4000f8e0204 */
[----:B------:R-:W-:Y:S02]  /*64e0*/  @!UP0 UIADD3 UR11, UPT, UPT, UR11, -UR4, URZ ;  /* 0x800000040b0b8290 */ /* 0x000fe4000fffe0ff */
[----:B------:R-:W-:Y:S02]  /*64f0*/  UIMAD UR7, UR41, UR8, UR37 ;  /* 0x00000008290772a4 */ /* 0x000fe4000f8e0225 */
[----:B------:R-:W-:Y:S02]  /*6500*/  @!UP0 UIMAD UR6, UR11, UR45, UR5 ;  /* 0x0000002d0b0682a4 */ /* 0x000fe4000f8e0205 */
[----:B------:R-:W-:Y:S01]  /*6510*/  UIMAD UR4, UR58, UR9, UR36 ;  /* 0x000000093a0472a4 */ /* 0x000fe2000f8e0224 */
[----:B------:R-:W-:Y:S02]  /*6520*/  @!UP0 UMOV UR5, UR10 ;  /* 0x0000000a00058c82 */ /* 0x000fe40008000000 */
[----:B------:R-:W-:Y:S02]  /*6530*/  UIMAD UR37, UR5, UR41, UR7 ;  /* 0x00000029052572a4 */ /* 0x000fe4000f8e0207 */
[----:B------:R-:W-:Y:S11]  /*6540*/  UIMAD UR36, UR6, UR58, UR4 ;  /* 0x0000003a062472a4 */ /* 0x000ff6000f8e0204 */
[----:B------:R-:W-:Y:S01]  /*6550*/  @!UPT UIADD3 URZ, UPT, UPT, URZ, URZ, URZ ;  /* 0x000000fffffff290 */ /* 0x000fe2000fffe0ff */
.L_x_103:
[----:B------:R-:W-:Y:S01]  /*6560*/  UISETP.NE.AND UP0, UPT, UR40, 0x1, UPT ;  /* 0x000000012800788c */ /* 0x000fe2000bf05270 */
[----:B------:R-:W-:Y:S01]  /*6570*/  LOP3.LUT P0, RZ, R144, 0x3f0, RZ, 0xc0, !PT ;  /* 0x000003f090ff7812 */ /* 0x000fe2000780c0ff */
[----:B------:R-:W-:Y:S01]  /*6580*/  USHF.L.U32 UR53, UR20, 0x8, URZ ;  /* 0x0000000814357899 */ /* 0x000fe200080006ff */
[----:B------:R-:W-:Y:S01]  /*6590*/  BSSY.RECONVERGENT B6, `(.L_x_104) ;  /* 0x0000034000067945 */ /* 0x000fe20003800200 */
[----:B------:R-:W-:Y:S01]  /*65a0*/  USHF.L.U32 UR50, UR28, 0x7, URZ ;  /* 0x000000071c327899 */ /* 0x000fe200080006ff */
[----:B------:R-:W-:Y:S06]  /*65b0*/  IADD3 R146, PT, PT, R146, 0x1, RZ ;  /* 0x0000000192927810 */ /* 0x000fec0007ffe0ff */
[----:B------:R-:W3:Y:S01]  /*65c0*/  @!UP0 LDCU.128 UR12, c[0x0][0xf10] ;  /* 0x0001e200ff0c87ac */ /* 0x000ee20008000c00 */
[----:B------:R-:W4:Y:S01]  /*65d0*/  @!UP0 LDCU UR5, c[0x0][0xf0c] ;  /* 0x0001e180ff0587ac */ /* 0x000f220008000800 */
[----:B------:R-:W1:Y:S01]  /*65e0*/  @!UP0 LDCU UR10, c[0x0][0xf20] ;  /* 0x0001e400ff0a87ac */ /* 0x000e620008000800 */
[----:B---3--:R-:W-:Y:S02]  /*65f0*/  UIMAD.WIDE.U32 UR8, UR37, UR12, URZ ;  /* 0x0000000c250872a5 */ /* 0x008fe4000f8e00ff */
[----:B------:R-:W-:Y:S02]  /*6600*/  UIMAD.WIDE.U32 UR6, UR36, UR15, URZ ;  /* 0x0000000f240672a5 */ /* 0x000fe4000f8e00ff */
[----:B------:R-:W-:Y:S03]  /*6610*/  @!UP0 UISETP.NE.AND UP1, UPT, UR14, 0x1, UPT ;  /* 0x000000010e00888c */ /* 0x000fe6000bf25270 */
[----:B------:R-:W-:Y:S01]  /*6620*/  @!UP0 UMOV UR4, UR9 ;  /* 0x0000000900048c82 */ /* 0x000fe20008000000 */
[----:B----4-:R-:W-:Y:S02]  /*6630*/  @!UP0 UISETP.NE.AND UP2, UPT, UR5, 0x1, UPT ;  /* 0x000000010500888c */ /* 0x010fe4000bf45270 */
[----:B------:R-:W-:Y:S01]  /*6640*/  @!UP0 USHF.R.U32.HI UR4, URZ, UR13, UR4 ;  /* 0x0000000dff048299 */ /* 0x000fe20008011604 */
[----:B------:R-:W-:Y:S02]  /*6650*/  @!UP0 UMOV UR6, UR7 ;  /* 0x0000000700068c82 */ /* 0x000fe40008000000 */
[----:B-1----:R-:W-:Y:S02]  /*6660*/  @!UP0 USHF.R.U32.HI UR6, URZ, UR10, UR6 ;  /* 0x0000000aff068299 */ /* 0x002fe40008011606 */
[----:B------:R-:W-:Y:S02]  /*6670*/  @!UP0 USEL UR7, UR37, UR4, !UP2 ;  /* 0x0000000425078287 */ /* 0x000fe4000d000000 */
[----:B------:R-:W-:Y:S04]  /*6680*/  @!UP0 USEL UR6, UR36, UR6, !UP1 ;  /* 0x0000000624068287 */ /* 0x000fe8000c800000 */
[----:B------:R-:W-:Y:S02]  /*6690*/  @!UP0 UIADD3 UR4, UPT, UPT, -UR7, UR6, URZ ;  /* 0x0000000607048290 */ /* 0x000fe4000fffe1ff */
[----:B------:R-:W-:Y:S02]  /*66a0*/  @!UP0 UIADD3 UR6, UPT, UPT, UR7, -UR6, URZ ;  /* 0x8000000607068290 */ /* 0x000fe4000fffe0ff */
[----:B------:R-:W-:Y:S02]  /*66b0*/  @!UP0 UIMAD UR37, UR4, UR5, UR37 ;  /* 0x00000005042582a4 */ /* 0x000fe4000f8e0225 */
[----:B------:R-:W-:Y:S01]  /*66c0*/  @!UP0 UIMAD UR36, UR6, UR14, UR36 ;  /* 0x0000000e062482a4 */ /* 0x000fe2000f8e0224 */
[----:B------:R-:W-:Y:S11]  /*66d0*/  @!P0 BRA `(.L_x_105) ;  /* 0x00000000007c8947 */ /* 0x000ff60003800000 */
[----:B------:R-:W1:Y:S01]  /*66e0*/  LDCU.64 UR8, c[0x4][0x80] ;  /* 0x01001000ff0877ac */ /* 0x000e620008000a00 */
[----:B------:R-:W-:Y:S01]  /*66f0*/  MOV R16, 0x0 ;  /* 0x0000000000107802 */ /* 0x000fe20000000f00 */
[----:B------:R-:W-:Y:S02]  /*6700*/  HFMA2 R12, -RZ, RZ, 0, 5.9604644775390625e-08 ;  /* 0x00000001ff0c7431 */ /* 0x000fe400000001ff */
[----:B------:R-:W-:Y:S01]  /*6710*/  IMAD.MOV.U32 R8, RZ, RZ, 0x70 ;  /* 0x00000070ff087424 */ /* 0x000fe200078e00ff */
[----:B------:R3:W4:Y:S01]  /*6720*/  LDC.64 R14, c[0x4][R16] ;  /* 0x01000000100e7b82 */ /* 0x0007220000000a00 */
[----:B------:R-:W2:Y:S01]  /*6730*/  LDCU.64 UR6, c[0x4][0x88] ;  /* 0x01001100ff0677ac */ /* 0x000ea20008000a00 */
[----:B------:R-:W-:Y:S01]  /*6740*/  IMAD.MOV.U32 R13, RZ, RZ, RZ ;  /* 0x000000ffff0d7224 */ /* 0x000fe200078e00ff */
[----:B------:R-:W2:Y:S01]  /*6750*/  LDCU.64 UR4, c[0x4][0x8] ;  /* 0x01000100ff0477ac */ /* 0x000ea20008000a00 */
[----:B-1----:R-:W-:Y:S01]  /*6760*/  MOV R5, UR9 ;  /* 0x0000000900057c02 */ /* 0x002fe20008000f00 */
[----:B------:R-:W-:Y:S01]  /*6770*/  IMAD.U32 R4, RZ, RZ, UR8 ;  /* 0x00000008ff047e24 */ /* 0x000fe2000f8e00ff */
[----:B--2---:R-:W-:Y:S01]  /*6780*/  MOV R7, UR7 ;  /* 0x0000000700077c02 */ /* 0x004fe20008000f00 */
[----:B------:R-:W-:Y:S01]  /*6790*/  IMAD.U32 R6, RZ, RZ, UR6 ;  /* 0x00000006ff067e24 */ /* 0x000fe2000f8e00ff */
[----:B------:R-:W-:Y:S01]  /*67a0*/  MOV R11, UR5 ;  /* 0x00000005000b7c02 */ /* 0x000fe20008000f00 */
[----:B------:R-:W-:Y:S02]  /*67b0*/  IMAD.U32 R10, RZ, RZ, UR4 ;  /* 0x00000004ff0a7e24 */ /* 0x000fe4000f8e00ff */
[----:B------:R-:W-:Y:S07]  /*67c0*/  LEPC R20, `(.L_x_106) ;  /* 0x000000001014794e */ /* 0x000fee0000000000 */
[----:B---345:R-:W-:Y:S05]  /*67d0*/  CALL.ABS.NOINC R14 ;  /* 0x000000000e007343 */ /* 0x038fea0003c00000 */
.L_x_106:
[----:B------:R-:W1:Y:S01]  /*67e0*/  LDCU.64 UR8, c[0x4][0x80] ;  /* 0x01001000ff0877ac */ /* 0x000e620008000a00 */
[----:B------:R-:W2:Y:S01]  /*67f0*/  LDC.64 R16, c[0x4][R16] ;  /* 0x0100000010107b82 */ /* 0x000ea20000000a00 */
[----:B------:R-:W-:Y:S02]  /*6800*/  HFMA2 R12, -RZ, RZ, 0, 5.9604644775390625e-08 ;  /* 0x00000001ff0c7431 */ /* 0x000fe400000001ff */
[----:B------:R-:W-:Y:S02]  /*6810*/  IMAD.MOV.U32 R8, RZ, RZ, 0x70 ;  /* 0x00000070ff087424 */ /* 0x000fe400078e00ff */
[----:B------:R-:W-:Y:S01]  /*6820*/  IMAD.MOV.U32 R13, RZ, RZ, RZ ;  /* 0x000000ffff0d7224 */ /* 0x000fe200078e00ff */
[----:B------:R-:W3:Y:S01]  /*6830*/  LDCU.64 UR6, c[0x4][0x88] ;  /* 0x01001100ff0677ac */ /* 0x000ee20008000a00 */
[----:B------:R-:W4:Y:S01]  /*6840*/  LDCU.64 UR4, c[0x4][0x8] ;  /* 0x01000100ff0477ac */ /* 0x000f220008000a00 */
[----:B-1----:R-:W-:Y:S02]  /*6850*/  MOV R4, UR8 ;  /* 0x0000000800047c02 */ /* 0x002fe40008000f00 */
[----:B------:R-:W-:Y:S02]  /*6860*/  MOV R5, UR9 ;  /* 0x0000000900057c02 */ /* 0x000fe40008000f00 */
[----:B---3--:R-:W-:Y:S01]  /*6870*/  MOV R7, UR7 ;  /* 0x0000000700077c02 */ /* 0x008fe20008000f00 */
[----:B------:R-:W-:Y:S01]  /*6880*/  IMAD.U32 R6, RZ, RZ, UR6 ;  /* 0x00000006ff067e24 */ /* 0x000fe2000f8e00ff */
[----:B----4-:R-:W-:Y:S01]  /*6890*/  MOV R11, UR5 ;  /* 0x00000005000b7c02 */ /* 0x010fe20008000f00 */
[----:B------:R-:W-:Y:S02]  /*68a0*/  IMAD.U32 R10, RZ, RZ, UR4 ;  /* 0x00000004ff0a7e24 */ /* 0x000fe4000f8e00ff */
[----:B------:R-:W-:Y:S07]  /*68b0*/  LEPC R20, `(.L_x_105) ;  /* 0x000000001014794e */ /* 0x000fee0000000000 */
[----:B--2---:R-:W-:Y:S05]  /*68c0*/  CALL.ABS.NOINC R16 ;  /* 0x0000000010007343 */ /* 0x004fea0003c00000 */
.L_x_105:
[----:B------:R-:W-:Y:S05]  /*68d0*/  BSYNC.RECONVERGENT B6 ;  /* 0x0000000000067941 */ /* 0x000fea0003800200 */
.L_x_104:
[----:B------:R-:W-:Y:S02]  /*68e0*/  R2UR UR6, R143 ;  /* 0x000000008f0672ca */ /* 0x000fe400000e0000 */
[----:B------:R-:W-:Y:S02]  /*68f0*/  R2UR UR5, R154 ;  /* 0x000000009a0572ca */ /* 0x000fe400000e0000 */
[----:B------:R-:W-:Y:S02]  /*6900*/  R2UR UR4, R153 ;  /* 0x00000000990472ca */ /* 0x000fe400000e0000 */
[----:B------:R-:W-:Y:S02]  /*6910*/  ISETP.NE.U32.AND P4, PT, R136, RZ, PT ;  /* 0x000000ff8800720c */ /* 0x000fe40003f85070 */
[----:B------:R-:W-:Y:S02]  /*6920*/  ISETP.NE.U32.AND P2, PT, RZ, UR60, PT ;  /* 0x0000003cff007c0c */ /* 0x000fe4000bf45070 */
[----:B------:R-:W-:Y:S02]  /*6930*/  ISETP.NE.AND.EX P4, PT, R137, RZ, PT, P4 ;  /* 0x000000ff8900720c */ /* 0x000fe40003f85340 */
[----:B------:R-:W-:Y:S01]  /*6940*/  ISETP.NE.AND.EX P2, PT, RZ, UR61, PT, P2 ;  /* 0x0000003dff007c0c */ /* 0x000fe2000bf45320 */
[----:B------:R-:W-:Y:S02]  /*6950*/  UISETP.NE.AND UP2, UPT, UR6, URZ, UPT ;  /* 0x000000ff0600728c */ /* 0x000fe4000bf45270 */
[----:B------:R-:W-:Y:S04]  /*6960*/  UISETP.NE.U32.AND UP0, UPT, UR5, URZ, UPT ;  /* 0x000000ff0500728c */ /* 0x000fe8000bf05070 */
[----:B------:R-:W-:Y:S01]  /*6970*/  UISETP.NE.AND.EX UP1, UPT, UR4, URZ, UPT, UP0 ;  /* 0x000000ff0400728c */ /* 0x000fe2000bf25300 */
[----:B------:R-:W-:Y:S01]  /*6980*/  PLOP3.LUT P1, PT, PT, PT, UP2, 0x80, 0x8 ;  /* 0x000000000008781c */ /* 0x000fe20003f2f028 */
[----:B------:R-:W-:Y:S03]  /*6990*/  UPLOP3.LUT UP0, UPT, UPT, UPT, UPT, 0x40, 0x4 ;  /* 0x000000000004789c */ /* 0x000fe60003f0e870 */
[----:B------:R-:W-:Y:S06]  /*69a0*/  @UP2 UPLOP3.LUT UP0, UPT, UPT, UPT, UP1, 0x80, 0x8 ;  /* 0x000000000008289c */ /* 0x000fec0003f0f010 */
[----:B------:R-:W-:Y:S01]  /*69b0*/  PLOP3.LUT P0, PT, PT, PT, UP0, 0x80, 0x8 ;  /* 0x000000000008781c */ /* 0x000fe20003f0f008 */
[----:B------:R-:W-:Y:S01]  /*69c0*/  @!UPT UIADD3 URZ, UPT, UPT, URZ, URZ, URZ ;  /* 0x000000fffffff290 */ /* 0x000fe2000fffe0ff */
[----:B------:R-:W-:Y:S11]  /*69d0*/  BRA.U !UP1, `(.L_x_107) ;  /* 0x0000000109407547 */ /* 0x000ff6000b800000 */
[----:B------:R-:W-:Y:S01]  /*69e0*/  UISETP.NE.U32.AND UP0, UPT, UR60, URZ, UPT ;  /* 0x000000ff3c00728c */ /* 0x000fe2000bf05070 */
[----:B------:R-:W-:Y:S01]  /*69f0*/  R2UR UR6, R154 ;  /* 0x000000009a0672ca */ /* 0x000fe200000e0000 */
[----:B------:R-:W1:Y:S01]  /*6a00*/  LDCU.64 UR8, c[0x0][0x358] ;  /* 0x00006b00ff0877ac */ /* 0x000e620008000a00 */
[----:B------:R-:W-:Y:S02]  /*6a10*/  HFMA2 R139, -RZ, RZ, 0, 5.9604644775390625e-08 ;  /* 0x00000001ff8b7431 */ /* 0x000fe400000001ff */
[----:B--2---:R-:W-:Y:S01]  /*6a20*/  IMAD.MOV.U32 R0, RZ, RZ, 0x1 ;  /* 0x00000001ff007424 */ /* 0x004fe200078e00ff */
[----:B------:R-:W-:Y:S06]  /*6a30*/  UISETP.NE.AND.EX UP0, UPT, UR61, URZ, UPT, UP0 ;  /* 0x000000ff3d00728c */ /* 0x000fec000bf05300 */
[----:B------:R-:W-:Y:S05]  /*6a40*/  PLOP3.LUT P3, PT, PT, PT, UP0, 0x80, 0x8 ;  /* 0x000000000008781c */ /* 0x000fea0003f6f008 */
[----:B------:R-:W2:Y:S01]  /*6a50*/  @UP0 LDCU.64 UR4, c[0x0][0xc88] ;  /* 0x00019100ff0407ac */ /* 0x000ea20008000a00 */
[----:B------:R-:W-:Y:S07]  /*6a60*/  @UP0 UIMAD UR6, UR44, UR6, URZ ;  /* 0x000000062c0602a4 */ /* 0x000fee000f8e02ff */
[----:B------:R-:W-:Y:S01]  /*6a70*/  @!P3 PRMT R139, R0, 0x7610, R139 ;  /* 0x00007610008bb816 */ /* 0x000fe2000000008b */
[----:B--2---:R-:W-:Y:S06]  /*6a80*/  @UP0 UIMAD.WIDE UR4, UR6, 0x4, UR4 ;  /* 0x00000004060408a5 */ /* 0x004fec000f8e0204 */
[----:B------:R-:W-:Y:S02]  /*6a90*/  IMAD.U32 R4, RZ, RZ, UR4 ;  /* 0x00000004ff047e24 */ /* 0x000fe4000f8e00ff */
[----:B------:R-:W-:Y:S03]  /*6aa0*/  IMAD.U32 R5, RZ, RZ, UR5 ;  /* 0x00000005ff057e24 */ /* 0x000fe6000f8e00ff */
[----:B------:R-:W2:Y:S02]  /*6ab0*/  @!UP0 LDCU UR4, c[0x0][0xc80] ;  /* 0x00019000ff0487ac */ /* 0x000ea40008000800 */
[----:B-1---5:R1:W5:Y:S02]  /*6ac0*/  @P3 LDG.E R71, desc[UR8][R4.64] ;  /* 0x0000000804473981 */ /* 0x022364000c1e1900 */
[----:B-12---:R-:W-:Y:S02]  /*6ad0*/  @!P3 MOV R71, UR4 ;  /* 0x000000040047bc02 */ /* 0x006fe40008000f00 */
.L_x_107:
[----:B------:R-:W-:Y:S05]  /*6ae0*/  @!P4 BRA `(.L_x_108) ;  /* 0x000000000024c947 */ /* 0x000fea0003800000 */
[----:B------:R-:W-:Y:S01]  /*6af0*/  ISETP.NE.U32.AND P3, PT, R134, RZ, PT ;  /* 0x000000ff8600720c */ /* 0x000fe20003f65070 */
[----:B------:R-:W1:Y:S03]  /*6b00*/  LDCU.64 UR4, c[0x0][0x358] ;  /* 0x00006b00ff0477ac */ /* 0x000e660008000a00 */
[----:B------:R-:W-:Y:S11]  /*6b10*/  ISETP.NE.AND.EX P3, PT, R135, RZ, PT, P3 ;  /* 0x000000ff8700720c */ /* 0x000ff60003f65330 */
[----:B------:R-:W-:Y:S02]  /*6b20*/  @!UPT UIADD3 URZ, UPT, UPT, URZ, URZ, URZ ;  /* 0x000000fffffff290 */ /* 0x000fe4000fffe0ff */
[----:B------:R-:W3:Y:S01]  /*6b30*/  @P3 LDC.64 R4, c[0x0][0xca8] ;  /* 0x00032a00ff043b82 */ /* 0x000ee20000000a00 */
[----:B--2---:R-:W-:Y:S04]  /*6b40*/  @P3 IMAD R0, R136, UR44, RZ ;  /* 0x0000002c88003c24 */ /* 0x004fe8000f8e02ff */
[----:B---3--:R-:W-:Y:S05]  /*6b50*/  @P3 IMAD.WIDE R4, R0, 0x4, R4 ;  /* 0x0000000400043825 */ /* 0x008fea00078e0204 */
[----:B-1---5:R1:W5:Y:S02]  /*6b60*/  @P3 LDG.E R68, desc[UR4][R4.64] ;  /* 0x0000000404443981 */ /* 0x022364000c1e1900 */
[----:B-1----:R-:W3:Y:S02]  /*6b70*/  @!P3 LDC R68, c[0x0][0xca0] ;  /* 0x00032800ff44bb82 */ /* 0x002ee40000000800 */
.L_x_108:
[----:B-----5:R-:W-:Y:S01]  /*6b80*/  FSETP.NEU.AND P3, PT, R71, RZ, PT ;  /* 0x000000ff4700720b */ /* 0x020fe20003f6d000 */
[----:B------:R-:W-:Y:S01]  /*6b90*/  IMAD.SHL.U32 R164, R133, 0x2, RZ ;  /* 0x0000000285a47824 */ /* 0x000fe200078e00ff */
[----:B------:R-:W-:Y:S01]  /*6ba0*/  SEL R5, RZ, 0xffffffff, P2 ;  /* 0xffffffffff057807 */ /* 0x000fe20001000000 */
[----:B------:R-:W-:Y:S01]  /*6bb0*/  IMAD.SHL.U32 R78, R150, 0x10, RZ ;  /* 0x00000010964e7824 */ /* 0x000fe200078e00ff */
[----:B------:R-:W-:Y:S01]  /*6bc0*/  @P1 LOP3.LUT P2, RZ, R139, 0xff, RZ, 0xc0, !PT ;  /* 0x000000ff8bff1812 */ /* 0x000fe2000784c0ff */
[----:B------:R-:W-:Y:S01]  /*6bd0*/  VIADD R163, R164, UR46 ;  /* 0x0000002ea4a37c36 */ /* 0x000fe20008000000 */
[----:B------:R-:W-:Y:S01]  /*6be0*/  @P1 SEL R4, RZ, 0xffffffff, P3 ;  /* 0xffffffffff041807 */ /* 0x000fe20001800000 */
[----:B------:R-:W-:Y:S01]  /*6bf0*/  IMAD.MOV.U32 R94, RZ, RZ, -0x10 ;  /* 0xfffffff0ff5e7424 */ /* 0x000fe200078e00ff */
[----:B------:R-:W-:Y:S01]  /*6c00*/  LOP3.LUT R149, R149, 0x1, RZ, 0x3c, !PT ;  /* 0x0000000195957812 */ /* 0x000fe200078e3cff */
[----:B------:R-:W-:Y:S01]  /*6c10*/  IMAD.SHL.U32 R92, R151, 0x10, RZ ;  /* 0x00000010975c7824 */ /* 0x000fe200078e00ff */
[----:B------:R-:W-:Y:S01]  /*6c20*/  @P0 SEL R4, R5, R4, !P2 ;  /* 0x0000000405040207 */ /* 0x000fe20005000000 */
[C---:B------:R-:W-:Y:S01]  /*6c30*/  IMAD.IADD R147, R163.reuse, 0x1, R78 ;  /* 0x00000001a3937824 */ /* 0x040fe200078e024e */
[----:B------:R-:W-:Y:S01]  /*6c40*/  PLOP3.LUT P0, PT, PT, PT, UP1, 0x80, 0x8 ;  /* 0x000000000008781c */ /* 0x000fe20003f0f018 */
[----:B------:R-:W-:Y:S01]  /*6c50*/  IMAD.U32 R3, RZ, RZ, UR38 ;  /* 0x00000026ff037e24 */ /* 0x000fe2000f8e00ff */
[----:B------:R-:W-:Y:S01]  /*6c60*/  @P1 LOP3.LUT R4, R4, 0x1, RZ, 0xc0, !PT ;  /* 0x0000000104041812 */ /* 0x000fe200078ec0ff */
[----:B------:R-:W-:Y:S01]  /*6c70*/  IMAD.IADD R162, R163, 0x1, R92 ;  /* 0x00000001a3a27824 */ /* 0x000fe200078e025c */
[----:B------:R-:W-:Y:S01]  /*6c80*/  LOP3.LUT P4, R145, R139, 0xff, RZ, 0xc0, !PT ;  /* 0x000000ff8b917812 */ /* 0x000fe2000788c0ff */
[--C-:B------:R-:W-:Y:S01]  /*6c90*/  IMAD.IADD R159, R92, 0x1, R147.reuse ;  /* 0x000000015c9f7824 */ /* 0x100fe200078e0293 */
[----:B------:R-:W-:Y:S01]  /*6ca0*/  ISETP.NE.U32.OR P5, PT, R4, 0x1, !P1 ;  /* 0x000000010400780c */ /* 0x000fe20004fa5470 */
[----:B------:R-:W-:Y:S01]  /*6cb0*/  IMAD.U32 R4, RZ, RZ, UR38 ;  /* 0x00000026ff047e24 */ /* 0x000fe2000f8e00ff */
[----:B------:R-:W-:Y:S01]  /*6cc0*/  BSSY B1, `(.L_x_109) ;  /* 0x000004a000017945 */ /* 0x000fe20003800000 */
[----:B------:R-:W-:Y:S01]  /*6cd0*/  IMAD.MOV.U32 R79, RZ, RZ, 0x1 ;  /* 0x00000001ff4f7424 */ /* 0x000fe200078e00ff */
[----:B------:R-:W-:Y:S01]  /*6ce0*/  P2R R157, PR, RZ, 0x20 ;  /* 0x00000020ff9d7803 */ /* 0x000fe20000000000 */
[----:B------:R-:W-:Y:S01]  /*6cf0*/  IMAD.MOV.U32 R77, RZ, RZ, RZ ;  /* 0x000000ffff4d7224 */ /* 0x000fe200078e00ff */
[----:B--2---:R-:W-:Y:S02]  /*6d00*/  SHF.L.U32 R0, R4, 0x1f, RZ ;  /* 0x0000001f04007819 */ /* 0x004fe400000006ff */
[----:B------:R-:W-:Y:S02]  /*6d10*/  CS2R R130, SRZ ;  /* 0x0000000000827805 */ /* 0x000fe4000001ff00 */
[----:B------:R-:W-:Y:S02]  /*6d20*/  SEL R4, RZ, 0xffffffff, P3 ;  /* 0xffffffffff047807 */ /* 0x000fe40001800000 */
[----:B------:R-:W-:Y:S02]  /*6d30*/  CS2R R128, SRZ ;  /* 0x0000000000807805 */ /* 0x000fe4000001ff00 */
[----:B------:R-:W-:Y:S02]  /*6d40*/  CS2R R122, SRZ ;  /* 0x00000000007a7805 */ /* 0x000fe4000001ff00 */
[----:B------:R-:W-:Y:S02]  /*6d50*/  CS2R R120, SRZ ;  /* 0x0000000000787805 */ /* 0x000fe4000001ff00 */
[----:B------:R-:W-:Y:S02]  /*6d60*/  @P0 SEL R4, R5, R4, !P4 ;  /* 0x0000000405040207 */ /* 0x000fe40006000000 */
[----:B------:R-:W-:Y:S02]  /*6d70*/  CS2R R114, SRZ ;  /* 0x0000000000727805 */ /* 0x000fe4000001ff00 */
[----:B------:R-:W-:Y:S02]  /*6d80*/  @P5 SHF.L.U32 R6, R149, 0x1f, RZ ;  /* 0x0000001f95065819 */ /* 0x000fe400000006ff */
[----:B------:R-:W-:Y:S02]  /*6d90*/  CS2R R112, SRZ ;  /* 0x0000000000707805 */ /* 0x000fe4000001ff00 */
[----:B------:R-:W-:Y:S02]  /*6da0*/  LOP3.LUT R4, R4, 0x1, RZ, 0xc0, !PT ;  /* 0x0000000104047812 */ /* 0x000fe400078ec0ff */
[----:B------:R-:W-:Y:S01]  /*6db0*/  CS2R R106, SRZ ;  /* 0x00000000006a7805 */ /* 0x000fe2000001ff00 */
[----:B------:R-:W1:Y:S01]  /*6dc0*/  @P5 SYNCS.PHASECHK.TRANS64.TRYWAIT P2, [UR46+0x40], R6 ;  /* 0x00004006ff0055a7 */ /* 0x000e62000804112e */
[----:B------:R-:W-:Y:S02]  /*6dd0*/  ISETP.NE.AND P0, PT, RZ, UR38, PT ;  /* 0x00000026ff007c0c */ /* 0x000fe4000bf05270 */
[----:B------:R-:W-:Y:S02]  /*6de0*/  CS2R R104, SRZ ;  /* 0x0000000000687805 */ /* 0x000fe4000001ff00 */
[----:B------:R-:W-:Y:S02]  /*6df0*/  ISETP.NE.U32.AND P3, PT, R4, 0x1, PT ;  /* 0x000000010400780c */ /* 0x000fe40003f65070 */
[----:B------:R-:W-:Y:S02]  /*6e00*/  CS2R R98, SRZ ;  /* 0x0000000000627805 */ /* 0x000fe4000001ff00 */
[----:B------:R-:W-:Y:S02]  /*6e10*/  CS2R R96, SRZ ;  /* 0x0000000000607805 */ /* 0x000fe4000001ff00 */
[----:B------:R-:W-:Y:S02]  /*6e20*/  CS2R R90, SRZ ;  /* 0x00000000005a7805 */ /* 0x000fe4000001ff00 */
[----:B------:R-:W-:Y:S02]  /*6e30*/  P2R R93, PR, RZ, 0x8 ;  /* 0x00000008ff5d7803 */ /* 0x000fe40000000000 */
[----:B------:R-:W-:Y:S02]  /*6e40*/  CS2R R88, SRZ ;  /* 0x0000000000587805 */ /* 0x000fe4000001ff00 */
[----:B------:R-:W-:Y:S02]  /*6e50*/  ISETP.NE.U32.AND P3, PT, R138, 0x1, PT ;  /* 0x000000018a00780c */ /* 0x000fe40003f65070 */
[----:B------:R-:W-:Y:S02]  /*6e60*/  CS2R R82, SRZ ;  /* 0x0000000000527805 */ /* 0x000fe4000001ff00 */
[----:B------:R-:W-:Y:S02]  /*6e70*/  CS2R R80, SRZ ;  /* 0x0000000000507805 */ /* 0x000fe4000001ff00 */
[----:B------:R-:W-:Y:S02]  /*6e80*/  CS2R R86, SRZ ;  /* 0x0000000000567805 */ /* 0x000fe4000001ff00 */
[----:B------:R-:W-:Y:S02]  /*6e90*/  SEL R94, R94, 0x10, !P3 ;  /* 0x000000105e5e7807 */ /* 0x000fe40005800000 */
[----:B------:R-:W-:Y:S01]  /*6ea0*/  CS2R R84, SRZ ;  /* 0x0000000000547805 */ /* 0x000fe2000001ff00 */
[----:B------:R-:W-:Y:S01]  /*6eb0*/  IMAD R69, R3, 0xc0, R2 ;  /* 0x000000c003457824 */ /* 0x000fe200078e0202 */
[----:B------:R2:W4:Y:S01]  /*6ec0*/  SYNCS.PHASECHK.TRANS64.TRYWAIT P1, [UR46+0xb0], R0 ;  /* 0x0000b000ff0075a7 */ /* 0x000522000802112e */
[----:B------:R-:W-:Y:S01]  /*6ed0*/  SEL R70, RZ, 0xc0, P0 ;  /* 0x000000c0ff467807 */ /* 0x000fe20000000000 */
[----:B------:R-:W-:Y:S02]  /*6ee0*/  IMAD.IADD R163, R163, 0x1, R94 ;  /* 0x00000001a3a37824 */ /* 0x000fe400078e025e */
[C---:B------:R-:W-:Y:S02]  /*6ef0*/  IMAD.IADD R161, R94.reuse, 0x1, R162 ;  /* 0x000000015ea17824 */ /* 0x040fe400078e02a2 */
[C---:B------:R-:W-:Y:S02]  /*6f00*/  IMAD.IADD R160, R94.reuse, 0x1, R147 ;  /* 0x000000015ea07824 */ /* 0x040fe400078e0293 */
[----:B------:R-:W-:Y:S01]  /*6f10*/  IMAD.IADD R158, R94, 0x1, R159 ;  /* 0x000000015e9e7824 */ /* 0x000fe200078e029f */
[----:B-1----:R-:W-:Y:S01]  /*6f20*/  @P5 SEL R79, RZ, 0x1, !P2 ;  /* 0x00000001ff4f5807 */ /* 0x002fe20005000000 */
[----:B--2---:R-:W-:Y:S06]  /*6f30*/  @!P5 BRA `(.L_x_110) ;  /* 0x000000000088d947 */ /* 0x004fec0003800000 */
[----:B------:R-:W-:Y:S01]  /*6f40*/  IMAD.MOV.U32 R131, RZ, RZ, RZ ;  /* 0x000000ffff837224 */ /* 0x000fe200078e00ff */
[----:B------:R-:W-:Y:S01]  /*6f50*/  ISETP.NE.AND P0, PT, R79, RZ, PT ;  /* 0x000000ff4f00720c */ /* 0x000fe20003f05270 */
[----:B------:R-:W-:Y:S01]  /*6f60*/  BSSY B0, `(.L_x_111) ;  /* 0x0000014000007945 */ /* 0x000fe20003800000 */
[----:B------:R-:W-:Y:S02]  /*6f70*/  CS2R R86, SRZ ;  /* 0x0000000000567805 */ /* 0x000fe4000001ff00 */
        /* <DEDUP_REMOVED lines=13> */
[----:B------:R-:W-:Y:S01]  /*7050*/  CS2R R128, SRZ ;  /* 0x0000000000807805 */ /* 0x000fe2000001ff00 */
[----:B------:R-:W-:Y:S06]  /*7060*/  @P0 BRA `(.L_x_112) ;  /* 0x00000000000c0947 */ /* 0x000fec0003800000 */
[----:B------:R-:W-:Y:S04]  /*7070*/  SHF.L.U32 R4, R149, 0x1f, RZ ;  /* 0x0000001f95047819 */ /* 0x000fe800000006ff */
[----:B------:R-:W1:Y:S02]  /*7080*/  SYNCS.PHASECHK.TRANS64.TRYWAIT P0, [UR46+0x40], R4 ;  /* 0x00004004ff0075a7 */ /* 0x000e64000800112e */
[----:B-1----:R-:W-:Y:S05]  /*7090*/  @!P0 BRA `(.L_x_113) ;  /* 0x0000005c00888947 */ /* 0x002fea0003800000 */
.L_x_112:
[----:B------:R-:W-:Y:S05]  /*70a0*/  BSYNC B0 ;  /* 0x0000000000007941 */ /* 0x000fea0003800000 */
.L_x_111:
[----:B------:R-:W-:Y:S01]  /*70b0*/  ISETP.NE.AND P0, PT, R93, RZ, PT ;  /* 0x000000ff5d00720c */ /* 0x000fe20003f05270 */
[----:B------:R-:W-:Y:S11]  /*70c0*/  HFMA2 R77, -RZ, RZ, 0, 5.9604644775390625e-08 ;  /* 0x00000001ff4d7431 */ /* 0x000ff600000001ff */
[----:B------:R-:W-:Y:S01]  /*70d0*/  @!UPT UIADD3 URZ, UPT, UPT, URZ, URZ, URZ ;  /* 0x000000fffffff290 */ /* 0x000fe2000fffe0ff */
[----:B------:R2:W1:Y:S04]  /*70e0*/  @P0 LDS.128 R84, [R164+UR46+0x400] ;  /* 0x0004002ea4540984 */ /* 0x0004680008000c00 */
[----:B------:R2:W1:Y:S04]  /*70f0*/  @P0 LDS.128 R80, [R163+0x400] ;  /* 0x00040000a3500984 */ /* 0x0004680000000c00 */
[----:B------:R2:W1:Y:S04]  /*7100*/  @P0 LDS.128 R88, [R162+0x400] ;  /* 0x00040000a2580984 */ /* 0x0004680000000c00 */
[----:B------:R2:W1:Y:S04]  /*7110*/  @P0 LDS.128 R96, [R161+0x400] ;  /* 0x00040000a1600984 */ /* 0x0004680000000c00 */
[----:B------:R2:W1:Y:S04]  /*7120*/  @P0 LDS.128 R104, [R147+0x400] ;  /* 0x0004000093680984 */ /* 0x0004680000000c00 */
[----:B------:R2:W1:Y:S04]  /*7130*/  @P0 LDS.128 R112, [R160+0x400] ;  /* 0x00040000a0700984 */ /* 0x0004680000000c00 */
[----:B------:R2:W1:Y:S04]  /*7140*/  @P0 LDS.128 R120, [R159+0x400] ;  /* 0x000400009f780984 */ /* 0x0004680000000c00 */
[----:B------:R2:W1:Y:S02]  /*7150*/  @P0 LDS.128 R128, [R158+0x400] ;  /* 0x000400009e800984 */ /* 0x0004640000000c00 */
.L_x_110:
[----:B------:R-:W-:Y:S05]  /*7160*/  BSYNC B1 ;  /* 0x0000000000017941 */ /* 0x000fea0003800000 */
.L_x_109:
[----:B------:R-:W-:Y:S05]  /*7170*/  IMAD.IADD R64, R69, 0x1, R70 ;  /* 0x0000000145407824 */ /* 0x000fea00078e0246 */
[----:B-1----:R-:W-:Y:S04]  /*7180*/  SHF.R.U32.HI R3, RZ, 0x15, R64 ;  /* 0x00000015ff037819 */ /* 0x002fe80000011640 */
[----:B------:R-:W-:Y:S01]  /*7190*/  LOP3.LUT P0, RZ, R3, 0x3, R140, 0x48, !PT ;  /* 0x0000000303ff7812 */ /* 0x000fe2000780488c */
[----:B------:R-:W-:Y:S01]  /*71a0*/  @!UPT UIADD3 URZ, UPT, UPT, URZ, URZ, URZ ;  /* 0x000000fffffff290 */ /* 0x000fe2000fffe0ff */
[----:B----4-:R-:W-:Y:S11]  /*71b0*/  @P1 BRA `(.L_x_114) ;  /* 0x0000000000081947 */ /* 0x010ff60003800000 */
[----:B------:R-:W1:Y:S02]  /*71c0*/  SYNCS.PHASECHK.TRANS64.TRYWAIT P1, [UR46+0xb0], R0 ;  /* 0x0000b000ff0075a7 */ /* 0x000e64000802112e */
[----:B-1----:R-:W-:Y:S05]  /*71d0*/  @!P1 BRA `(.L_x_115) ;  /* 0x0000005c00509947 */ /* 0x002fea0003800000 */
.L_x_114:
[----:B------:R-:W-:Y:S05]  /*71e0*/  @!P0 BRA `(.L_x_116) ;  /* 0x0000000000408947 */ /* 0x000fea0003800000 */
[----:B------:R-:W4:Y:S01]  /*71f0*/  LDCU.64 UR8, c[0x4][0x70] ;  /* 0x01000e00ff0877ac */ /* 0x000f220008000a00 */
[----:B------:R-:W-:Y:S01]  /*7200*/  MOV R15, 0x0 ;  /* 0x00000000000f7802 */ /* 0x000fe20000000f00 */
[----:B------:R-:W-:Y:S02]  /*7210*/  HFMA2 R12, -RZ, RZ, 0, 5.9604644775390625e-08 ;  /* 0x00000001ff0c7431 */ /* 0x000fe400000001ff */
[----:B------:R-:W-:Y:S02]  /*7220*/  IMAD.MOV.U32 R8, RZ, RZ, 0x192 ;  /* 0x00000192ff087424 */ /* 0x000fe400078e00ff */
[----:B------:R-:W-:Y:S01]  /*7230*/  IMAD.MOV.U32 R13, RZ, RZ, RZ ;  /* 0x000000ffff0d7224 */ /* 0x000fe200078e00ff */
[----:B------:R-:W5:Y:S01]  /*7240*/  LDCU.64 UR6, c[0x4][0x78] ;  /* 0x01000f00ff0677ac */ /* 0x000f620008000a00 */
[----:B------:R-:W1:Y:S01]  /*7250*/  LDC.64 R14, c[0x4][R15] ;  /* 0x010000000f0e7b82 */ /* 0x000e620000000a00 */
[----:B------:R-:W2:Y:S01]  /*7260*/  LDCU.64 UR4, c[0x4][0x10] ;  /* 0x01000200ff0477ac */ /* 0x000ea20008000a00 */
[----:B----4-:R-:W-:Y:S01]  /*7270*/  MOV R5, UR9 ;  /* 0x0000000900057c02 */ /* 0x010fe20008000f00 */
[----:B------:R-:W-:Y:S01]  /*7280*/  IMAD.U32 R4, RZ, RZ, UR8 ;  /* 0x00000008ff047e24 */ /* 0x000fe2000f8e00ff */
[----:B-----5:R-:W-:Y:S01]  /*7290*/  MOV R7, UR7 ;  /* 0x0000000700077c02 */ /* 0x020fe20008000f00 */
[----:B------:R-:W-:Y:S01]  /*72a0*/  IMAD.U32 R6, RZ, RZ, UR6 ;  /* 0x00000006ff067e24 */ /* 0x000fe2000f8e00ff */
[----:B--2---:R-:W-:Y:S01]  /*72b0*/  MOV R11, UR5 ;  /* 0x00000005000b7c02 */ /* 0x004fe20008000f00 */
[----:B------:R-:W-:Y:S02]  /*72c0*/  IMAD.U32 R10, RZ, RZ, UR4 ;  /* 0x00000004ff0a7e24 */ /* 0x000fe4000f8e00ff */
[----:B------:R-:W-:Y:S07]  /*72d0*/  LEPC R20, `(.L_x_116) ;  /* 0x000000001014794e */ /* 0x000fee0000000000 */
[----:B-1-3--:R-:W-:Y:S05]  /*72e0*/  CALL.ABS.NOINC R14 ;  /* 0x000000000e007343 */ /* 0x00afea0003c00000 */
.L_x_116:
[----:B------:R-:W-:Y:S01]  /*72f0*/  SHF.L.U32 R72, R84, 0x10, RZ ;  /* 0x0000001054487819 */ /* 0x000fe200000006ff */
[----:B------:R-:W-:Y:S05]  /*7300*/  WARPSYNC.ALL ;  /* 0x0000000000007948 */ /* 0x000fea0003800000 */
[----:B------:R-:W-:Y:S01]  /*7310*/  R2UR UR4, R64 ;  /* 0x00000000400472ca */ /* 0x000fe200000e0000 */
[----:B------:R-:W-:Y:S01]  /*7320*/  BSSY.RECONVERGENT B0, `(.L_x_117) ;  /* 0x0000101000007945 */ /* 0x000fe20003800200 */
[----:B------:R-:W-:Y:S02]  /*7330*/  LOP3.LUT R74, R84, 0xffff0000, RZ, 0xc0, !PT ;  /* 0xffff0000544a7812 */ /* 0x000fe400078ec0ff */
[----:B------:R-:W-:Y:S02]  /*7340*/  LOP3.LUT R76, R85, 0xffff0000, RZ, 0xc0, !PT ;  /* 0xffff0000554c7812 */ /* 0x000fe400078ec0ff */
[----:B------:R-:W-:Y:S02]  /*7350*/  SHF.L.U32 R73, R86, 0x10, RZ ;  /* 0x0000001056497819 */ /* 0x000fe400000006ff */
[----:B------:R-:W-:Y:S02]  /*7360*/  SHF.L.U32 R75, R80, 0x10, RZ ;  /* 0x00000010504b7819 */ /* 0x000fe400000006ff */
[----:B------:R-:W-:Y:S02]  /*7370*/  R2UR UR5, R155 ;  /* 0x000000009b0572ca */ /* 0x000fe400000e0000 */
[----:B------:R-:W-:Y:S01]  /*7380*/  ISETP.NE.AND P0, PT, R152, RZ, PT ;  /* 0x000000ff9800720c */ /* 0x000fe20003f05270 */
[----:B------:R-:W4:Y:S01]  /*7390*/  LDTM.x64 R4, tmem[UR4] ;  /* 0x00000004000479ee */ /* 0x000f220008340000 */
[----:B------:R-:W-:Y:S09]  /*73a0*/  NOP ;  /* 0x0000000000007918 */ /* 0x000ff20000000000 */
[----:B----4-:R-:W-:Y:S01]  /*73b0*/  SYNCS.ARRIVE.TRANS64.RED.A1T0 RZ, [UR5], RZ ;  /* 0x000000ffffff79a7 */ /* 0x010fe20008100405 */
[C---:B-1-3--:R-:W-:Y:S01]  /*73c0*/  FMUL R0, R68.reuse, R4 ;  /* 0x0000000444007220 */ /* 0x04afe20000400000 */
[C---:B------:R-:W-:Y:S01]  /*73d0*/  FMUL R3, R68.reuse, R5 ;  /* 0x0000000544037220 */ /* 0x040fe20000400000 */
[C---:B------:R-:W-:Y:S01]  /*73e0*/  FMUL R6, R68.reuse, R6 ;  /* 0x0000000644067220 */ /* 0x040fe20000400000 */
[C---:B------:R-:W-:Y:S01]  /*73f0*/  FMUL R7, R68.reuse, R7 ;  /* 0x0000000744077220 */ /* 0x040fe20000400000 */
[----:B------:R-:W-:Y:S01]  /*7400*/  FFMA R0, R71, R72, R0 ;  /* 0x0000004847007223 */ /* 0x000fe20000000000 */
[----:B------:R-:W-:Y:S01]  /*7410*/  SHF.L.U32 R72, R85, 0x10, RZ ;  /* 0x0000001055487819 */ /* 0x000fe200000006ff */
[C---:B------:R-:W-:Y:S01]  /*7420*/  FMUL R4, R68.reuse, R8 ;  /* 0x0000000844047220 */ /* 0x040fe20000400000 */
[----:B------:R-:W-:Y:S01]  /*7430*/  FFMA R3, R71, R74, R3 ;  /* 0x0000004a47037223 */ /* 0x000fe20000000003 */
[----:B------:R-:W-:Y:S01]  /*7440*/  LOP3.LUT R74, R87, 0xffff0000, RZ, 0xc0, !PT ;  /* 0xffff0000574a7812 */ /* 0x000fe200078ec0ff */
[----:B------:R-:W-:Y:S01]  /*7450*/  FMUL R5, R68, R9 ;  /* 0x0000000944057220 */ /* 0x000fe20000400000 */
[C---:B------:R-:W-:Y:S01]  /*7460*/  FFMA R6, R71.reuse, R72, R6 ;  /* 0x0000004847067223 */ /* 0x040fe20000000006 */
[----:B------:R-:W-:Y:S01]  /*7470*/  LOP3.LUT R72, R86, 0xffff0000, RZ, 0xc0, !PT ;  /* 0xffff000056487812 */ /* 0x000fe200078ec0ff */
[----:B------:R-:W-:Y:S01]  /*7480*/  FFMA R7, R71, R76, R7 ;  /* 0x0000004c47077223 */ /* 0x000fe20000000007 */
[----:B------:R-:W-:Y:S01]  /*7490*/  LOP3.LUT R76, R83, 0xffff0000, RZ, 0xc0, !PT ;  /* 0xffff0000534c7812 */ /* 0x000fe200078ec0ff */
[----:B------:R-:W-:Y:S01]  /*74a0*/  FFMA R4, R71, R73, R4 ;  /* 0x0000004947047223 */ /* 0x000fe20000000004 */
[----:B------:R-:W-:Y:S01]  /*74b0*/  SHF.L.U32 R73, R87, 0x10, RZ ;  /* 0x0000001057497819 */ /* 0x000fe200000006ff */
[----:B------:R-:W-:Y:S01]  /*74c0*/  FMUL R10, R68, R10 ;  /* 0x0000000a440a7220 */ /* 0x000fe20000400000 */
[----:B------:R-:W-:Y:S01]  /*74d0*/  F2FP.BF16.F32.PACK_AB R100, R3, R0 ;  /* 0x000000000364723e */ /* 0x000fe200000010ff */
[----:B------:R-:W-:Y:S01]  /*74e0*/  FFMA R5, R71, R72, R5 ;  /* 0x0000004847057223 */ /* 0x000fe20000000005 */
[----:B------:R-:W-:Y:S01]  /*74f0*/  LOP3.LUT R72, R80, 0xffff0000, RZ, 0xc0, !PT ;  /* 0xffff000050487812 */ /* 0x000fe200078ec0ff */
[C---:B------:R-:W-:Y:S01]  /*7500*/  FMUL R11, R68.reuse, R11 ;  /* 0x0000000b440b7220 */ /* 0x040fe20000400000 */
[----:B------:R-:W-:Y:S01]  /*7510*/  F2FP.BF16.F32.PACK_AB R101, R7, R6 ;  /* 0x000000060765723e */ /* 0x000fe200000010ff */
[C---:B------:R-:W-:Y:S01]  /*7520*/  FMUL R8, R68.reuse, R12 ;  /* 0x0000000c44087220 */ /* 0x040fe20000400000 */
[----:B------:R-:W-:Y:S01]  /*7530*/  F2FP.BF16.F32.PACK_AB R102, R5, R4 ;  /* 0x000000040566723e */ /* 0x000fe200000010ff */
[----:B------:R-:W-:Y:S01]  /*7540*/  FFMA R10, R71, R73, R10 ;  /* 0x00000049470a7223 */ /* 0x000fe2000000000a */
[----:B------:R-:W-:Y:S01]  /*7550*/  SHF.L.U32 R73, R81, 0x10, RZ ;  /* 0x0000001051497819 */ /* 0x000fe200000006ff */
[----:B------:R-:W-:Y:S01]  /*7560*/  FMUL R9, R68, R13 ;  /* 0x0000000d44097220 */ /* 0x000fe20000400000 */
[C---:B------:R-:W-:Y:S01]  /*7570*/  FFMA R11, R71.reuse, R74, R11 ;  /* 0x0000004a470b7223 */ /* 0x040fe2000000000b */
[----:B------:R-:W-:Y:S01]  /*7580*/  LOP3.LUT R74, R82, 0xffff0000, RZ, 0xc0, !PT ;  /* 0xffff0000524a7812 */ /* 0x000fe200078ec0ff */
[----:B------:R-:W-:Y:S01]  /*7590*/  FMUL R14, R68, R14 ;  /* 0x0000000e440e7220 */ /* 0x000fe20000400000 */
[----:B------:R-:W-:Y:S01]  /*75a0*/  FFMA R8, R71, R75, R8 ;  /* 0x0000004b47087223 */ /* 0x000fe20000000008 */
[----:B------:R-:W-:Y:S01]  /*75b0*/  SHF.L.U32 R75, R83, 0x10, RZ ;  /* 0x00000010534b7819 */ /* 0x000fe200000006ff */
[----:B------:R-:W-:Y:S01]  /*75c0*/  FFMA R9, R71, R72, R9 ;  /* 0x0000004847097223 */ /* 0x000fe20000000009 */
[----:B------:R-:W-:Y:S01]  /*75d0*/  LOP3.LUT R72, R81, 0xffff0000, RZ, 0xc0, !PT ;  /* 0xffff000051487812 */ /* 0x000fe200078ec0ff */
[----:B------:R-:W-:Y:S01]  /*75e0*/  FFMA R14, R71, R73, R14 ;  /* 0x00000049470e7223 */ /* 0x000fe2000000000e */
[----:B------:R-:W-:Y:S01]  /*75f0*/  SHF.L.U32 R73, R82, 0x10, RZ ;  /* 0x0000001052497819 */ /* 0x000fe200000006ff */
[C---:B------:R-:W-:Y:S01]  /*7600*/  FMUL R15, R68.reuse, R15 ;  /* 0x0000000f440f7220 */ /* 0x040fe20000400000 */
[----:B------:R-:W-:Y:S01]  /*7610*/  F2FP.BF16.F32.PACK_AB R103, R11, R10 ;  /* 0x0000000a0b67723e */ /* 0x000fe200000010ff */
[C---:B------:R-:W-:Y:S01]  /*7620*/  FMUL R12, R68.reuse, R16 ;  /* 0x00000010440c7220 */ /* 0x040fe20000400000 */
[----:B------:R-:W-:Y:S01]  /*7630*/  F2FP.BF16.F32.PACK_AB R108, R9, R8 ;  /* 0x00000008096c723e */ /* 0x000fe200000010ff */
[----:B------:R-:W-:Y:S01]  /*7640*/  FMUL R13, R68, R17 ;  /* 0x00000011440d7220 */ /* 0x000fe20000400000 */
[C---:B------:R-:W-:Y:S01]  /*7650*/  FFMA R15, R71.reuse, R72, R15 ;  /* 0x00000048470f7223 */ /* 0x040fe2000000000f */
[----:B------:R-:W-:Y:S01]  /*7660*/  SHF.L.U32 R72, R88, 0x10, RZ ;  /* 0x0000001058487819 */ /* 0x000fe200000006ff */
[C---:B------:R-:W-:Y:S01]  /*7670*/  FMUL R18, R68.reuse, R18 ;  /* 0x0000001244127220 */ /* 0x040fe20000400000 */
[----:B------:R-:W-:Y:S01]  /*7680*/  FMUL R19, R68, R19 ;  /* 0x0000001344137220 */ /* 0x000fe20000400000 */
[----:B------:R-:W-:Y:S01]  /*7690*/  FFMA R12, R71, R73, R12 ;  /* 0x00000049470c7223 */ /* 0x000fe2000000000c */
[----:B------:R-:W-:Y:S01]  /*76a0*/  SHF.L.U32 R73, R90, 0x10, RZ ;  /* 0x000000105a497819 */ /* 0x000fe200000006ff */
[----:B------:R-:W-:Y:S01]  /*76b0*/  FMUL R16, R68, R20 ;  /* 0x0000001444107220 */ /* 0x000fe20000400000 */
[----:B------:R-:W-:Y:S01]  /*76c0*/  F2FP.BF16.F32.PACK_AB R109, R15, R14 ;  /* 0x0000000e0f6d723e */ /* 0x000fe200000010ff */
[C---:B------:R-:W-:Y:S01]  /*76d0*/  FFMA R13, R71.reuse, R74, R13 ;  /* 0x0000004a470d7223 */ /* 0x040fe2000000000d */
[----:B------:R-:W-:Y:S01]  /*76e0*/  LOP3.LUT R74, R88, 0xffff0000, RZ, 0xc0, !PT ;  /* 0xffff0000584a7812 */ /* 0x000fe200078ec0ff */
        /* <DEDUP_REMOVED lines=8> */
[----:B------:R-:W-:Y:S01]  /*7770*/  FMUL R22, R68, R22 ;  /* 0x0000001644167220 */ /* 0x000fe20000400000 */
[----:B------:R-:W-:Y:S01]  /*7780*/  F2FP.BF16.F32.PACK_AB R111, R19, R18 ;  /* 0x00000012136f723e */ /* 0x000fe200000010ff */
[C---:B------:R-:W-:Y:S01]  /*7790*/  FFMA R17, R71.reuse, R74, R17 ;  /* 0x0000004a47117223 */ /* 0x040fe20000000011 */
[----:B------:R-:W-:Y:S01]  /*77a0*/  LOP3.LUT R74, R90, 0xffff0000, RZ, 0xc0, !PT ;  /* 0xffff00005a4a7812 */ /* 0x000fe200078ec0ff */
[----:B------:R-:W-:Y:S01]  /*77b0*/  FFMA R22, R71, R72, R22 ;  /* 0x0000004847167223 */ /* 0x000fe20000000016 */
[----:B------:R-:W-:Y:S01]  /*77c0*/  LOP3.LUT R72, R89, 0xffff0000, RZ, 0xc0, !PT ;  /* 0xffff000059487812 */ /* 0x000fe200078ec0ff */
[C---:B------:R-:W-:Y:S01]  /*77d0*/  FMUL R23, R68.reuse, R23 ;  /* 0x0000001744177220 */ /* 0x040fe20000400000 */
[----:B------:R-:W-:Y:S01]  /*77e0*/  F2FP.BF16.F32.PACK_AB R116, R17, R16 ;  /* 0x000000101174723e */ /* 0x000fe200000010ff */
[C---:B------:R-:W-:Y:S01]  /*77f0*/  FMUL R20, R68.reuse, R24 ;  /* 0x0000001844147220 */ /* 0x040fe20000400000 */
[----:B------:R-:W-:Y:S01]  /*7800*/  FMUL R21, R68, R25 ;  /* 0x0000001944157220 */ /* 0x000fe20000400000 */
[C---:B------:R-:W-:Y:S01]  /*7810*/  FFMA R23, R71.reuse, R72, R23 ;  /* 0x0000004847177223 */ /* 0x040fe20000000017 */
[----:B------:R-:W-:Y:S01]  /*7820*/  SHF.L.U32 R72, R96, 0x10, RZ ;  /* 0x0000001060487819 */ /* 0x000fe200000006ff */
[C---:B------:R-:W-:Y:S01]  /*7830*/  FMUL R26, R68.reuse, R26 ;  /* 0x0000001a441a7220 */ /* 0x040fe20000400000 */
[C---:B------:R-:W-:Y:S01]  /*7840*/  FMUL R27, R68.reuse, R27 ;  /* 0x0000001b441b7220 */ /* 0x040fe20000400000 */
        /* <DEDUP_REMOVED lines=9> */
[----:B------:R-:W-:Y:S01]  /*78e0*/  F2FP.BF16.F32.PACK_AB R118, R21, R20 ;  /* 0x000000141576723e */ /* 0x000fe200000010ff */
[----:B------:R-:W-:Y:S01]  /*78f0*/  FFMA R24, R71, R72, R24 ;  /* 0x0000004847187223 */ /* 0x000fe20000000018 */
[----:B------:R-:W-:Y:S01]  /*7900*/  LOP3.LUT R72, R97, 0xffff0000, RZ, 0xc0, !PT ;  /* 0xffff000061487812 */ /* 0x000fe200078ec0ff */
[C---:B------:R-:W-:Y:S01]  /*7910*/  FMUL R25, R68.reuse, R29 ;  /* 0x0000001d44197220 */ /* 0x040fe20000400000 */
[----:B------:R-:W-:Y:S01]  /*7920*/  F2FP.BF16.F32.PACK_AB R119, R27, R26 ;  /* 0x0000001a1b77723e */ /* 0x000fe200000010ff */
[C---:B------:R-:W-:Y:S01]  /*7930*/  FMUL R30, R68.reuse, R30 ;  /* 0x0000001e441e7220 */ /* 0x040fe20000400000 */
[----:B------:R-:W-:Y:S01]  /*7940*/  LOP3.LUT R76, R131, 0xffff0000, RZ, 0xc0, !PT ;  /* 0xffff0000834c7812 */ /* 0x000fe200078ec0ff */
[----:B------:R-:W-:Y:S01]  /*7950*/  FMUL R31, R68, R31 ;  /* 0x0000001f441f7220 */ /* 0x000fe20000400000 */
[----:B------:R-:W-:Y:S01]  /*7960*/  FFMA R25, R71, R74, R25 ;  /* 0x0000004a47197223 */ /* 0x000fe20000000019 */
[----:B------:R-:W-:Y:S01]  /*7970*/  LOP3.LUT R74, R99, 0xffff0000, RZ, 0xc0, !PT ;  /* 0xffff0000634a7812 */ /* 0x000fe200078ec0ff */
[C---:B------:R-:W-:Y:S01]  /*7980*/  FFMA R30, R71.reuse, R73, R30 ;  /* 0x00000049471e7223 */ /* 0x040fe2000000001e */
[C---:B------:R-:W-:Y:S01]  /*7990*/  SHF.L.U32 R73, R98.reuse, 0x10, RZ ;  /* 0x0000001062497819 */ /* 0x040fe200000006ff */
[C---:B------:R-:W-:Y:S01]  /*79a0*/  FFMA R31, R71.reuse, R72, R31 ;  /* 0x00000048471f7223 */ /* 0x040fe2000000001f */
[----:B------:R-:W-:Y:S01]  /*79b0*/  LOP3.LUT R72, R98, 0xffff0000, RZ, 0xc0, !PT ;  /* 0xffff000062487812 */ /* 0x000fe200078ec0ff */
[C---:B------:R-:W-:Y:S01]  /*79c0*/  FMUL R28, R68.reuse, R32 ;  /* 0x00000020441c7220 */ /* 0x040fe20000400000 */
[C---:B------:R-:W-:Y:S01]  /*79d0*/  FMUL R29, R68.reuse, R33 ;  /* 0x00000021441d7220 */ /* 0x040fe20000400000 */
[C---:B------:R-:W-:Y:S01]  /*79e0*/  FMUL R34, R68.reuse, R34 ;  /* 0x0000002244227220 */ /* 0x040fe20000400000 */
[----:B------:R-:W-:Y:S01]  /*79f0*/  FMUL R35, R68, R35 ;  /* 0x0000002344237220 */ /* 0x000fe20000400000 */
[----:B------:R-:W-:Y:S01]  /*7a00*/  FFMA R28, R71, R73, R28 ;  /* 0x00000049471c7223 */ /* 0x000fe2000000001c */
[----:B------:R-:W-:Y:S01]  /*7a10*/  SHF.L.U32 R73, R105, 0x10, RZ ;  /* 0x0000001069497819 */ /* 0x000fe200000006ff */
[C---:B------:R-:W-:Y:S01]  /*7a20*/  FFMA R29, R71.reuse, R72, R29 ;  /* 0x00000048471d7223 */ /* 0x040fe2000000001d */
[C---:B------:R-:W-:Y:S01]  /*7a30*/  SHF.L.U32 R72, R104.reuse, 0x10, RZ ;  /* 0x0000001068487819 */ /* 0x040fe200000006ff */
[----:B------:R-:W-:Y:S01]  /*7a40*/  FFMA R34, R71, R75, R34 ;  /* 0x0000004b47227223 */ /* 0x000fe20000000022 */
[----:B------:R-:W-:Y:S01]  /*7a50*/  SHF.L.U32 R75, R107, 0x10, RZ ;  /* 0x000000106b4b7819 */ /* 0x000fe200000006ff */
[C---:B------:R-:W-:Y:S01]  /*7a60*/  FFMA R35, R71.reuse, R74, R35 ;  /* 0x0000004a47237223 */ /* 0x040fe20000000023 */
[----:B------:R-:W-:Y:S01]  /*7a70*/  LOP3.LUT R74, R104, 0xffff0000, RZ, 0xc0, !PT ;  /* 0xffff0000684a7812 */ /* 0x000fe200078ec0ff */
[C---:B------:R-:W-:Y:S01]  /*7a80*/  FMUL R32, R68.reuse, R36 ;  /* 0x0000002444207220 */ /* 0x040fe20000400000 */
[C---:B------:R-:W-:Y:S01]  /*7a90*/  FMUL R33, R68.reuse, R37 ;  /* 0x0000002544217220 */ /* 0x040fe20000400000 */
[----:B------:R-:W-:Y:S01]  /*7aa0*/  FMUL R38, R68, R38 ;  /* 0x0000002644267220 */ /* 0x000fe20000400000 */
[----:B------:R1:W-:Y:S01]  /*7ab0*/  STS.128 [R164+UR46+0x400], R100 ;  /* 0x00040064a4007988 */ /* 0x0003e20008000c2e */
[----:B------:R-:W-:Y:S01]  /*7ac0*/  FFMA R32, R71, R72, R32 ;  /* 0x0000004847207223 */ /* 0x000fe20000000020 */
[----:B------:R-:W-:Y:S01]  /*7ad0*/  LOP3.LUT R72, R105, 0xffff0000, RZ, 0xc0, !PT ;  /* 0xffff000069487812 */ /* 0x000fe200078ec0ff */
[C---:B------:R-:W-:Y:S01]  /*7ae0*/  FFMA R33, R71.reuse, R74, R33 ;  /* 0x0000004a47217223 */ /* 0x040fe20000000021 */
[----:B------:R-:W-:Y:S01]  /*7af0*/  LOP3.LUT R74, R106, 0xffff0000, RZ, 0xc0, !PT ;  /* 0xffff00006a4a7812 */ /* 0x000fe200078ec0ff */
[----:B------:R-:W-:Y:S01]  /*7b00*/  FMUL R39, R68, R39 ;  /* 0x0000002744277220 */ /* 0x000fe20000400000 */
[C---:B------:R-:W-:Y:S01]  /*7b10*/  FFMA R38, R71.reuse, R73, R38 ;  /* 0x0000004947267223 */ /* 0x040fe20000000026 */
[----:B------:R-:W-:Y:S01]  /*7b20*/  SHF.L.U32 R73, R106, 0x10, RZ ;  /* 0x000000106a497819 */ /* 0x000fe200000006ff */
[C---:B------:R-:W-:Y:S01]  /*7b30*/  FMUL R36, R68.reuse, R40 ;  /* 0x0000002844247220 */ /* 0x040fe20000400000 */
[----:B------:R-:W-:Y:S01]  /*7b40*/  FFMA R39, R71, R72, R39 ;  /* 0x0000004847277223 */ /* 0x000fe20000000027 */
[----:B------:R-:W-:Y:S01]  /*7b50*/  LOP3.LUT R72, R107, 0xffff0000, RZ, 0xc0, !PT ;  /* 0xffff00006b487812 */ /* 0x000fe200078ec0ff */
[C---:B------:R-:W-:Y:S01]  /*7b60*/  FMUL R37, R68.reuse, R41 ;  /* 0x0000002944257220 */ /* 0x040fe20000400000 */
[C---:B------:R-:W-:Y:S01]  /*7b70*/  FMUL R42, R68.reuse, R42 ;  /* 0x0000002a442a7220 */ /* 0x040fe20000400000 */
[----:B------:R-:W-:Y:S01]  /*7b80*/  FMUL R43, R68, R43 ;  /* 0x0000002b442b7220 */ /* 0x000fe20000400000 */
[C---:B------:R-:W-:Y:S01]  /*7b90*/  FFMA R36, R71.reuse, R73, R36 ;  /* 0x0000004947247223 */ /* 0x040fe20000000024 */
[C---:B------:R-:W-:Y:S01]  /*7ba0*/  SHF.L.U32 R73, R112.reuse, 0x10, RZ ;  /* 0x0000001070497819 */ /* 0x040fe200000006ff */
[----:B------:R3:W-:Y:S01]  /*7bb0*/  STS.128 [R163+0x400], R108 ;  /* 0x0004006ca3007388 */ /* 0x0007e20000000c00 */
[----:B------:R-:W-:Y:S01]  /*7bc0*/  FFMA R37, R71, R74, R37 ;  /* 0x0000004a47257223 */ /* 0x000fe20000000025 */
[----:B------:R-:W-:Y:S01]  /*7bd0*/  LOP3.LUT R74, R113, 0xffff0000, RZ, 0xc0, !PT ;  /* 0xffff0000714a7812 */ /* 0x000fe200078ec0ff */
[----:B------:R-:W-:Y:S01]  /*7be0*/  FFMA R42, R71, R75, R42 ;  /* 0x0000004b472a7223 */ /* 0x000fe2000000002a */
[----:B------:R-:W-:Y:S01]  /*7bf0*/  SHF.L.U32 R75, R113, 0x10, RZ ;  /* 0x00000010714b7819 */ /* 0x000fe200000006ff */
        /* <DEDUP_REMOVED lines=8> */
[----:B------:R4:W-:Y:S01]  /*7c80*/  STS.128 [R162+0x400], R116 ;  /* 0x00040074a2007388 */ /* 0x0009e20000000c00 */
[C---:B------:R-:W-:Y:S01]  /*7c90*/  FFMA R41, R71.reuse, R72, R41 ;  /* 0x0000004847297223 */ /* 0x040fe20000000029 */
[C---:B------:R-:W-:Y:S01]  /*7ca0*/  SHF.L.U32 R72, R114.reuse, 0x10, RZ ;  /* 0x0000001072487819 */ /* 0x040fe200000006ff */
[----:B------:R-:W-:Y:S01]  /*7cb0*/  FFMA R46, R71, R75, R46 ;  /* 0x0000004b472e7223 */ /* 0x000fe2000000002e */
[----:B------:R-:W-:Y:S01]  /*7cc0*/  SHF.L.U32 R75, R121, 0x10, RZ ;  /* 0x00000010794b7819 */ /* 0x000fe200000006ff */
[----:B------:R-:W-:Y:S01]  /*7cd0*/  FFMA R47, R71, R74, R47 ;  /* 0x0000004a472f7223 */ /* 0x000fe2000000002f */
[----:B------:R-:W-:Y:S01]  /*7ce0*/  LOP3.LUT R74, R114, 0xffff0000, RZ, 0xc0, !PT ;  /* 0xffff0000724a7812 */ /* 0x000fe200078ec0ff */
[C---:B------:R-:W-:Y:S01]  /*7cf0*/  FMUL R44, R68.reuse, R48 ;  /* 0x00000030442c7220 */ /* 0x040fe20000400000 */
[----:B-1----:R-:W-:Y:S01]  /*7d00*/  F2FP.BF16.F32.PACK_AB R100, R25, R24 ;  /* 0x000000181964723e */ /* 0x002fe200000010ff */
[C---:B------:R-:W-:Y:S01]  /*7d10*/  FMUL R45, R68.reuse, R49 ;  /* 0x00000031442d7220 */ /* 0x040fe20000400000 */
[----:B------:R-:W-:Y:S01]  /*7d20*/  F2FP.BF16.F32.PACK_AB R101, R31, R30 ;  /* 0x0000001e1f65723e */ /* 0x000fe200000010ff */
[----:B------:R-:W-:Y:S01]  /*7d30*/  FMUL R50, R68, R50 ;  /* 0x0000003244327220 */ /* 0x000fe20000400000 */
[----:B------:R-:W-:Y:S01]  /*7d40*/  F2FP.BF16.F32.PACK_AB R102, R29, R28 ;  /* 0x0000001c1d66723e */ /* 0x000fe200000010ff */
[----:B------:R-:W-:Y:S01]  /*7d50*/  FFMA R44, R71, R72, R44 ;  /* 0x00000048472c7223 */ /* 0x000fe2000000002c */
[----:B------:R-:W-:Y:S01]  /*7d60*/  LOP3.LUT R72, R115, 0xffff0000, RZ, 0xc0, !PT ;  /* 0xffff000073487812 */ /* 0x000fe200078ec0ff */
[----:B------:R-:W-:Y:S01]  /*7d70*/  FFMA R45, R71, R74, R45 ;  /* 0x0000004a472d7223 */ /* 0x000fe2000000002d */
[----:B------:R-:W-:Y:S01]  /*7d80*/  LOP3.LUT R74, R120, 0xffff0000, RZ, 0xc0, !PT ;  /* 0xffff0000784a7812 */ /* 0x000fe200078ec0ff */
[----:B------:R-:W-:Y:S01]  /*7d90*/  FMUL R51, R68, R51 ;  /* 0x0000003344337220 */ /* 0x000fe20000400000 */
[----:B------:R-:W-:Y:S01]  /*7da0*/  F2FP.BF16.F32.PACK_AB R103, R35, R34 ;  /* 0x000000222367723e */ /* 0x000fe200000010ff */
[----:B------:R-:W-:Y:S01]  /*7db0*/  FFMA R50, R71, R73, R50 ;  /* 0x0000004947327223 */ /* 0x000fe20000000032 */
[----:B------:R-:W-:Y:S01]  /*7dc0*/  SHF.L.U32 R73, R120, 0x10, RZ ;  /* 0x0000001078497819 */ /* 0x000fe200000006ff */
[C---:B------:R-:W-:Y:S01]  /*7dd0*/  FMUL R48, R68.reuse, R52 ;  /* 0x0000003444307220 */ /* 0x040fe20000400000 */
[----:B---3--:R-:W-:Y:S01]  /*7de0*/  F2FP.BF16.F32.PACK_AB R108, R33, R32 ;  /* 0x00000020216c723e */ /* 0x008fe200000010ff */
[----:B------:R-:W-:Y:S01]  /*7df0*/  FFMA R51, R71, R72, R51 ;  /* 0x0000004847337223 */ /* 0x000fe20000000033 */
[----:B------:R-:W-:Y:S01]  /*7e00*/  LOP3.LUT R72, R121, 0xffff0000, RZ, 0xc0, !PT ;  /* 0xffff000079487812 */ /* 0x000fe200078ec0ff */
[----:B------:R1:W-:Y:S01]  /*7e10*/  STS.128 [R161+0x400], R100 ;  /* 0x00040064a1007388 */ /* 0x0003e20000000c00 */
[----:B------:R-:W-:Y:S01]  /*7e20*/  F2FP.BF16.F32.PACK_AB R109, R39, R38 ;  /* 0x00000026276d723e */ /* 0x000fe200000010ff */
[C---:B------:R-:W-:Y:S01]  /*7e30*/  FMUL R49, R68.reuse, R53 ;  /* 0x0000003544317220 */ /* 0x040fe20000400000 */
[----:B------:R-:W-:Y:S01]  /*7e40*/  F2FP.BF16.F32.PACK_AB R110, R37, R36 ;  /* 0x00000024256e723e */ /* 0x000fe200000010ff */
[C---:B------:R-:W-:Y:S01]  /*7e50*/  FMUL R54, R68.reuse, R54 ;  /* 0x0000003644367220 */ /* 0x040fe20000400000 */
[----:B------:R-:W-:Y:S01]  /*7e60*/  F2FP.BF16.F32.PACK_AB R111, R43, R42 ;  /* 0x0000002a2b6f723e */ /* 0x000fe200000010ff */
[----:B------:R-:W-:Y:S01]  /*7e70*/  FMUL R55, R68, R55 ;  /* 0x0000003744377220 */ /* 0x000fe20000400000 */
[----:B----4-:R-:W-:Y:S01]  /*7e80*/  F2FP.BF16.F32.PACK_AB R116, R41, R40 ;  /* 0x000000282974723e */ /* 0x010fe200000010ff */
[C---:B------:R-:W-:Y:S01]  /*7e90*/  FFMA R48, R71.reuse, R73, R48 ;  /* 0x0000004947307223 */ /* 0x040fe20000000030 */
[C---:B------:R-:W-:Y:S01]  /*7ea0*/  FFMA R49, R71.reuse, R74, R49 ;  /* 0x0000004a47317223 */ /* 0x040fe20000000031 */
[----:B------:R1:W-:Y:S01]  /*7eb0*/  STS.128 [R147+0x400], R108 ;  /* 0x0004006c93007388 */ /* 0x0003e20000000c00 */
[C---:B------:R-:W-:Y:S01]  /*7ec0*/  SHF.L.U32 R73, R122.reuse, 0x10, RZ ;  /* 0x000000107a497819 */ /* 0x040fe200000006ff */
[----:B------:R-:W-:Y:S01]  /*7ed0*/  FFMA R54, R71, R75, R54 ;  /* 0x0000004b47367223 */ /* 0x000fe20000000036 */
[----:B------:R-:W-:Y:S01]  /*7ee0*/  SHF.L.U32 R75, R123, 0x10, RZ ;  /* 0x000000107b4b7819 */ /* 0x000fe200000006ff */
[----:B------:R-:W-:Y:S01]  /*7ef0*/  FFMA R55, R71, R72, R55 ;  /* 0x0000004847377223 */ /* 0x000fe20000000037 */
[----:B------:R-:W-:Y:S01]  /*7f00*/  LOP3.LUT R72, R122, 0xffff0000, RZ, 0xc0, !PT ;  /* 0xffff00007a487812 */ /* 0x000fe200078ec0ff */
[C---:B------:R-:W-:Y:S01]  /*7f10*/  FMUL R52, R68.reuse, R56 ;  /* 0x0000003844347220 */ /* 0x040fe20000400000 */
[----:B------:R-:W-:Y:S01]  /*7f20*/  LOP3.LUT R74, R123, 0xffff0000, RZ, 0xc0, !PT ;  /* 0xffff00007b4a7812 */ /* 0x000fe200078ec0ff */
[C---:B------:R-:W-:Y:S01]  /*7f30*/  FMUL R53, R68.reuse, R57 ;  /* 0x0000003944357220 */ /* 0x040fe20000400000 */
[C---:B------:R-:W-:Y:S01]  /*7f40*/  FMUL R58, R68.reuse, R58 ;  /* 0x0000003a443a7220 */ /* 0x040fe20000400000 */
[----:B------:R-:W-:Y:S01]  /*7f50*/  FMUL R59, R68, R59 ;  /* 0x0000003b443b7220 */ /* 0x000fe20000400000 */
[C---:B------:R-:W-:Y:S01]  /*7f60*/  FFMA R52, R71.reuse, R73, R52 ;  /* 0x0000004947347223 */ /* 0x040fe20000000034 */
[C---:B------:R-:W-:Y:S01]  /*7f70*/  FFMA R53, R71.reuse, R72, R53 ;  /* 0x0000004847357223 */ /* 0x040fe20000000035 */
[C---:B------:R-:W-:Y:S01]  /*7f80*/  FFMA R58, R71.reuse, R75, R58 ;  /* 0x0000004b473a7223 */ /* 0x040fe2000000003a */
[----:B------:R-:W-:Y:S01]  /*7f90*/  FFMA R59, R71, R74, R59 ;  /* 0x0000004a473b7223 */ /* 0x000fe2000000003b */
[----:B------:R-:W-:Y:S01]  /*7fa0*/  SHF.L.U32 R72, R128, 0x10, RZ ;  /* 0x0000001080487819 */ /* 0x000fe200000006ff */
[----:B------:R-:W-:Y:S01]  /*7fb0*/  FMUL R56, R68, R60 ;  /* 0x0000003c44387220 */ /* 0x000fe20000400000 */
[----:B------:R-:W-:Y:S01]  /*7fc0*/  LOP3.LUT R74, R128, 0xffff0000, RZ, 0xc0, !PT ;  /* 0xffff0000804a7812 */ /* 0x000fe200078ec0ff */
[C---:B------:R-:W-:Y:S01]  /*7fd0*/  FMUL R57, R68.reuse, R61 ;  /* 0x0000003d44397220 */ /* 0x040fe20000400000 */
[----:B------:R-:W-:Y:S01]  /*7fe0*/  SHF.L.U32 R73, R129, 0x10, RZ ;  /* 0x0000001081497819 */ /* 0x000fe200000006ff */
[C---:B------:R-:W-:Y:S01]  /*7ff0*/  FMUL R62, R68.reuse, R62 ;  /* 0x0000003e443e7220 */ /* 0x040fe20000400000 */
[----:B------:R-:W-:Y:S01]  /*8000*/  F2FP.BF16.F32.PACK_AB R117, R47, R46 ;  /* 0x0000002e2f75723e */ /* 0x000fe200000010ff */
[----:B------:R-:W-:Y:S01]  /*8010*/  FFMA R56, R71, R72, R56 ;  /* 0x0000004847387223 */ /* 0x000fe20000000038 */
[----:B------:R-:W-:Y:S01]  /*8020*/  F2FP.BF16.F32.PACK_AB R118, R45, R44 ;  /* 0x0000002c2d76723e */ /* 0x000fe200000010ff */
[----:B------:R-:W-:Y:S01]  /*8030*/  FFMA R57, R71, R74, R57 ;  /* 0x0000004a47397223 */ /* 0x000fe20000000039 */
[----:B------:R-:W-:Y:S01]  /*8040*/  F2FP.BF16.F32.PACK_AB R119, R51, R50 ;  /* 0x000000323377723e */ /* 0x000fe200000010ff */
[----:B------:R-:W-:Y:S01]  /*8050*/  FFMA R62, R71, R73, R62 ;  /* 0x00000049473e7223 */ /* 0x000fe2000000003e */
[----:B------:R-:W-:Y:S01]  /*8060*/  LOP3.LUT R72, R129, 0xffff0000, RZ, 0xc0, !PT ;  /* 0xffff000081487812 */ /* 0x000fe200078ec0ff */
[----:B------:R-:W-:Y:S01]  /*8070*/  FMUL R63, R68, R63 ;  /* 0x0000003f443f7220 */ /* 0x000fe20000400000 */
[----:B------:R-:W-:Y:S01]  /*8080*/  SHF.L.U32 R73, R130, 0x10, RZ ;  /* 0x0000001082497819 */ /* 0x000fe200000006ff */
[----:B------:R1:W-:Y:S01]  /*8090*/  STS.128 [R160+0x400], R116 ;  /* 0x00040074a0007388 */ /* 0x0003e20000000c00 */
[----:B------:R-:W-:Y:S01]  /*80a0*/  FMUL R60, R68, R64 ;  /* 0x00000040443c7220 */ /* 0x000fe20000400000 */
[----:B------:R-:W-:Y:S01]  /*80b0*/  LOP3.LUT R74, R130, 0xffff0000, RZ, 0xc0, !PT ;  /* 0xffff0000824a7812 */ /* 0x000fe200078ec0ff */
[C---:B------:R-:W-:Y:S01]  /*80c0*/  FMUL R61, R68.reuse, R65 ;  /* 0x00000041443d7220 */ /* 0x040fe20000400000 */
[----:B------:R-:W-:Y:S01]  /*80d0*/  SHF.L.U32 R75, R131, 0x10, RZ ;  /* 0x00000010834b7819 */ /* 0x000fe200000006ff */
[C---:B------:R-:W-:Y:S01]  /*80e0*/  FMUL R66, R68.reuse, R66 ;  /* 0x0000004244427220 */ /* 0x040fe20000400000 */
[----:B------:R-:W-:Y:S01]  /*80f0*/  FFMA R63, R71, R72, R63 ;  /* 0x00000048473f7223 */ /* 0x000fe2000000003f */
[----:B------:R-:W-:Y:S01]  /*8100*/  FMUL R67, R68, R67 ;  /* 0x0000004344437220 */ /* 0x000fe20000400000 */
[----:B------:R-:W-:Y:S01]  /*8110*/  F2FP.BF16.F32.PACK_AB R124, R49, R48 ;  /* 0x00000030317c723e */ /* 0x000fe200000010ff */
[----:B------:R-:W-:Y:S01]  /*8120*/  FFMA R60, R71, R73, R60 ;  /* 0x00000049473c7223 */ /* 0x000fe2000000003c */
[----:B------:R-:W-:Y:S01]  /*8130*/  F2FP.BF16.F32.PACK_AB R125, R55, R54 ;  /* 0x00000036377d723e */ /* 0x000fe200000010ff */
[----:B------:R-:W-:Y:S01]  /*8140*/  FFMA R61, R71, R74, R61 ;  /* 0x0000004a473d7223 */ /* 0x000fe2000000003d */
[----:B------:R-:W-:Y:S01]  /*8150*/  F2FP.BF16.F32.PACK_AB R126, R53, R52 ;  /* 0x00000034357e723e */ /* 0x000fe200000010ff */
[----:B------:R-:W-:Y:S01]  /*8160*/  FFMA R66, R71, R75, R66 ;  /* 0x0000004b47427223 */ /* 0x000fe20000000042 */
[----:B------:R-:W-:Y:S01]  /*8170*/  F2FP.BF16.F32.PACK_AB R127, R59, R58 ;  /* 0x0000003a3b7f723e */ /* 0x000fe200000010ff */
[----:B------:R-:W-:Y:S01]  /*8180*/  FFMA R67, R71, R76, R67 ;  /* 0x0000004c47437223 */ /* 0x000fe20000000043 */
[----:B------:R-:W-:Y:S02]  /*8190*/  F2FP.BF16.F32.PACK_AB R56, R57, R56 ;  /* 0x000000383938723e */ /* 0x000fe400000010ff */
[----:B------:R-:W-:Y:S01]  /*81a0*/  F2FP.BF16.F32.PACK_AB R57, R63, R62 ;  /* 0x0000003e3f39723e */ /* 0x000fe200000010ff */
[----:B------:R1:W-:Y:S01]  /*81b0*/  STS.128 [R159+0x400], R124 ;  /* 0x0004007c9f007388 */ /* 0x0003e20000000c00 */
[----:B------:R-:W-:Y:S02]  /*81c0*/  F2FP.BF16.F32.PACK_AB R58, R61, R60 ;  /* 0x0000003c3d3a723e */ /* 0x000fe400000010ff */
[----:B------:R-:W-:Y:S05]  /*81d0*/  F2FP.BF16.F32.PACK_AB R59, R67, R66 ;  /* 0x00000042433b723e */ /* 0x000fea00000010ff */
[----:B------:R1:W-:Y:S01]  /*81e0*/  STS.128 [R158+0x400], R56 ;  /* 0x000400389e007388 */ /* 0x0003e20000000c00 */
[----:B------:R-:W-:Y:S01]  /*81f0*/  @!PT LDS RZ, [RZ] ;  /* 0x00000000fffff984 */ /* 0x000fe20000000800 */
[----:B------:R-:W-:Y:S01]  /*8200*/  @!PT LDS RZ, [RZ] ;  /* 0x00000000fffff984 */ /* 0x000fe20000000800 */
[----:B------:R-:W-:Y:S01]  /*8210*/  @!PT LDS RZ, [RZ] ;  /* 0x00000000fffff984 */ /* 0x000fe20000000800 */
[----:B------:R-:W-:Y:S01]  /*8220*/  @!PT LDS RZ, [RZ] ;  /* 0x00000000fffff984 */ /* 0x000fe20000000800 */
[----:B------:R3:W-:Y:S07]  /*8230*/  MEMBAR.ALL.CTA ;  /* 0x0000000000007992 */ /* 0x0007ee0000008000 */
[----:B---3--:R-:W3:Y:S02]  /*8240*/  FENCE.VIEW.ASYNC.S ;  /* 0x00000000000073c6 */ /* 0x008ee40000000000 */
[----:B---3--:R-:W-:Y:S06]  /*8250*/  BAR.SYNC.DEFER_BLOCKING 0x1, 0x80 ;  /* 0x0042000000007b1d */ /* 0x008fec0000010000 */
[----:B------:R-:W-:Y:S05]  /*8260*/  @P0 BRA `(.L_x_118) ;  /* 0x0000000000300947 */ /* 0x000fea0003800000 */
[----:B------:R-:W3:Y:S01]  /*8270*/  LDCU.64 UR6, c[0x0][0x348] ;  /* 0x00006900ff0677ac */ /* 0x000ee20008000a00 */
[----:B------:R-:W-:Y:S01]  /*8280*/  R2UR UR5, R70 ;  /* 0x00000000460572ca */ /* 0x000fe200000e0000 */
[----:B------:R-:W-:Y:S01]  /*8290*/  UIADD3 UR4, UPT, UPT, UR46, 0x400, URZ ;  /* 0x000004002e047890 */ /* 0x000fe2000fffe0ff */
[----:B------:R-:W-:Y:S05]  /*82a0*/  UMOV UR51, UR44 ;  /* 0x0000002c00337c82 */ /* 0x000fea0008000000 */
[----:B------:R-:W-:Y:S06]  /*82b0*/  IMAD.U32 R144, RZ, RZ, UR4 ;  /* 0x00000004ff907e24 */ /* 0x000fec000f8e00ff */
[----:B------:R-:W-:Y:S01]  /*82c0*/  UIADD3 UR49, UPT, UPT, UR53, UR5, URZ ;  /* 0x0000000535317290 */ /* 0x000fe2000fffe0ff */
[----:B------:R-:W-:Y:S01]  /*82d0*/  R2UR UR48, R144 ;  /* 0x00000000903072ca */ /* 0x000fe200000e0000 */
[----:B---3--:R-:W-:Y:S04]  /*82e0*/  UIADD3 UR4, UP0, UPT, UR6, 0xa80, URZ ;  /* 0x00000a8006047890 */ /* 0x008fe8000ff1e0ff */
[----:B------:R-:W-:Y:S09]  /*82f0*/  UIADD3.X UR5, UPT, UPT, URZ, UR7, URZ, UP0, !UPT ;  /* 0x00000007ff057290 */ /* 0x000ff200087fe4ff */
[----:B------:R3:W-:Y:S01]  /*8300*/  UTMASTG.3D [UR48], [UR4] ;  /* 0x00000030040073b5 */ /* 0x0007e20008010000 */
[----:B------:R0:W-:Y:S01]  /*8310*/  UTMACMDFLUSH ;  /* 0x00000000000079b7 */ /* 0x0001e20000000000 */
[----:B---3--:R-:W-:Y:S04]  /*8320*/  DEPBAR.LE SB0, 0x1 ;  /* 0x000080400000791a */ /* 0x008fe80000000000 */
.L_x_118:
[----:B------:R-:W-:Y:S05]  /*8330*/  BSYNC.RECONVERGENT B0 ;  /* 0x0000000000007941 */ /* 0x000fea0003800200 */
.L_x_117:
[----:B------:R-:W-:Y:S01]  /*8340*/  BAR.SYNC.DEFER_BLOCKING 0x1, 0x80 ;  /* 0x0042000000007b1d */ /* 0x000fe20000010000 */
[----:B------:R-:W-:Y:S01]  /*8350*/  ISETP.NE.AND P1, PT, R157, RZ, PT ;  /* 0x000000ff9d00720c */ /* 0x000fe20003f25270 */
[----:B------:R-:W-:Y:S01]  /*8360*/  UISETP.NE.AND UP0, UPT, UR54, URZ, UPT ;  /* 0x000000ff3600728c */ /* 0x000fe2000bf05270 */
[----:B------:R-:W-:Y:S11]  /*8370*/  LEA R3, R77, UR46, 0x3 ;  /* 0x0000002e4d037c11 */ /* 0x000ff6000f8e18ff */
[----:B------:R-:W-:Y:S01]  /*8380*/  @P1 SHF.L.U32 R6, R149, 0x1f, RZ ;  /* 0x0000001f95061819 */ /* 0x000fe200000006ff */
[----:B------:R-:W-:Y:S06]  /*8390*/  BRA.U !UP0, `(.L_x_119) ;  /* 0x0000000108247547 */ /* 0x000fec000b800000 */
[----:B------:R-:W3:Y:S01]  /*83a0*/  S2R R0, SR_CgaCtaId ;  /* 0x0000000000007919 */ /* 0x000ee20000008800 */
[----:B------:R-:W-:Y:S01]  /*83b0*/  IMAD.U32 R4, RZ, RZ, UR52 ;  /* 0x00000034ff047e24 */ /* 0x000fe2000f8e00ff */
[----:B------:R-:W-:Y:S04]  /*83c0*/  UIADD3 UR4, UPT, UPT, UR52, 0x1, URZ ;  /* 0x0000000134047890 */ /* 0x000fe8000fffe0ff */
[----:B------:R-:W-:Y:S01]  /*83d0*/  @P1 LEA R4, R4, UR46, 0x3 ;  /* 0x0000002e04041c11 */ /* 0x000fe2000f8e18ff */
[----:B------:R-:W-:Y:S04]  /*83e0*/  UISETP.NE.AND UP0, UPT, UR4, 0x4, UPT ;  /* 0x000000040400788c */ /* 0x000fe8000bf05270 */
[----:B------:R-:W-:Y:S01]  /*83f0*/  @P1 VIADD R5, R4, 0x60 ;  /* 0x0000006004051836 */ /* 0x000fe20000000000 */
[----:B------:R-:W-:Y:S04]  /*8400*/  USEL UR52, UR4, URZ, UP0 ;  /* 0x000000ff04347287 */ /* 0x000fe80008000000 */
[----:B---3--:R-:W-:Y:S04]  /*8410*/  @P1 PRMT R0, R0, 0x654, R5 ;  /* 0x0000065400001816 */ /* 0x008fe80000000005 */
[----:B------:R3:W-:Y:S04]  /*8420*/  @P1 SYNCS.ARRIVE.TRANS64.RED.A1T0 RZ, [R0+URZ], RZ ;  /* 0x000000ff00ff19a7 */ /* 0x0007e800081004ff */
.L_x_119:
[----:B------:R-:W4:Y:S01]  /*8430*/  @P1 SYNCS.PHASECHK.TRANS64.TRYWAIT P0, [R3+URZ+0x40], R6 ;  /* 0x00004006030015a7 */ /* 0x000f2200080011ff */
[----:B------:R-:W-:Y:S01]  /*8440*/  UISETP.NE.AND UP0, UPT, UR38, URZ, UPT ;  /* 0x000000ff2600728c */ /* 0x000fe2000bf05270 */
[----:B------:R-:W-:Y:S01]  /*8450*/  BSSY B1, `(.L_x_120) ;  /* 0x0000021000017945 */ /* 0x000fe20003800000 */
[----:B------:R-:W-:Y:S02]  /*8460*/  UMOV UR4, 0x80 ;  /* 0x0000008000047882 */ /* 0x000fe40000000000 */
[----:B------:R-:W-:Y:S01]  /*8470*/  USEL UR39, UR4, 0x40, !UP0 ;  /* 0x0000004004277887 */ /* 0x000fe2000c000000 */
[----:B----4-:R-:W-:Y:S01]  /*8480*/  @P1 SEL R79, RZ, 0x1, !P0 ;  /* 0x00000001ff4f1807 */ /* 0x010fe20004000000 */
[----:B------:R-:W-:Y:S10]  /*8490*/  @!P1 BRA `(.L_x_121) ;  /* 0x0000000000709947 */ /* 0x000ff40003800000 */
[----:B------:R-:W-:Y:S01]  /*84a0*/  ISETP.NE.AND P1, PT, R93, RZ, PT ;  /* 0x000000ff5d00720c */ /* 0x000fe20003f25270 */
[----:B------:R-:W-:Y:S01]  /*84b0*/  BSSY B0, `(.L_x_122) ;  /* 0x000000b000007945 */ /* 0x000fe20003800000 */
[----:B------:R-:W-:Y:S11]  /*84c0*/  ISETP.NE.AND P0, PT, R79, RZ, PT ;  /* 0x000000ff4f00720c */ /* 0x000ff60003f05270 */
[----:B------:R-:W-:Y:S05]  /*84d0*/  @P1 IMAD R6, R77, 0x4000, R164 ;  /* 0x000040004d061824 */ /* 0x000fea00078e02a4 */
[----:B------:R-:W-:Y:S04]  /*84e0*/  @P1 IADD3 R9, PT, PT, R6, UR46, RZ ;  /* 0x0000002e06091c10 */ /* 0x000fe8000fffe0ff */
[----:B------:R-:W-:Y:S01]  /*84f0*/  @P1 IADD3 R7, PT, PT, R92, R9, RZ ;  /* 0x000000095c071210 */ /* 0x000fe20007ffe0ff */
[--C-:B------:R-:W-:Y:S02]  /*8500*/  @P1 IMAD.IADD R5, R78, 0x1, R9.reuse ;  /* 0x000000014e051824 */ /* 0x100fe400078e0209 */
[----:B------:R-:W-:Y:S01]  /*8510*/  @P1 IMAD.IADD R4, R94, 0x1, R9 ;  /* 0x000000015e041824 */ /* 0x000fe200078e0209 */
[----:B------:R-:W-:Y:S06]  /*8520*/  @P0 BRA `(.L_x_123) ;  /* 0x00000000000c0947 */ /* 0x000fec0003800000 */
[----:B---3--:R-:W-:Y:S04]  /*8530*/  SHF.L.U32 R0, R149, 0x1f, RZ ;  /* 0x0000001f95007819 */ /* 0x008fe800000006ff */
[----:B------:R-:W3:Y:S02]  /*8540*/  SYNCS.PHASECHK.TRANS64.TRYWAIT P0, [R3+URZ+0x40], R0 ;  /* 0x00004000030075a7 */ /* 0x000ee400080011ff */
[----:B---3--:R-:W-:Y:S05]  /*8550*/  @!P0 BRA `(.L_x_124) ;  /* 0x0000004800888947 */ /* 0x008fea0003800000 */
.L_x_123:
[----:B------:R-:W-:Y:S05]  /*8560*/  BSYNC B0 ;  /* 0x0000000000007941 */ /* 0x000fea0003800000 */
.L_x_122:
[----:B------:R-:W-:Y:S01]  /*8570*/  ISETP.NE.AND P0, PT, R93, RZ, PT ;  /* 0x000000ff5d00720c */ /* 0x000fe20003f05270 */
[----:B------:R-:W-:Y:S11]  /*8580*/  VIADD R77, R77, 0x1 ;  /* 0x000000014d4d7836 */ /* 0x000ff60000000000 */
[----:B------:R-:W-:Y:S01]  /*8590*/  @!UPT UIADD3 URZ, UPT, UPT, URZ, URZ, URZ ;  /* 0x000000fffffff290 */ /* 0x000fe2000fffe0ff */
[----:B------:R4:W1:Y:S01]  /*85a0*/  @P0 LDS.128 R84, [R6+UR46+0x400] ;  /* 0x0004002e06540984 */ /* 0x0008620008000c00 */
[--C-:B---3--:R-:W-:Y:S01]  /*85b0*/  @P0 IMAD.IADD R3, R92, 0x1, R5.reuse ;  /* 0x000000015c030824 */ /* 0x108fe200078e0205 */
[C---:B------:R-:W-:Y:S01]  /*85c0*/  @P0 IADD3 R0, PT, PT, R94.reuse, R7, RZ ;  /* 0x000000075e000210 */ /* 0x040fe20007ffe0ff */
[C---:B------:R-:W-:Y:S01]  /*85d0*/  @P0 IMAD.IADD R8, R94.reuse, 0x1, R5 ;  /* 0x000000015e080824 */ /* 0x040fe200078e0205 */
[----:B------:R4:W3:Y:S02]  /*85e0*/  @P0 LDS.128 R80, [R4+0x400] ;  /* 0x0004000004500984 */ /* 0x0008e40000000c00 */
[----:B------:R-:W-:Y:S02]  /*85f0*/  @P0 IADD3 R9, PT, PT, R94, R3, RZ ;  /* 0x000000035e090210 */ /* 0x000fe40007ffe0ff */
[----:B------:R4:W1:Y:S04]  /*8600*/  @P0 LDS.128 R88, [R7+0x400] ;  /* 0x0004000007580984 */ /* 0x0008680000000c00 */
[----:B------:R4:W1:Y:S04]  /*8610*/  @P0 LDS.128 R96, [R0+0x400] ;  /* 0x0004000000600984 */ /* 0x0008680000000c00 */
[----:B------:R4:W1:Y:S04]  /*8620*/  @P0 LDS.128 R104, [R5+0x400] ;  /* 0x0004000005680984 */ /* 0x0008680000000c00 */
[----:B------:R4:W1:Y:S04]  /*8630*/  @P0 LDS.128 R112, [R8+0x400] ;  /* 0x0004000008700984 */ /* 0x0008680000000c00 */
[----:B------:R4:W1:Y:S04]  /*8640*/  @P0 LDS.128 R120, [R3+0x400] ;  /* 0x0004000003780984 */ /* 0x0008680000000c00 */
[----:B------:R4:W1:Y:S02]  /*8650*/  @P0 LDS.128 R128, [R9+0x400] ;  /* 0x0004000009800984 */ /* 0x0008640000000c00 */
.L_x_121:
[----:B------:R-:W-:Y:S05]  /*8660*/  BSYNC B1 ;  /* 0x0000000000017941 */ /* 0x000fea0003800000 */
.L_x_120:
[----:B------:R-:W-:Y:S05]  /*8670*/  VIADD R50, R69, UR39 ;  /* 0x0000002745327c36 */ /* 0x000fea0008000000 */
[----:B----4-:R-:W-:Y:S04]  /*8680*/  SHF.R.U32.HI R3, RZ, 0x15, R50 ;  /* 0x00000015ff037819 */ /* 0x010fe80000011632 */
[----:B------:R-:W-:Y:S11]  /*8690*/  LOP3.LUT P0, RZ, R3, 0x3, R140, 0x48, !PT ;  /* 0x0000000303ff7812 */ /* 0x000ff6000780488c */
[----:B------:R-:W-:Y:S02]  /*86a0*/  @!UPT UIADD3 URZ, UPT, UPT, URZ, URZ, URZ ;  /* 0x000000fffffff290 */ /* 0x000fe4000fffe0ff */
        /* <DEDUP_REMOVED lines=17> */
.L_x_125:
[----:B-1----:R-:W-:Y:S01]  /*87c0*/  SHF.L.U32 R70, R84, 0x10, RZ ;  /* 0x0000001054467819 */ /* 0x002fe200000006ff */
[----:B------:R-:W-:Y:S05]  /*87d0*/  WARPSYNC.ALL ;  /* 0x0000000000007948 */ /* 0x000fea0003800000 */
[----:B------:R-:W-:Y:S01]  /*87e0*/  R2UR UR4, R50 ;  /* 0x00000000320472ca */ /* 0x000fe200000e0000 */
[----:B------:R-:W1:Y:S01]  /*87f0*/  S2R R165, SR_CgaCtaId ;  /* 0x0000000000a57919 */ /* 0x000e620000008800 */
[----:B------:R-:W-:Y:S01]  /*8800*/  LOP3.LUT R72, R84, 0xffff0000, RZ, 0xc0, !PT ;  /* 0xffff000054487812 */ /* 0x000fe200078ec0ff */
[----:B------:R-:W-:Y:S01]  /*8810*/  BSSY.RECONVERGENT B0, `(.L_x_126) ;  /* 0x0000102000007945 */ /* 0x000fe20003800200 */
[----:B------:R-:W-:Y:S02]  /*8820*/  SHF.L.U32 R73, R85, 0x10, RZ ;  /* 0x0000001055497819 */ /* 0x000fe400000006ff */
[----:B------:R-:W-:Y:S02]  /*8830*/  LOP3.LUT R74, R87, 0xffff0000, RZ, 0xc0, !PT ;  /* 0xffff0000574a7812 */ /* 0x000fe400078ec0ff */
[----:B------:R-:W-:Y:S02]  /*8840*/  ISETP.NE.AND P6, PT, R157, RZ, PT ;  /* 0x000000ff9d00720c */ /* 0x000fe40003fc5270 */
[----:B------:R-:W-:Y:S02]  /*8850*/  ISETP.NE.AND P0, PT, R152, RZ, PT ;  /* 0x000000ff9800720c */ /* 0x000fe40003f05270 */
[----:B------:R-:W-:Y:S01]  /*8860*/  LEA R95, R77, UR46, 0x3 ;  /* 0x0000002e4d5f7c11 */ /* 0x000fe2000f8e18ff */
[----:B------:R-:W3:Y:S02]  /*8870*/  LDTM.x64 R4, tmem[UR4] ;  /* 0x00000004000479ee */ /* 0x000ee40008340000 */
[C---:B---3--:R-:W-:Y:S01]  /*8880*/  FMUL R0, R68.reuse, R4 ;  /* 0x0000000444007220 */ /* 0x048fe20000400000 */
[C---:B------:R-:W-:Y:S01]  /*8890*/  FMUL R3, R68.reuse, R5 ;  /* 0x0000000544037220 */ /* 0x040fe20000400000 */
[C---:B------:R-:W-:Y:S01]  /*88a0*/  FMUL R6, R68.reuse, R6 ;  /* 0x0000000644067220 */ /* 0x040fe20000400000 */
[----:B------:R-:W-:Y:S01]  /*88b0*/  FMUL R7, R68, R7 ;  /* 0x0000000744077220 */ /* 0x000fe20000400000 */
[----:B------:R-:W-:Y:S01]  /*88c0*/  FFMA R0, R71, R70, R0 ;  /* 0x0000004647007223 */ /* 0x000fe20000000000 */
[----:B------:R-:W-:Y:S01]  /*88d0*/  LOP3.LUT R70, R85, 0xffff0000, RZ, 0xc0, !PT ;  /* 0xffff000055467812 */ /* 0x000fe200078ec0ff */
[----:B------:R-:W-:Y:S01]  /*88e0*/  FFMA R3, R71, R72, R3 ;  /* 0x0000004847037223 */ /* 0x000fe20000000003 */
[----:B------:R-:W-:Y:S01]  /*88f0*/  SHF.L.U32 R72, R87, 0x10, RZ ;  /* 0x0000001057487819 */ /* 0x000fe200000006ff */
[C---:B------:R-:W-:Y:S01]  /*8900*/  FFMA R6, R71.reuse, R73, R6 ;  /* 0x0000004947067223 */ /* 0x040fe20000000006 */
[----:B------:R-:W-:Y:S01]  /*8910*/  SHF.L.U32 R73, R86, 0x10, RZ ;  /* 0x0000001056497819 */ /* 0x000fe200000006ff */
[----:B------:R-:W-:Y:S01]  /*8920*/  FFMA R7, R71, R70, R7 ;  /* 0x0000004647077223 */ /* 0x000fe20000000007 */
[----:B------:R-:W-:Y:S01]  /*8930*/  F2FP.BF16.F32.PACK_AB R100, R3, R0 ;  /* 0x000000000364723e */ /* 0x000fe200000010ff */
[----:B------:R-:W-:Y:S01]  /*8940*/  FMUL R4, R68, R8 ;  /* 0x0000000844047220 */ /* 0x000fe20000400000 */
[----:B------:R-:W-:Y:S01]  /*8950*/  LOP3.LUT R70, R86, 0xffff0000, RZ, 0xc0, !PT ;  /* 0xffff000056467812 */ /* 0x000fe200078ec0ff */
[C---:B------:R-:W-:Y:S01]  /*8960*/  FMUL R0, R68.reuse, R9 ;  /* 0x0000000944007220 */ /* 0x040fe20000400000 */
[----:B------:R-:W-:Y:S01]  /*8970*/  F2FP.BF16.F32.PACK_AB R101, R7, R6 ;  /* 0x000000060765723e */ /* 0x000fe200000010ff */
[----:B------:R-:W-:Y:S01]  /*8980*/  FMUL R3, R68, R10 ;  /* 0x0000000a44037220 */ /* 0x000fe20000400000 */
[C---:B------:R-:W-:Y:S01]  /*8990*/  FFMA R4, R71.reuse, R73, R4 ;  /* 0x0000004947047223 */ /* 0x040fe20000000004 */
[----:B------:R-:W-:Y:S01]  /*89a0*/  SHF.L.U32 R73, R82, 0x10, RZ ;  /* 0x0000001052497819 */ /* 0x000fe200000006ff */
[----:B------:R-:W-:Y:S01]  /*89b0*/  FMUL R5, R68, R11 ;  /* 0x0000000b44057220 */ /* 0x000fe20000400000 */
[C---:B------:R-:W-:Y:S01]  /*89c0*/  FFMA R0, R71.reuse, R70, R0 ;  /* 0x0000004647007223 */ /* 0x040fe20000000000 */
[C---:B------:R-:W-:Y:S01]  /*89d0*/  SHF.L.U32 R70, R80.reuse, 0x10, RZ ;  /* 0x0000001050467819 */ /* 0x040fe200000006ff */
[C---:B------:R-:W-:Y:S01]  /*89e0*/  FFMA R3, R71.reuse, R72, R3 ;  /* 0x0000004847037223 */ /* 0x040fe20000000003 */
[----:B------:R-:W-:Y:S01]  /*89f0*/  LOP3.LUT R72, R80, 0xffff0000, RZ, 0xc0, !PT ;  /* 0xffff000050487812 */ /* 0x000fe200078ec0ff */
[----:B------:R-:W-:Y:S01]  /*8a00*/  FMUL R6, R68, R12 ;  /* 0x0000000c44067220 */ /* 0x000fe20000400000 */
[----:B------:R-:W-:Y:S01]  /*8a10*/  F2FP.BF16.F32.PACK_AB R102, R0, R4 ;  /* 0x000000040066723e */ /* 0x000fe200000010ff */
[C---:B------:R-:W-:Y:S01]  /*8a20*/  FFMA R5, R71.reuse, R74, R5 ;  /* 0x0000004a47057223 */ /* 0x040fe20000000005 */
[C---:B------:R-:W-:Y:S01]  /*8a30*/  FMUL R7, R68.reuse, R13 ;  /* 0x0000000d44077220 */ /* 0x040fe20000400000 */
[----:B------:R-:W-:Y:S01]  /*8a40*/  FFMA R6, R71, R70, R6 ;  /* 0x0000004647067223 */ /* 0x000fe20000000006 */
[----:B------:R-:W-:Y:S01]  /*8a50*/  SHF.L.U32 R70, R81, 0x10, RZ ;  /* 0x0000001051467819 */ /* 0x000fe200000006ff */
[C---:B------:R-:W-:Y:S01]  /*8a60*/  FMUL R0, R68.reuse, R14 ;  /* 0x0000000e44007220 */ /* 0x040fe20000400000 */
[----:B------:R-:W-:Y:S01]  /*8a70*/  F2FP.BF16.F32.PACK_AB R103, R5, R3 ;  /* 0x000000030567723e */ /* 0x000fe200000010ff */
[----:B------:R-:W-:Y:S01]  /*8a80*/  FFMA R7, R71, R72, R7 ;  /* 0x0000004847077223 */ /* 0x000fe20000000007 */
[----:B------:R-:W-:Y:S01]  /*8a90*/  LOP3.LUT R72, R81, 0xffff0000, RZ, 0xc0, !PT ;  /* 0xffff000051487812 */ /* 0x000fe200078ec0ff */
[C---:B------:R-:W-:Y:S01]  /*8aa0*/  FMUL R3, R68.reuse, R15 ;  /* 0x0000000f44037220 */ /* 0x040fe20000400000 */
[----:B------:R-:W-:Y:S01]  /*8ab0*/  FMUL R4, R68, R16 ;  /* 0x0000001044047220 */ /* 0x000fe20000400000 */
[C---:B------:R-:W-:Y:S01]  /*8ac0*/  FFMA R0, R71.reuse, R70, R0 ;  /* 0x0000004647007223 */ /* 0x040fe20000000000 */
[----:B------:R-:W-:Y:S01]  /*8ad0*/  LOP3.LUT R70, R82, 0xffff0000, RZ, 0xc0, !PT ;  /* 0xffff000052467812 */ /* 0x000fe200078ec0ff */
[----:B------:R-:W-:Y:S01]  /*8ae0*/  FFMA R3, R71, R72, R3 ;  /* 0x0000004847037223 */ /* 0x000fe20000000003 */
[----:B------:R-:W-:Y:S01]  /*8af0*/  F2FP.BF16.F32.PACK_AB R108, R7, R6 ;  /* 0x00000006076c723e */ /* 0x000fe200000010ff */
[----:B------:R-:W-:Y:S01]  /*8b00*/  FFMA R4, R71, R73, R4 ;  /* 0x0000004947047223 */ /* 0x000fe20000000004 */
[C---:B------:R-:W-:Y:S01]  /*8b10*/  SHF.L.U32 R73, R83.reuse, 0x10, RZ ;  /* 0x0000001053497819 */ /* 0x040fe200000006ff */
[C---:B------:R-:W-:Y:S01]  /*8b20*/  FMUL R5, R68.reuse, R17 ;  /* 0x0000001144057220 */ /* 0x040fe20000400000 */
[----:B------:R-:W-:Y:S01]  /*8b30*/  LOP3.LUT R72, R83, 0xffff0000, RZ, 0xc0, !PT ;  /* 0xffff000053487812 */ /* 0x000fe200078ec0ff */
[C---:B------:R-:W-:Y:S01]  /*8b40*/  FMUL R6, R68.reuse, R18 ;  /* 0x0000001244067220 */ /* 0x040fe20000400000 */
[----:B------:R-:W-:Y:S01]  /*8b50*/  F2FP.BF16.F32.PACK_AB R109, R3, R0 ;  /* 0x00000000036d723e */ /* 0x000fe200000010ff */
[----:B------:R-:W-:Y:S01]  /*8b60*/  FMUL R7, R68, R19 ;  /* 0x0000001344077220 */ /* 0x000fe20000400000 */
[C---:B------:R-:W-:Y:S01]  /*8b70*/  FFMA R5, R71.reuse, R70, R5 ;  /* 0x0000004647057223 */ /* 0x040fe20000000005 */
[C---:B------:R-:W-:Y:S01]  /*8b80*/  SHF.L.U32 R70, R88.reuse, 0x10, RZ ;  /* 0x0000001058467819 */ /* 0x040fe200000006ff */
[----:B------:R-:W-:Y:S01]  /*8b90*/  FFMA R6, R71, R73, R6 ;  /* 0x0000004947067223 */ /* 0x000fe20000000006 */
[----:B------:R-:W-:Y:S01]  /*8ba0*/  SHF.L.U32 R73, R91, 0x10, RZ ;  /* 0x000000105b497819 */ /* 0x000fe200000006ff */
        /* <DEDUP_REMOVED lines=8> */
[----:B------:R-:W-:Y:S01]  /*8c30*/  FFMA R3, R71, R72, R3 ;  /* 0x0000004847037223 */ /* 0x000fe20000000003 */
[----:B------:R-:W-:Y:S01]  /*8c40*/  LOP3.LUT R72, R91, 0xffff0000, RZ, 0xc0, !PT ;  /* 0xffff00005b487812 */ /* 0x000fe200078ec0ff */
[C---:B------:R-:W-:Y:S01]  /*8c50*/  FMUL R4, R68.reuse, R22 ;  /* 0x0000001644047220 */ /* 0x040fe20000400000 */
[----:B------:R3:W-:Y:S01]  /*8c60*/  STS.128 [R164+UR46+0x4400], R100 ;  /* 0x00440064a4007988 */ /* 0x0007e20008000c2e */
[C---:B------:R-:W-:Y:S01]  /*8c70*/  FMUL R5, R68.reuse, R23 ;  /* 0x0000001744057220 */ /* 0x040fe20000400000 */
[----:B------:R-:W-:Y:S01]  /*8c80*/  F2FP.BF16.F32.PACK_AB R116, R3, R0 ;  /* 0x000000000374723e */ /* 0x000fe200000010ff */
[----:B------:R-:W-:Y:S01]  /*8c90*/  FFMA R4, R71, R70, R4 ;  /* 0x0000004647047223 */ /* 0x000fe20000000004 */
[----:B------:R-:W-:Y:S01]  /*8ca0*/  LOP3.LUT R0, R89, 0xffff0000, RZ, 0xc0, !PT ;  /* 0xffff000059007812 */ /* 0x000fe200078ec0ff */
[----:B------:R-:W-:Y:S01]  /*8cb0*/  FMUL R6, R68, R24 ;  /* 0x0000001844067220 */ /* 0x000fe20000400000 */
[----:B------:R-:W-:Y:S01]  /*8cc0*/  SHF.L.U32 R3, R90, 0x10, RZ ;  /* 0x000000105a037819 */ /* 0x000fe200000006ff */
[----:B------:R-:W-:Y:S01]  /*8cd0*/  FMUL R7, R68, R25 ;  /* 0x0000001944077220 */ /* 0x000fe20000400000 */
[----:B------:R-:W-:Y:S01]  /*8ce0*/  LOP3.LUT R70, R90, 0xffff0000, RZ, 0xc0, !PT ;  /* 0xffff00005a467812 */ /* 0x000fe200078ec0ff */
        /* <DEDUP_REMOVED lines=21> */
[----:B------:R4:W-:Y:S01]  /*8e40*/  STS.128 [R163+0x4400], R108 ;  /* 0x0044006ca3007388 */ /* 0x0009e20000000c00 */
[----:B------:R-:W-:Y:S01]  /*8e50*/  FFMA R11, R71, R70, R11 ;  /* 0x00000046470b7223 */ /* 0x000fe2000000000b */
[----:B------:R-:W-:Y:S01]  /*8e60*/  LOP3.LUT R70, R99, 0xffff0000, RZ, 0xc0, !PT ;  /* 0xffff000063467812 */ /* 0x000fe200078ec0ff */
[C---:B------:R-:W-:Y:S01]  /*8e70*/  FFMA R12, R71.reuse, R3, R12 ;  /* 0x00000003470c7223 */ /* 0x040fe2000000000c */
[C---:B------:R-:W-:Y:S01]  /*8e80*/  SHF.L.U32 R3, R98.reuse, 0x10, RZ ;  /* 0x0000001062037819 */ /* 0x040fe200000006ff */
[----:B------:R-:W-:Y:S01]  /*8e90*/  FFMA R13, R71, R0, R13 ;  /* 0x00000000470d7223 */ /* 0x000fe2000000000d */
[----:B------:R-:W-:Y:S01]  /*8ea0*/  LOP3.LUT R0, R98, 0xffff0000, RZ, 0xc0, !PT ;  /* 0xffff000062007812 */ /* 0x000fe200078ec0ff */
[C---:B------:R-:W-:Y:S01]  /*8eb0*/  FMUL R14, R68.reuse, R32 ;  /* 0x00000020440e7220 */ /* 0x040fe20000400000 */
[----:B---3--:R-:W-:Y:S01]  /*8ec0*/  F2FP.BF16.F32.PACK_AB R100, R11, R10 ;  /* 0x0000000a0b64723e */ /* 0x008fe200000010ff */
[C---:B------:R-:W-:Y:S01]  /*8ed0*/  FMUL R15, R68.reuse, R33 ;  /* 0x00000021440f7220 */ /* 0x040fe20000400000 */
[----:B------:R-:W-:Y:S01]  /*8ee0*/  F2FP.BF16.F32.PACK_AB R101, R13, R12 ;  /* 0x0000000c0d65723e */ /* 0x000fe200000010ff */
        /* <DEDUP_REMOVED lines=14> */
[----:B------:R-:W-:Y:S01]  /*8fd0*/  FMUL R20, R68, R38 ;  /* 0x0000002644147220 */ /* 0x000fe20000400000 */
[----:B------:R-:W-:Y:S01]  /*8fe0*/  FFMA R18, R71, R0, R18 ;  /* 0x0000000047127223 */ /* 0x000fe20000000012 */
[----:B------:R-:W-:Y:S01]  /*8ff0*/  LOP3.LUT R0, R105, 0xffff0000, RZ, 0xc0, !PT ;  /* 0xffff000069007812 */ /* 0x000fe200078ec0ff */
[C---:B------:R-:W-:Y:S01]  /*9000*/  FFMA R19, R71.reuse, R70, R19 ;  /* 0x0000004647137223 */ /* 0x040fe20000000013 */
[C---:B------:R-:W-:Y:S01]  /*9010*/  LOP3.LUT R70, R106.reuse, 0xffff0000, RZ, 0xc0, !PT ;  /* 0xffff00006a467812 */ /* 0x040fe200078ec0ff */
[----:B------:R-:W-:Y:S01]  /*9020*/  FFMA R20, R71, R3, R20 ;  /* 0x0000000347147223 */ /* 0x000fe20000000014 */
[----:B------:R-:W-:Y:S01]  /*9030*/  SHF.L.U32 R3, R106, 0x10, RZ ;  /* 0x000000106a037819 */ /* 0x000fe200000006ff */
[C---:B------:R-:W-:Y:S01]  /*9040*/  FMUL R21, R68.reuse, R39 ;  /* 0x0000002744157220 */ /* 0x040fe20000400000 */
[----:B----4-:R-:W-:Y:S01]  /*9050*/  F2FP.BF16.F32.PACK_AB R108, R19, R18 ;  /* 0x00000012136c723e */ /* 0x010fe200000010ff */
[C---:B------:R-:W-:Y:S01]  /*9060*/  FMUL R22, R68.reuse, R40 ;  /* 0x0000002844167220 */ /* 0x040fe20000400000 */
[----:B------:R-:W-:Y:S01]  /*9070*/  STS.128 [R162+0x4400], R116 ;  /* 0x00440074a2007388 */ /* 0x000fe20000000c00 */
[C---:B------:R-:W-:Y:S01]  /*9080*/  FMUL R23, R68.reuse, R41 ;  /* 0x0000002944177220 */ /* 0x040fe20000400000 */
[----:B------:R-:W-:Y:S01]  /*9090*/  FMUL R24, R68, R42 ;  /* 0x0000002a44187220 */ /* 0x000fe20000400000 */
[C---:B------:R-:W-:Y:S01]  /*90a0*/  FFMA R21, R71.reuse, R0, R21 ;  /* 0x0000000047157223 */ /* 0x040fe20000000015 */
[----:B------:R-:W-:Y:S01]  /*90b0*/  SHF.L.U32 R0, R112, 0x10, RZ ;  /* 0x0000001070007819 */ /* 0x000fe200000006ff */
[----:B------:R-:W-:Y:S01]  /*90c0*/  FMUL R25, R68, R43 ;  /* 0x0000002b44197220 */ /* 0x000fe20000400000 */
[----:B------:R-:W-:Y:S01]  /*90d0*/  FFMA R22, R71, R3, R22 ;  /* 0x0000000347167223 */ /* 0x000fe20000000016 */
[----:B------:R-:W-:Y:S01]  /*90e0*/  SHF.L.U32 R3, R113, 0x10, RZ ;  /* 0x0000001071037819 */ /* 0x000fe200000006ff */
[----:B------:R-:W-:Y:S01]  /*90f0*/  FFMA R23, R71, R70, R23 ;  /* 0x0000004647177223 */ /* 0x000fe20000000017 */
[----:B------:R-:W-:Y:S01]  /*9100*/  LOP3.LUT R70, R112, 0xffff0000, RZ, 0xc0, !PT ;  /* 0xffff000070467812 */ /* 0x000fe200078ec0ff */
[C---:B------:R-:W-:Y:S01]  /*9110*/  FMUL R26, R68.reuse, R44 ;  /* 0x0000002c441a7220 */ /* 0x040fe20000400000 */
[----:B------:R-:W-:Y:S01]  /*9120*/  F2FP.BF16.F32.PACK_AB R109, R21, R20 ;  /* 0x00000014156d723e */ /* 0x000fe200000010ff */
[----:B------:R-:W-:Y:S01]  /*9130*/  FFMA R24, R71, R73, R24 ;  /* 0x0000004947187223 */ /* 0x000fe20000000018 */
[----:B------:R-:W-:Y:S01]  /*9140*/  F2FP.BF16.F32.PACK_AB R110, R23, R22 ;  /* 0x00000016176e723e */ /* 0x000fe200000010ff */
[----:B------:R-:W-:Y:S01]  /*9150*/  FFMA R25, R71, R72, R25 ;  /* 0x0000004847197223 */ /* 0x000fe20000000019 */
[----:B------:R-:W-:Y:S01]  /*9160*/  SHF.L.U32 R73, R115, 0x10, RZ ;  /* 0x0000001073497819 */ /* 0x000fe200000006ff */
[C---:B------:R-:W-:Y:S01]  /*9170*/  FMUL R27, R68.reuse, R45 ;  /* 0x0000002d441b7220 */ /* 0x040fe20000400000 */
[----:B------:R-:W-:Y:S01]  /*9180*/  LOP3.LUT R72, R131, 0xffff0000, RZ, 0xc0, !PT ;  /* 0xffff000083487812 */ /* 0x000fe200078ec0ff */
[----:B------:R-:W-:Y:S01]  /*9190*/  FMUL R28, R68, R46 ;  /* 0x0000002e441c7220 */ /* 0x000fe20000400000 */
[----:B------:R-:W-:Y:S01]  /*91a0*/  F2FP.BF16.F32.PACK_AB R111, R25, R24 ;  /* 0x00000018196f723e */ /* 0x000fe200000010ff */
[----:B------:R3:W-:Y:S01]  /*91b0*/  STS.128 [R161+0x4400], R100 ;  /* 0x00440064a1007388 */ /* 0x0007e20000000c00 */
        /* <DEDUP_REMOVED lines=12> */
[----:B------:R4:W-:Y:S01]  /*9280*/  STS.128 [R147+0x4400], R108 ;  /* 0x0044006c93007388 */ /* 0x0009e20000000c00 */
[----:B------:R-:W-:Y:S01]  /*9290*/  FMUL R33, R68, R51 ;  /* 0x0000003344217220 */ /* 0x000fe20000400000 */
[C---:B------:R-:W-:Y:S01]  /*92a0*/  FFMA R30, R71.reuse, R3, R30 ;  /* 0x00000003471e7223 */ /* 0x040fe2000000001e */
[C---:B------:R-:W-:Y:S01]  /*92b0*/  SHF.L.U32 R3, R120.reuse, 0x10, RZ ;  /* 0x0000001078037819 */ /* 0x040fe200000006ff */
[C---:B------:R-:W-:Y:S01]  /*92c0*/  FFMA R31, R71.reuse, R70, R31 ;  /* 0x00000046471f7223 */ /* 0x040fe2000000001f */
[----:B------:R-:W-:Y:S01]  /*92d0*/  LOP3.LUT R70, R120, 0xffff0000, RZ, 0xc0, !PT ;  /* 0xffff000078467812 */ /* 0x000fe200078ec0ff */
[----:B------:R-:W-:Y:S01]  /*92e0*/  FFMA R32, R71, R73, R32 ;  /* 0x0000004947207223 */ /* 0x000fe20000000020 */
        /* <DEDUP_REMOVED lines=9> */
[----:B------:R-:W-:Y:S01]  /*9380*/  FFMA R35, R71, R70, R35 ;  /* 0x0000004647237223 */ /* 0x000fe20000000023 */
[----:B------:R-:W-:Y:S01]  /*9390*/  LOP3.LUT R70, R123, 0xffff0000, RZ, 0xc0, !PT ;  /* 0xffff00007b467812 */ /* 0x000fe200078ec0ff */
[----:B------:R-:W-:Y:S01]  /*93a0*/  FFMA R36, R71, R73, R36 ;  /* 0x0000004947247223 */ /* 0x000fe20000000024 */
[----:B------:R-:W-:Y:S01]  /*93b0*/  SHF.L.U32 R73, R123, 0x10, RZ ;  /* 0x000000107b497819 */ /* 0x000fe200000006ff */
[----:B------:R-:W-:Y:S01]  /*93c0*/  FFMA R37, R71, R0, R37 ;  /* 0x0000000047257223 */ /* 0x000fe20000000025 */
[----:B------:R-:W-:Y:S01]  /*93d0*/  LOP3.LUT R0, R122, 0xffff0000, RZ, 0xc0, !PT ;  /* 0xffff00007a007812 */ /* 0x000fe200078ec0ff */
[C---:B------:R-:W-:Y:S01]  /*93e0*/  FMUL R38, R68.reuse, R56 ;  /* 0x0000003844267220 */ /* 0x040fe20000400000 */
[----:B---3--:R-:W-:Y:S01]  /*93f0*/  F2FP.BF16.F32.PACK_AB R100, R27, R26 ;  /* 0x0000001a1b64723e */ /* 0x008fe200000010ff */
[C---:B------:R-:W-:Y:S01]  /*9400*/  FMUL R39, R68.reuse, R57 ;  /* 0x0000003944277220 */ /* 0x040fe20000400000 */
[----:B------:R-:W-:Y:S01]  /*9410*/  F2FP.BF16.F32.PACK_AB R101, R29, R28 ;  /* 0x0000001c1d65723e */ /* 0x000fe200000010ff */
[C---:B------:R-:W-:Y:S01]  /*9420*/  FMUL R40, R68.reuse, R58 ;  /* 0x0000003a44287220 */ /* 0x040fe20000400000 */
[----:B------:R-:W-:Y:S01]  /*9430*/  F2FP.BF16.F32.PACK_AB R102, R31, R30 ;  /* 0x0000001e1f66723e */ /* 0x000fe200000010ff */
[----:B------:R-:W-:Y:S01]  /*9440*/  FMUL R41, R68, R59 ;  /* 0x0000003b44297220 */ /* 0x000fe20000400000 */
[----:B------:R-:W-:Y:S01]  /*9450*/  F2FP.BF16.F32.PACK_AB R103, R33, R32 ;  /* 0x000000202167723e */ /* 0x000fe200000010ff */
[----:B------:R-:W-:Y:S01]  /*9460*/  FFMA R38, R71, R3, R38 ;  /* 0x0000000347267223 */ /* 0x000fe20000000026 */
[----:B------:R-:W-:Y:S01]  /*9470*/  SHF.L.U32 R3, R129, 0x10, RZ ;  /* 0x0000001081037819 */ /* 0x000fe200000006ff */
[----:B------:R-:W-:Y:S01]  /*9480*/  FFMA R39, R71, R0, R39 ;  /* 0x0000000047277223 */ /* 0x000fe20000000027 */
[C---:B------:R-:W-:Y:S01]  /*9490*/  SHF.L.U32 R0, R128.reuse, 0x10, RZ ;  /* 0x0000001080007819 */ /* 0x040fe200000006ff */
[----:B------:R3:W-:Y:S01]  /*94a0*/  STS.128 [R160+0x4400], R100 ;  /* 0x00440064a0007388 */ /* 0x0007e20000000c00 */
[----:B----4-:R-:W-:Y:S01]  /*94b0*/  F2FP.BF16.F32.PACK_AB R108, R35, R34 ;  /* 0x00000022236c723e */ /* 0x010fe200000010ff */
[----:B------:R-:W-:Y:S01]  /*94c0*/  FFMA R40, R71, R73, R40 ;  /* 0x0000004947287223 */ /* 0x000fe20000000028 */
[----:B------:R-:W-:Y:S01]  /*94d0*/  SHF.L.U32 R73, R131, 0x10, RZ ;  /* 0x0000001083497819 */ /* 0x000fe200000006ff */
[----:B------:R-:W-:Y:S01]  /*94e0*/  FFMA R41, R71, R70, R41 ;  /* 0x0000004647297223 */ /* 0x000fe20000000029 */
[----:B------:R-:W-:Y:S01]  /*94f0*/  LOP3.LUT R70, R128, 0xffff0000, RZ, 0xc0, !PT ;  /* 0xffff000080467812 */ /* 0x000fe200078ec0ff */
[C---:B------:R-:W-:Y:S01]  /*9500*/  FMUL R42, R68.reuse, R60 ;  /* 0x0000003c442a7220 */ /* 0x040fe20000400000 */
[----:B------:R-:W-:Y:S01]  /*9510*/  F2FP.BF16.F32.PACK_AB R109, R37, R36 ;  /* 0x00000024256d723e */ /* 0x000fe200000010ff */
[C---:B------:R-:W-:Y:S01]  /*9520*/  FMUL R43, R68.reuse, R61 ;  /* 0x0000003d442b7220 */ /* 0x040fe20000400000 */
[C---:B------:R-:W-:Y:S01]  /*9530*/  FMUL R44, R68.reuse, R62 ;  /* 0x0000003e442c7220 */ /* 0x040fe20000400000 */
[----:B------:R-:W-:Y:S01]  /*9540*/  FFMA R42, R71, R0, R42 ;  /* 0x00000000472a7223 */ /* 0x000fe2000000002a */
[----:B------:R-:W-:Y:S01]  /*9550*/  LOP3.LUT R0, R129, 0xffff0000, RZ, 0xc0, !PT ;  /* 0xffff000081007812 */ /* 0x000fe200078ec0ff */
[C---:B------:R-:W-:Y:S01]  /*9560*/  FFMA R43, R71.reuse, R70, R43 ;  /* 0x00000046472b7223 */ /* 0x040fe2000000002b */
[C---:B------:R-:W-:Y:S01]  /*9570*/  FFMA R44, R71.reuse, R3, R44 ;  /* 0x00000003472c7223 */ /* 0x040fe2000000002c */
[----:B------:R-:W-:Y:S01]  /*9580*/  FMUL R45, R68, R63 ;  /* 0x0000003f442d7220 */ /* 0x000fe20000400000 */
[----:B------:R-:W-:Y:S01]  /*9590*/  SHF.L.U32 R3, R130, 0x10, RZ ;  /* 0x0000001082037819 */ /* 0x000fe200000006ff */
[----:B------:R-:W-:Y:S01]  /*95a0*/  FMUL R46, R68, R64 ;  /* 0x00000040442e7220 */ /* 0x000fe20000400000 */
[----:B------:R-:W-:Y:S01]  /*95b0*/  LOP3.LUT R70, R130, 0xffff0000, RZ, 0xc0, !PT ;  /* 0xffff000082467812 */ /* 0x000fe200078ec0ff */
[C---:B------:R-:W-:Y:S01]  /*95c0*/  FMUL R47, R68.reuse, R65 ;  /* 0x00000041442f7220 */ /* 0x040fe20000400000 */
[C---:B------:R-:W-:Y:S01]  /*95d0*/  FMUL R48, R68.reuse, R66 ;  /* 0x0000004244307220 */ /* 0x040fe20000400000 */
[----:B------:R-:W-:Y:S01]  /*95e0*/  FFMA R45, R71, R0, R45 ;  /* 0x00000000472d7223 */ /* 0x000fe2000000002d */
[----:B------:R-:W-:Y:S01]  /*95f0*/  FMUL R49, R68, R67 ;  /* 0x0000004344317220 */ /* 0x000fe20000400000 */
[----:B------:R-:W-:Y:S01]  /*9600*/  F2FP.BF16.F32.PACK_AB R110, R39, R38 ;  /* 0x00000026276e723e */ /* 0x000fe200000010ff */
[----:B------:R-:W-:Y:S01]  /*9610*/  FFMA R46, R71, R3, R46 ;  /* 0x00000003472e7223 */ /* 0x000fe2000000002e */
[----:B------:R-:W-:Y:S01]  /*9620*/  F2FP.BF16.F32.PACK_AB R111, R41, R40 ;  /* 0x00000028296f723e */ /* 0x000fe200000010ff */
[C---:B------:R-:W-:Y:S01]  /*9630*/  FFMA R47, R71.reuse, R70, R47 ;  /* 0x00000046472f7223 */ /* 0x040fe2000000002f */
[C---:B------:R-:W-:Y:S01]  /*9640*/  FFMA R48, R71.reuse, R73, R48 ;  /* 0x0000004947307223 */ /* 0x040fe20000000030 */
[----:B------:R-:W-:Y:S01]  /*9650*/  FFMA R49, R71, R72, R49 ;  /* 0x0000004847317223 */ /* 0x000fe20000000031 */
[----:B------:R-:W-:Y:S01]  /*9660*/  F2FP.BF16.F32.PACK_AB R72, R43, R42 ;  /* 0x0000002a2b48723e */ /* 0x000fe200000010ff */
[----:B------:R3:W-:Y:S01]  /*9670*/  STS.128 [R159+0x4400], R108 ;  /* 0x0044006c9f007388 */ /* 0x0007e20000000c00 */
[----:B------:R-:W-:Y:S02]  /*9680*/  F2FP.BF16.F32.PACK_AB R73, R45, R44 ;  /* 0x0000002c2d49723e */ /* 0x000fe400000010ff */
[----:B------:R-:W-:Y:S02]  /*9690*/  F2FP.BF16.F32.PACK_AB R74, R47, R46 ;  /* 0x0000002e2f4a723e */ /* 0x000fe400000010ff */
[----:B------:R-:W-:Y:S02]  /*96a0*/  F2FP.BF16.F32.PACK_AB R75, R49, R48 ;  /* 0x00000030314b723e */ /* 0x000fe400000010ff */
[----:B------:R-:W-:Y:S02]  /*96b0*/  MOV R0, UR52 ;  /* 0x0000003400007c02 */ /* 0x000fe40008000f00 */
[----:B------:R-:W-:Y:S01]  /*96c0*/  @P6 SHF.L.U32 R70, R149, 0x1f, RZ ;  /* 0x0000001f95466819 */ /* 0x000fe200000006ff */
[----:B------:R3:W-:Y:S01]  /*96d0*/  STS.128 [R158+0x4400], R72 ;  /* 0x004400489e007388 */ /* 0x0007e20000000c00 */
[----:B------:R-:W-:Y:S04]  /*96e0*/  @P6 LEA R0, R0, UR46, 0x3 ;  /* 0x0000002e00006c11 */ /* 0x000fe8000f8e18ff */
[----:B------:R-:W-:Y:S01]  /*96f0*/  @P6 IADD3 R0, PT, PT, R0, 0x60, RZ ;  /* 0x0000006000006810 */ /* 0x000fe20007ffe0ff */
[----:B------:R-:W-:Y:S01]  /*9700*/  @!PT LDS RZ, [RZ] ;  /* 0x00000000fffff984 */ /* 0x000fe20000000800 */
[----:B------:R-:W-:Y:S01]  /*9710*/  @!PT LDS RZ, [RZ] ;  /* 0x00000000fffff984 */ /* 0x000fe20000000800 */
[----:B------:R-:W-:Y:S01]  /*9720*/  @!PT LDS RZ, [RZ] ;  /* 0x00000000fffff984 */ /* 0x000fe20000000800 */
[----:B------:R-:W-:Y:S01]  /*9730*/  @!PT LDS RZ, [RZ] ;  /* 0x00000000fffff984 */ /* 0x000fe20000000800 */
[----:B------:R4:W-:Y:S06]  /*9740*/  MEMBAR.ALL.CTA ;  /* 0x0000000000007992 */ /* 0x0009ec0000008000 */
[----:B----4-:R-:W4:Y:S01]  /*9750*/  FENCE.VIEW.ASYNC.S ;  /* 0x00000000000073c6 */ /* 0x010f220000000000 */
[----:B-1----:R-:W-:Y:S01]  /*9760*/  @P6 PRMT R0, R165, 0x654, R0 ;  /* 0x00000654a5006816 */ /* 0x002fe20000000000 */
[----:B----4-:R-:W-:Y:S06]  /*9770*/  BAR.SYNC.DEFER_BLOCKING 0x1, 0x80 ;  /* 0x0042000000007b1d */ /* 0x010fec0000010000 */
[----:B------:R-:W-:Y:S05]  /*9780*/  @P0 BRA `(.L_x_127) ;  /* 0x0000000000280947 */ /* 0x000fea0003800000 */
[----:B------:R-:W1:Y:S01]  /*9790*/  LDCU.64 UR6, c[0x0][0x348] ;  /* 0x00006900ff0677ac */ /* 0x000e620008000a00 */
[----:B------:R-:W-:Y:S02]  /*97a0*/  UIADD3 UR9, UPT, UPT, UR53, UR39, URZ ;  /* 0x0000002735097290 */ /* 0x000fe4000fffe0ff */
[----:B------:R-:W-:Y:S01]  /*97b0*/  UIADD3 UR8, UPT, UPT, UR46, 0x4400, URZ ;  /* 0x000044002e087890 */ /* 0x000fe2000fffe0ff */
[----:B------:R-:W-:Y:S01]  /*97c0*/  UMOV UR10, UR50 ;  /* 0x00000032000a7c82 */ /* 0x000fe20008000000 */
[----:B------:R-:W-:Y:S01]  /*97d0*/  UMOV UR11, UR44 ;  /* 0x0000002c000b7c82 */ /* 0x000fe20008000000 */
[----:B-1----:R-:W-:Y:S04]  /*97e0*/  UIADD3 UR4, UP0, UPT, UR6, 0xa80, URZ ;  /* 0x00000a8006047890 */ /* 0x002fe8000ff1e0ff */
[----:B------:R-:W-:Y:S09]  /*97f0*/  UIADD3.X UR5, UPT, UPT, URZ, UR7, URZ, UP0, !UPT ;  /* 0x00000007ff057290 */ /* 0x000ff200087fe4ff */
[----:B------:R1:W-:Y:S01]  /*9800*/  UTMASTG.3D [UR8], [UR4] ;  /* 0x00000008040073b5 */ /* 0x0003e20008010000 */
[----:B------:R0:W-:Y:S01]  /*9810*/  UTMACMDFLUSH ;  /* 0x00000000000079b7 */ /* 0x0001e20000000000 */
[----:B-1----:R-:W-:Y:S04]  /*9820*/  DEPBAR.LE SB0, 0x1 ;  /* 0x000080400000791a */ /* 0x002fe80000000000 */
.L_x_127:
[----:B------:R-:W-:Y:S05]  /*9830*/  BSYNC.RECONVERGENT B0 ;  /* 0x0000000000007941 */ /* 0x000fea0003800200 */
.L_x_126:
[----:B------:R-:W-:Y:S01]  /*9840*/  BAR.SYNC.DEFER_BLOCKING 0x1, 0x80 ;  /* 0x0042000000007b1d */ /* 0x000fe20000010000 */
[----:B------:R-:W-:Y:S02]  /*9850*/  UIADD3 UR5, UPT, UPT, UR52, 0x1, URZ ;  /* 0x0000000134057890 */ /* 0x000fe4000fffe0ff */
[----:B------:R-:W-:Y:S02]  /*9860*/  UISETP.NE.AND UP0, UPT, UR38, URZ, UPT ;  /* 0x000000ff2600728c */ /* 0x000fe4000bf05270 */
[----:B------:R-:W-:Y:S04]  /*9870*/  UISETP.NE.AND UP1, UPT, UR5, 0x4, UPT ;  /* 0x000000040500788c */ /* 0x000fe8000bf25270 */
[----:B------:R-:W-:Y:S01]  /*9880*/  USEL UR47, UR5, URZ, UP1 ;  /* 0x000000ff052f7287 */ /* 0x000fe20008800000 */
[----:B------:R1:W-:Y:S01]  /*9890*/  @P6 SYNCS.ARRIVE.TRANS64.RED.A1T0 RZ, [R0+URZ], RZ ;  /* 0x000000ff00ff69a7 */ /* 0x0003e200081004ff */
[----:B------:R-:W-:Y:S01]  /*98a0*/  UMOV UR4, 0x40 ;  /* 0x0000004000047882 */ /* 0x000fe20000000000 */
[----:B------:R-:W-:Y:S01]  /*98b0*/  BSSY B1, `(.L_x_128) ;  /* 0x0000021000017945 */ /* 0x000fe20003800000 */
[----:B------:R-:W-:Y:S01]  /*98c0*/  USEL UR39, UR4, 0x80, !UP0 ;  /* 0x0000008004277887 */ /* 0x000fe2000c000000 */
[----:B------:R-:W4:Y:S02]  /*98d0*/  @P6 SYNCS.PHASECHK.TRANS64.TRYWAIT P0, [R95+URZ+0x40], R70 ;  /* 0x000040465f0065a7 */ /* 0x000f2400080011ff */
[----:B----4-:R-:W-:Y:S01]  /*98e0*/  @P6 SEL R79, RZ, 0x1, !P0 ;  /* 0x00000001ff4f6807 */ /* 0x010fe20004000000 */
[----:B-1----:R-:W-:Y:S08]  /*98f0*/  @!P6 BRA `(.L_x_129) ;  /* 0x000000000070e947 */ /* 0x002ff00003800000 */
        /* <DEDUP_REMOVED lines=9> */
[----:B------:R-:W-:Y:S04]  /*9990*/  SHF.L.U32 R6, R149, 0x1f, RZ ;  /* 0x0000001f95067819 */ /* 0x000fe800000006ff */
[----:B------:R-:W1:Y:S02]  /*99a0*/  SYNCS.PHASECHK.TRANS64.TRYWAIT P0, [R95+URZ+0x40], R6 ;  /* 0x000040065f0075a7 */ /* 0x000e6400080011ff */
[----:B-1----:R-:W-:Y:S05]  /*99b0*/  @!P0 BRA `(.L_x_132) ;  /* 0x0000003400848947 */ /* 0x002fea0003800000 */
.L_x_131:
[----:B------:R-:W-:Y:S05]  /*99c0*/  BSYNC B0 ;  /* 0x0000000000007941 */ /* 0x000fea0003800000 */
.L_x_130:
[----:B------:R-:W-:Y:S01]  /*99d0*/  ISETP.NE.AND P0, PT, R93, RZ, PT ;  /* 0x000000ff5d00720c */ /* 0x000fe20003f05270 */
[----:B------:R-:W-:Y:S11]  /*99e0*/  VIADD R77, R77, 0x1 ;  /* 0x000000014d4d7836 */ /* 0x000ff60000000000 */
[----:B------:R-:W-:Y:S01]  /*99f0*/  @!UPT UIADD3 URZ, UPT, UPT, URZ, URZ, URZ ;  /* 0x000000fffffff290 */ /* 0x000fe2000fffe0ff */
[----:B------:R4:W2:Y:S01]  /*9a00*/  @P0 LDS.128 R84, [R4+UR46+0x400] ;  /* 0x0004002e04540984 */ /* 0x0008a20008000c00 */
[--C-:B------:R-:W-:Y:S01]  /*9a10*/  @P0 IMAD.IADD R7, R92, 0x1, R3.reuse ;  /* 0x000000015c070824 */ /* 0x100fe200078e0203 */
[C---:B-1----:R-:W-:Y:S01]  /*9a20*/  @P0 IADD3 R6, PT, PT, R94.reuse, R5, RZ ;  /* 0x000000055e060210 */ /* 0x042fe20007ffe0ff */
[C---:B------:R-:W-:Y:S01]  /*9a30*/  @P0 IMAD.IADD R8, R94.reuse, 0x1, R3 ;  /* 0x000000015e080824 */ /* 0x040fe200078e0203 */
[----:B------:R4:W1:Y:S02]  /*9a40*/  @P0 LDS.128 R80, [R0+0x400] ;  /* 0x0004000000500984 */ /* 0x0008640000000c00 */
[----:B------:R-:W-:Y:S02]  /*9a50*/  @P0 IADD3 R9, PT, PT, R94, R7, RZ ;  /* 0x000000075e090210 */ /* 0x000fe40007ffe0ff */
[----:B------:R4:W1:Y:S04]  /*9a60*/  @P0 LDS.128 R88, [R5+0x400] ;  /* 0x0004000005580984 */ /* 0x0008680000000c00 */
[----:B------:R4:W1:Y:S04]  /*9a70*/  @P0 LDS.128 R96, [R6+0x400] ;  /* 0x0004000006600984 */ /* 0x0008680000000c00 */
[----:B------:R4:W1:Y:S04]  /*9a80*/  @P0 LDS.128 R104, [R3+0x400] ;  /* 0x0004000003680984 */ /* 0x0008680000000c00 */
[----:B------:R4:W1:Y:S04]  /*9a90*/  @P0 LDS.128 R112, [R8+0x400] ;  /* 0x0004000008700984 */ /* 0x0008680000000c00 */
[----:B------:R4:W1:Y:S04]  /*9aa0*/  @P0 LDS.128 R120, [R7+0x400] ;  /* 0x0004000007780984 */ /* 0x0008680000000c00 */
[----:B------:R4:W1:Y:S02]  /*9ab0*/  @P0 LDS.128 R128, [R9+0x400] ;  /* 0x0004000009800984 */ /* 0x0008640000000c00 */
.L_x_129:
[----:B------:R-:W-:Y:S05]  /*9ac0*/  BSYNC B1 ;  /* 0x0000000000017941 */ /* 0x000fea0003800000 */
.L_x_128:
        /* <DEDUP_REMOVED lines=21> */
.L_x_133:
[----:B--2---:R-:W-:Y:S01]  /*9c20*/  SHF.L.U32 R70, R84, 0x10, RZ ;  /* 0x0000001054467819 */ /* 0x004fe200000006ff */
[----:B------:R-:W-:Y:S05]  /*9c30*/  WARPSYNC.ALL ;  /* 0x0000000000007948 */ /* 0x000fea0003800000 */
[----:B------:R-:W-:Y:S01]  /*9c40*/  R2UR UR4, R16 ;  /* 0x00000000100472ca */ /* 0x000fe200000e0000 */
[----:B------:R-:W-:Y:S01]  /*9c50*/  BSSY.RECONVERGENT B0, `(.L_x_134) ;  /* 0x0000103000007945 */ /* 0x000fe20003800200 */
[----:B---3--:R-:W-:Y:S02]  /*9c60*/  LOP3.LUT R72, R87, 0xffff0000, RZ, 0xc0, !PT ;  /* 0xffff000057487812 */ /* 0x008fe400078ec0ff */
[----:B------:R-:W-:Y:S02]  /*9c70*/  ISETP.NE.AND P6, PT, R157, RZ, PT ;  /* 0x000000ff9d00720c */ /* 0x000fe40003fc5270 */
[----:B------:R-:W-:Y:S07]  /*9c80*/  ISETP.NE.AND P0, PT, R152, RZ, PT ;  /* 0x000000ff9800720c */ /* 0x000fee0003f05270 */
[----:B------:R-:W2:Y:S02]  /*9c90*/  LDTM.x64 R4, tmem[UR4] ;  /* 0x00000004000479ee */ /* 0x000ea40008340000 */
[----:B--2---:R-:W-:Y:S01]  /*9ca0*/  FMUL R0, R68, R4 ;  /* 0x0000000444007220 */ /* 0x004fe20000400000 */
[----:B------:R-:W-:Y:S01]  /*9cb0*/  LOP3.LUT R4, R84, 0xffff0000, RZ, 0xc0, !PT ;  /* 0xffff000054047812 */ /* 0x000fe200078ec0ff */
[C---:B------:R-:W-:Y:S01]  /*9cc0*/  FMUL R3, R68.reuse, R5 ;  /* 0x0000000544037220 */ /* 0x040fe20000400000 */
[----:B------:R-:W-:Y:S01]  /*9cd0*/  SHF.L.U32 R5, R85, 0x10, RZ ;  /* 0x0000001055057819 */ /* 0x000fe200000006ff */
[----:B------:R-:W-:Y:S01]  /*9ce0*/  FFMA R0, R71, R70, R0 ;  /* 0x0000004647007223 */ /* 0x000fe20000000000 */
[----:B------:R-:W-:Y:S01]  /*9cf0*/  LOP3.LUT R70, R85, 0xffff0000, RZ, 0xc0, !PT ;  /* 0xffff000055467812 */ /* 0x000fe200078ec0ff */
[C---:B------:R-:W-:Y:S01]  /*9d00*/  FMUL R6, R68.reuse, R6 ;  /* 0x0000000644067220 */ /* 0x040fe20000400000 */
[C---:B------:R-:W-:Y:S01]  /*9d10*/  FFMA R3, R71.reuse, R4, R3 ;  /* 0x0000000447037223 */ /* 0x040fe20000000003 */
[C---:B------:R-:W-:Y:S01]  /*9d20*/  FMUL R7, R68.reuse, R7 ;  /* 0x0000000744077220 */ /* 0x040fe20000400000 */
[----:B------:R-:W-:Y:S01]  /*9d30*/  FMUL R4, R68, R8 ;  /* 0x0000000844047220 */ /* 0x000fe20000400000 */
[C---:B------:R-:W-:Y:S01]  /*9d40*/  LOP3.LUT R8, R86.reuse, 0xffff0000, RZ, 0xc0, !PT ;  /* 0xffff000056087812 */ /* 0x040fe200078ec0ff */
[C---:B------:R-:W-:Y:S01]  /*9d50*/  FFMA R6, R71.reuse, R5, R6 ;  /* 0x0000000547067223 */ /* 0x040fe20000000006 */
[----:B------:R-:W-:Y:S01]  /*9d60*/  SHF.L.U32 R5, R86, 0x10, RZ ;  /* 0x0000001056057819 */ /* 0x000fe200000006ff */
[----:B------:R-:W-:Y:S01]  /*9d70*/  FFMA R7, R71, R70, R7 ;  /* 0x0000004647077223 */ /* 0x000fe20000000007 */
[----:B------:R-:W-:Y:S01]  /*9d80*/  F2FP.BF16.F32.PACK_AB R100, R3, R0 ;  /* 0x000000000364723e */ /* 0x000fe200000010ff */
[----:B------:R-:W-:Y:S01]  /*9d90*/  FMUL R0, R68, R9 ;  /* 0x0000000944007220 */ /* 0x000fe20000400000 */
[----:B------:R-:W-:Y:S01]  /*9da0*/  SHF.L.U32 R70, R87, 0x10, RZ ;  /* 0x0000001057467819 */ /* 0x000fe200000006ff */
[----:B------:R-:W-:Y:S01]  /*9db0*/  FFMA R4, R71, R5, R4 ;  /* 0x0000000547047223 */ /* 0x000fe20000000004 */
[----:B------:R-:W-:Y:S01]  /*9dc0*/  F2FP.BF16.F32.PACK_AB R101, R7, R6 ;  /* 0x000000060765723e */ /* 0x000fe200000010ff */
[C---:B------:R-:W-:Y:S01]  /*9dd0*/  FFMA R0, R71.reuse, R8, R0 ;  /* 0x0000000847007223 */ /* 0x040fe20000000000 */
[----:B-1----:R-:W-:Y:S01]  /*9de0*/  SHF.L.U32 R8, R80, 0x10, RZ ;  /* 0x0000001050087819 */ /* 0x002fe200000006ff */
[----:B------:R-:W-:Y:S01]  /*9df0*/  FMUL R3, R68, R10 ;  /* 0x0000000a44037220 */ /* 0x000fe20000400000 */
[----:B------:R-:W-:Y:S01]  /*9e00*/  LOP3.LUT R10, R80, 0xffff0000, RZ, 0xc0, !PT ;  /* 0xffff0000500a7812 */ /* 0x000fe200078ec0ff */
[----:B------:R-:W-:Y:S01]  /*9e10*/  FMUL R5, R68, R11 ;  /* 0x0000000b44057220 */ /* 0x000fe20000400000 */
[----:B------:R-:W-:Y:S01]  /*9e20*/  F2FP.BF16.F32.PACK_AB R102, R0, R4 ;  /* 0x000000040066723e */ /* 0x000fe200000010ff */
[C---:B------:R-:W-:Y:S01]  /*9e30*/  FMUL R6, R68.reuse, R12 ;  /* 0x0000000c44067220 */ /* 0x040fe20000400000 */
[C---:B------:R-:W-:Y:S01]  /*9e40*/  FMUL R7, R68.reuse, R13 ;  /* 0x0000000d44077220 */ /* 0x040fe20000400000 */
[----:B------:R-:W-:Y:S01]  /*9e50*/  FFMA R3, R71, R70, R3 ;  /* 0x0000004647037223 */ /* 0x000fe20000000003 */
[----:B------:R-:W-:Y:S01]  /*9e60*/  SHF.L.U32 R70, R81, 0x10, RZ ;  /* 0x0000001051467819 */ /* 0x000fe200000006ff */
[C---:B------:R-:W-:Y:S01]  /*9e70*/  FFMA R5, R71.reuse, R72, R5 ;  /* 0x0000004847057223 */ /* 0x040fe20000000005 */
[C---:B------:R-:W-:Y:S01]  /*9e80*/  FFMA R6, R71.reuse, R8, R6 ;  /* 0x0000000847067223 */ /* 0x040fe20000000006 */
[C---:B------:R-:W-:Y:S01]  /*9e90*/  FMUL R0, R68.reuse, R14 ;  /* 0x0000000e44007220 */ /* 0x040fe20000400000 */
[----:B------:R-:W-:Y:S01]  /*9ea0*/  FFMA R7, R71, R10, R7 ;  /* 0x0000000a47077223 */ /* 0x000fe20000000007 */
[C---:B------:R-:W-:Y:S01]  /*9eb0*/  FMUL R14, R68.reuse, R24 ;  /* 0x00000018440e7220 */ /* 0x040fe20000400000 */
[----:B------:R-:W-:Y:S01]  /*9ec0*/  F2FP.BF16.F32.PACK_AB R103, R5, R3 ;  /* 0x000000030567723e */ /* 0x000fe200000010ff */
[C---:B------:R-:W-:Y:S01]  /*9ed0*/  FMUL R24, R68.reuse, R34 ;  /* 0x0000002244187220 */ /* 0x040fe20000400000 */
[C---:B------:R-:W-:Y:S01]  /*9ee0*/  FMUL R34, R68.reuse, R44 ;  /* 0x0000002c44227220 */ /* 0x040fe20000400000 */
[C---:B------:R-:W-:Y:S01]  /*9ef0*/  FMUL R44, R68.reuse, R54 ;  /* 0x00000036442c7220 */ /* 0x040fe20000400000 */
[C---:B------:R-:W-:Y:S01]  /*9f00*/  FMUL R54, R68.reuse, R64 ;  /* 0x0000004044367220 */ /* 0x040fe20000400000 */
[----:B------:R-:W-:Y:S01]  /*9f10*/  F2FP.BF16.F32.PACK_AB R64, R7, R6 ;  /* 0x000000060740723e */ /* 0x000fe200000010ff */
[----:B------:R-:W-:Y:S01]  /*9f20*/  STS.128 [R164+UR46+0x8400], R100 ;  /* 0x00840064a4007988 */ /* 0x000fe20008000c2e */
[----:B------:R-:W-:Y:S01]  /*9f30*/  LOP3.LUT R6, R81, 0xffff0000, RZ, 0xc0, !PT ;  /* 0xffff000051067812 */ /* 0x000fe200078ec0ff */
[----:B------:R-:W-:Y:S01]  /*9f40*/  FMUL R3, R68, R15 ;  /* 0x0000000f44037220 */ /* 0x000fe20000400000 */
[----:B------:R-:W-:Y:S01]  /*9f50*/  SHF.L.U32 R7, R82, 0x10, RZ ;  /* 0x0000001052077819 */ /* 0x000fe200000006ff */
[C---:B------:R-:W-:Y:S01]  /*9f60*/  FMUL R8, R68.reuse, R18 ;  /* 0x0000001244087220 */ /* 0x040fe20000400000 */
[C---:B------:R-:W-:Y:S01]  /*9f70*/  FFMA R0, R71.reuse, R70, R0 ;  /* 0x0000004647007223 */ /* 0x040fe20000000000 */
[C---:B------:R-:W-:Y:S01]  /*9f80*/  FMUL R9, R68.reuse, R19 ;  /* 0x0000001344097220 */ /* 0x040fe20000400000 */
[----:B------:R-:W-:Y:S01]  /*9f90*/  FMUL R18, R68, R28 ;  /* 0x0000001c44127220 */ /* 0x000fe20000400000 */
[----:B------:R-:W-:Y:S01]  /*9fa0*/  FFMA R3, R71, R6, R3 ;  /* 0x0000000647037223 */ /* 0x000fe20000000003 */
[----:B------:R-:W-:Y:S01]  /*9fb0*/  LOP3.LUT R6, R88, 0xffff0000, RZ, 0xc0, !PT ;  /* 0xffff000058067812 */ /* 0x000fe200078ec0ff */
[C---:B------:R-:W-:Y:S01]  /*9fc0*/  FMUL R10, R68.reuse, R20 ;  /* 0x00000014440a7220 */ /* 0x040fe20000400000 */
        /* <DEDUP_REMOVED lines=10> */
[----:B------:R-:W-:Y:S01]  /*a070*/  FMUL R48, R68, R58 ;  /* 0x0000003a44307220 */ /* 0x000fe20000400000 */
[----:B------:R-:W-:Y:S01]  /*a080*/  LOP3.LUT R58, R82, 0xffff0000, RZ, 0xc0, !PT ;  /* 0xffff0000523a7812 */ /* 0x000fe200078ec0ff */
[C---:B------:R-:W-:Y:S01]  /*a090*/  FMUL R4, R68.reuse, R16 ;  /* 0x0000001044047220 */ /* 0x040fe20000400000 */
[C---:B------:R-:W-:Y:S01]  /*a0a0*/  FMUL R40, R68.reuse, R50 ;  /* 0x0000003244287220 */ /* 0x040fe20000400000 */
[C---:B------:R-:W-:Y:S01]  /*a0b0*/  FMUL R45, R68.reuse, R55 ;  /* 0x00000037442d7220 */ /* 0x040fe20000400000 */
[C---:B------:R-:W-:Y:S01]  /*a0c0*/  FMUL R49, R68.reuse, R59 ;  /* 0x0000003b44317220 */ /* 0x040fe20000400000 */
[----:B------:R-:W-:Y:S01]  /*a0d0*/  SHF.L.U32 R59, R83, 0x10, RZ ;  /* 0x00000010533b7819 */ /* 0x000fe200000006ff */
[C---:B------:R-:W-:Y:S01]  /*a0e0*/  FMUL R55, R68.reuse, R65 ;  /* 0x0000004144377220 */ /* 0x040fe20000400000 */
[----:B------:R-:W-:Y:S01]  /*a0f0*/  F2FP.BF16.F32.PACK_AB R65, R3, R0 ;  /* 0x000000000341723e */ /* 0x000fe200000010ff */
[----:B------:R-:W-:Y:S01]  /*a100*/  FMUL R5, R68, R17 ;  /* 0x0000001144057220 */ /* 0x000fe20000400000 */
[----:B------:R-:W-:Y:S01]  /*a110*/  SHF.L.U32 R0, R88, 0x10, RZ ;  /* 0x0000001058007819 */ /* 0x000fe200000006ff */
[C---:B------:R-:W-:Y:S01]  /*a120*/  FMUL R50, R68.reuse, R60 ;  /* 0x0000003c44327220 */ /* 0x040fe20000400000 */
[----:B------:R-:W-:Y:S01]  /*a130*/  LOP3.LUT R60, R83, 0xffff0000, RZ, 0xc0, !PT ;  /* 0xffff0000533c7812 */ /* 0x000fe200078ec0ff */
[----:B------:R-:W-:Y:S01]  /*a140*/  FFMA R4, R71, R7, R4 ;  /* 0x0000000747047223 */ /* 0x000fe20000000004 */
[----:B------:R-:W-:Y:S01]  /*a150*/  SHF.L.U32 R3, R89, 0x10, RZ ;  /* 0x0000001059037819 */ /* 0x000fe200000006ff */
[C---:B------:R-:W-:Y:S01]  /*a160*/  FFMA R5, R71.reuse, R58, R5 ;  /* 0x0000003a47057223 */ /* 0x040fe20000000005 */
[C---:B------:R-:W-:Y:S01]  /*a170*/  FFMA R8, R71.reuse, R59, R8 ;  /* 0x0000003b47087223 */ /* 0x040fe20000000008 */
[C---:B------:R-:W-:Y:S01]  /*a180*/  FFMA R9, R71.reuse, R60, R9 ;  /* 0x0000003c47097223 */ /* 0x040fe20000000009 */
[----:B------:R-:W-:Y:S01]  /*a190*/  FFMA R10, R71, R0, R10 ;  /* 0x00000000470a7223 */ /* 0x000fe2000000000a */
[----:B------:R-:W-:Y:S01]  /*a1a0*/  LOP3.LUT R0, R89, 0xffff0000, RZ, 0xc0, !PT ;  /* 0xffff000059007812 */ /* 0x000fe200078ec0ff */
[C---:B------:R-:W-:Y:S01]  /*a1b0*/  FMUL R11, R68.reuse, R21 ;  /* 0x00000015440b7220 */ /* 0x040fe20000400000 */
[C---:B------:R-:W-:Y:S01]  /*a1c0*/  FMUL R12, R68.reuse, R22 ;  /* 0x00000016440c7220 */ /* 0x040fe20000400000 */
[C---:B------:R-:W-:Y:S01]  /*a1d0*/  FMUL R13, R68.reuse, R23 ;  /* 0x00000017440d7220 */ /* 0x040fe20000400000 */
[C---:B------:R-:W-:Y:S01]  /*a1e0*/  FMUL R16, R68.reuse, R26 ;  /* 0x0000001a44107220 */ /* 0x040fe20000400000 */
[C---:B------:R-:W-:Y:S01]  /*a1f0*/  FMUL R26, R68.reuse, R36 ;  /* 0x00000024441a7220 */ /* 0x040fe20000400000 */
[----:B------:R-:W-:Y:S01]  /*a200*/  FFMA R11, R71, R6, R11 ;  /* 0x00000006470b7223 */ /* 0x000fe2000000000b */
[----:B------:R-:W-:Y:S01]  /*a210*/  LOP3.LUT R6, R99, 0xffff0000, RZ, 0xc0, !PT ;  /* 0xffff000063067812 */ /* 0x000fe200078ec0ff */
[----:B------:R-:W-:Y:S01]  /*a220*/  FMUL R36, R68, R46 ;  /* 0x0000002e44247220 */ /* 0x000fe20000400000 */
[----:B------:R-:W-:Y:S01]  /*a230*/  FFMA R12, R71, R3, R12 ;  /* 0x00000003470c7223 */ /* 0x000fe2000000000c */
[----:B------:R-:W-:Y:S01]  /*a240*/  SHF.L.U32 R3, R90, 0x10, RZ ;  /* 0x000000105a037819 */ /* 0x000fe200000006ff */
[C---:B------:R-:W-:Y:S01]  /*a250*/  FMUL R46, R68.reuse, R56 ;  /* 0x00000038442e7220 */ /* 0x040fe20000400000 */
[----:B------:R-:W-:Y:S01]  /*a260*/  FMUL R56, R68, R66 ;  /* 0x0000004244387220 */ /* 0x000fe20000400000 */
[----:B------:R-:W-:Y:S01]  /*a270*/  F2FP.BF16.F32.PACK_AB R66, R5, R4 ;  /* 0x000000040542723e */ /* 0x000fe200000010ff */
[C---:B------:R-:W-:Y:S01]  /*a280*/  FFMA R13, R71.reuse, R0, R13 ;  /* 0x00000000470d7223 */ /* 0x040fe2000000000d */
[----:B------:R-:W-:Y:S01]  /*a290*/  LOP3.LUT R0, R90, 0xffff0000, RZ, 0xc0, !PT ;  /* 0xffff00005a007812 */ /* 0x000fe200078ec0ff */
[----:B------:R-:W-:Y:S01]  /*a2a0*/  FFMA R14, R71, R3, R14 ;  /* 0x00000003470e7223 */ /* 0x000fe2000000000e */
[C---:B------:R-:W-:Y:S01]  /*a2b0*/  SHF.L.U32 R5, R91.reuse, 0x10, RZ ;  /* 0x000000105b057819 */ /* 0x040fe200000006ff */
[----:B------:R-:W-:Y:S01]  /*a2c0*/  FMUL R17, R68, R27 ;  /* 0x0000001b44117220 */ /* 0x000fe20000400000 */
[----:B------:R-:W-:Y:S01]  /*a2d0*/  LOP3.LUT R4, R91, 0xffff0000, RZ, 0xc0, !PT ;  /* 0xffff00005b047812 */ /* 0x000fe200078ec0ff */
[C---:B------:R-:W-:Y:S01]  /*a2e0*/  FFMA R15, R71.reuse, R0, R15 ;  /* 0x00000000470f7223 */ /* 0x040fe2000000000f */
[C---:B------:R-:W-:Y:S01]  /*a2f0*/  SHF.L.U32 R0, R96.reuse, 0x10, RZ ;  /* 0x0000001060007819 */ /* 0x040fe200000006ff */
[----:B------:R-:W-:Y:S01]  /*a300*/  FFMA R16, R71, R5, R16 ;  /* 0x0000000547107223 */ /* 0x000fe20000000010 */
[----:B------:R-:W-:Y:S01]  /*a310*/  SHF.L.U32 R3, R97, 0x10, RZ ;  /* 0x0000001061037819 */ /* 0x000fe200000006ff */
[----:B------:R-:W-:Y:S01]  /*a320*/  FFMA R17, R71, R4, R17 ;  /* 0x0000000447117223 */ /* 0x000fe20000000011 */
[----:B------:R-:W-:Y:S01]  /*a330*/  LOP3.LUT R4, R96, 0xffff0000, RZ, 0xc0, !PT ;  /* 0xffff000060047812 */ /* 0x000fe200078ec0ff */
[C---:B------:R-:W-:Y:S01]  /*a340*/  FMUL R27, R68.reuse, R37 ;  /* 0x00000025441b7220 */ /* 0x040fe20000400000 */
[----:B------:R-:W-:Y:S01]  /*a350*/  SHF.L.U32 R5, R99, 0x10, RZ ;  /* 0x0000001063057819 */ /* 0x000fe200000006ff */
[C---:B------:R-:W-:Y:S01]  /*a360*/  FMUL R37, R68.reuse, R47 ;  /* 0x0000002f44257220 */ /* 0x040fe20000400000 */
[C---:B------:R-:W-:Y:S01]  /*a370*/  FMUL R47, R68.reuse, R57 ;  /* 0x00000039442f7220 */ /* 0x040fe20000400000 */
[----:B------:R-:W-:Y:S01]  /*a380*/  FMUL R57, R68, R67 ;  /* 0x0000004344397220 */ /* 0x000fe20000400000 */
[----:B------:R-:W-:Y:S01]  /*a390*/  F2FP.BF16.F32.PACK_AB R67, R9, R8 ;  /* 0x000000080943723e */ /* 0x000fe200000010ff */
[----:B------:R-:W-:Y:S01]  /*a3a0*/  FFMA R18, R71, R0, R18 ;  /* 0x0000000047127223 */ /* 0x000fe20000000012 */
[----:B------:R-:W-:Y:S01]  /*a3b0*/  LOP3.LUT R0, R97, 0xffff0000, RZ, 0xc0, !PT ;  /* 0xffff000061007812 */ /* 0x000fe200078ec0ff */
[C---:B------:R-:W-:Y:S01]  /*a3c0*/  FFMA R19, R71.reuse, R4, R19 ;  /* 0x0000000447137223 */ /* 0x040fe20000000013 */
[C---:B------:R-:W-:Y:S01]  /*a3d0*/  LOP3.LUT R4, R98.reuse, 0xffff0000, RZ, 0xc0, !PT ;  /* 0xffff000062047812 */ /* 0x040fe200078ec0ff */
[----:B------:R-:W-:Y:S01]  /*a3e0*/  FFMA R20, R71, R3, R20 ;  /* 0x0000000347147223 */ /* 0x000fe20000000014 */
[----:B------:R-:W-:Y:S01]  /*a3f0*/  SHF.L.U32 R3, R98, 0x10, RZ ;  /* 0x0000001062037819 */ /* 0x000fe200000006ff */
[C---:B------:R-:W-:Y:S01]  /*a400*/  FMUL R21, R68.reuse, R31 ;  /* 0x0000001f44157220 */ /* 0x040fe20000400000 */
[----:B------:R-:W-:Y:S01]  /*a410*/  F2FP.BF16.F32.PACK_AB R8, R11, R10 ;  /* 0x0000000a0b08723e */ /* 0x000fe200000010ff */
[C---:B------:R-:W-:Y:S01]  /*a420*/  FMUL R22, R68.reuse, R32 ;  /* 0x0000002044167220 */ /* 0x040fe20000400000 */
[----:B------:R-:W-:Y:S01]  /*a430*/  F2FP.BF16.F32.PACK_AB R9, R13, R12 ;  /* 0x0000000c0d09723e */ /* 0x000fe200000010ff */
[----:B------:R-:W-:Y:S01]  /*a440*/  STS.128 [R163+0x8400], R64 ;  /* 0x00840040a3007388 */ /* 0x000fe20000000c00 */
[----:B------:R-:W-:Y:S01]  /*a450*/  F2FP.BF16.F32.PACK_AB R10, R15, R14 ;  /* 0x0000000e0f0a723e */ /* 0x000fe200000010ff */
[----:B------:R-:W-:Y:S01]  /*a460*/  FMUL R23, R68, R33 ;  /* 0x0000002144177220 */ /* 0x000fe20000400000 */
[----:B------:R-:W-:Y:S01]  /*a470*/  F2FP.BF16.F32.PACK_AB R11, R17, R16 ;  /* 0x00000010110b723e */ /* 0x000fe200000010ff */
[----:B------:R-:W-:Y:S01]  /*a480*/  FFMA R21, R71, R0, R21 ;  /* 0x0000000047157223 */ /* 0x000fe20000000015 */
[----:B------:R-:W-:Y:S01]  /*a490*/  F2FP.BF16.F32.PACK_AB R12, R19, R18 ;  /* 0x00000012130c723e */ /* 0x000fe200000010ff */
[C---:B------:R-:W-:Y:S01]  /*a4a0*/  FFMA R22, R71.reuse, R3, R22 ;  /* 0x0000000347167223 */ /* 0x040fe20000000016 */
[C---:B------:R-:W-:Y:S01]  /*a4b0*/  SHF.L.U32 R0, R104.reuse, 0x10, RZ ;  /* 0x0000001068007819 */ /* 0x040fe200000006ff */
[----:B------:R-:W-:Y:S01]  /*a4c0*/  FFMA R23, R71, R4, R23 ;  /* 0x0000000447177223 */ /* 0x000fe20000000017 */
[----:B------:R-:W-:Y:S01]  /*a4d0*/  F2FP.BF16.F32.PACK_AB R13, R21, R20 ;  /* 0x00000014150d723e */ /* 0x000fe200000010ff */
[C---:B------:R-:W-:Y:S01]  /*a4e0*/  FFMA R24, R71.reuse, R5, R24 ;  /* 0x0000000547187223 */ /* 0x040fe20000000018 */
[----:B------:R-:W-:Y:S01]  /*a4f0*/  LOP3.LUT R4, R104, 0xffff0000, RZ, 0xc0, !PT ;  /* 0xffff000068047812 */ /* 0x000fe200078ec0ff */
[----:B------:R-:W-:Y:S01]  /*a500*/  FFMA R25, R71, R6, R25 ;  /* 0x0000000647197223 */ /* 0x000fe20000000019 */
[----:B------:R-:W-:Y:S01]  /*a510*/  F2FP.BF16.F32.PACK_AB R14, R23, R22 ;  /* 0x00000016170e723e */ /* 0x000fe200000010ff */
[----:B------:R1:W-:Y:S01]  /*a520*/  STS.128 [R162+0x8400], R8 ;  /* 0x00840008a2007388 */ /* 0x0003e20000000c00 */
[----:B------:R-:W-:Y:S01]  /*a530*/  SHF.L.U32 R3, R105, 0x10, RZ ;  /* 0x0000001069037819 */ /* 0x000fe200000006ff */
[----:B------:R-:W-:Y:S01]  /*a540*/  FFMA R26, R71, R0, R26 ;  /* 0x00000000471a7223 */ /* 0x000fe2000000001a */
[----:B------:R-:W-:Y:S01]  /*a550*/  F2FP.BF16.F32.PACK_AB R15, R25, R24 ;  /* 0x00000018190f723e */ /* 0x000fe200000010ff */
[----:B------:R-:W-:Y:S01]  /*a560*/  FFMA R27, R71, R4, R27 ;  /* 0x00000004471b7223 */ /* 0x000fe2000000001b */
[----:B------:R-:W-:Y:S01]  /*a570*/  LOP3.LUT R0, R105, 0xffff0000, RZ, 0xc0, !PT ;  /* 0xffff000069007812 */ /* 0x000fe200078ec0ff */
[C---:B------:R-:W-:Y:S01]  /*a580*/  FFMA R28, R71.reuse, R3, R28 ;  /* 0x00000003471c7223 */ /* 0x040fe2000000001c */
[C---:B------:R-:W-:Y:S01]  /*a590*/  SHF.L.U32 R3, R106.reuse, 0x10, RZ ;  /* 0x000000106a037819 */ /* 0x040fe200000006ff */
[----:B------:R2:W-:Y:S01]  /*a5a0*/  STS.128 [R161+0x8400], R12 ;  /* 0x0084000ca1007388 */ /* 0x0005e20000000c00 */
[----:B------:R-:W-:Y:S01]  /*a5b0*/  LOP3.LUT R4, R106, 0xffff0000, RZ, 0xc0, !PT ;  /* 0xffff00006a047812 */ /* 0x000fe200078ec0ff */
[----:B------:R-:W-:Y:S01]  /*a5c0*/  FFMA R29, R71, R0, R29 ;  /* 0x00000000471d7223 */ /* 0x000fe2000000001d */
[C---:B------:R-:W-:Y:S01]  /*a5d0*/  SHF.L.U32 R5, R107.reuse, 0x10, RZ ;  /* 0x000000106b057819 */ /* 0x040fe200000006ff */
[C---:B------:R-:W-:Y:S01]  /*a5e0*/  FMUL R31, R68.reuse, R41 ;  /* 0x00000029441f7220 */ /* 0x040fe20000400000 */
[----:B------:R-:W-:Y:S01]  /*a5f0*/  LOP3.LUT R6, R107, 0xffff0000, RZ, 0xc0, !PT ;  /* 0xffff00006b067812 */ /* 0x000fe200078ec0ff */
[----:B------:R-:W-:Y:S01]  /*a600*/  FMUL R32, R68, R42 ;  /* 0x0000002a44207220 */ /* 0x000fe20000400000 */
[----:B------:R-:W-:Y:S01]  /*a610*/  SHF.L.U32 R0, R112, 0x10, RZ ;  /* 0x0000001070007819 */ /* 0x000fe200000006ff */
[----:B------:R-:W-:Y:S01]  /*a620*/  FMUL R33, R68, R43 ;  /* 0x0000002b44217220 */ /* 0x000fe20000400000 */
[----:B------:R-:W-:Y:S01]  /*a630*/  LEA R16, R77, UR46, 0x3 ;  /* 0x0000002e4d107c11 */ /* 0x000fe2000f8e18ff */
[----:B------:R-:W-:Y:S01]  /*a640*/  FFMA R30, R71, R3, R30 ;  /* 0x00000003471e7223 */ /* 0x000fe2000000001e */
[----:B------:R-:W-:Y:S01]  /*a650*/  SHF.L.U32 R3, R113, 0x10, RZ ;  /* 0x0000001071037819 */ /* 0x000fe200000006ff */
[C---:B------:R-:W-:Y:S01]  /*a660*/  FFMA R31, R71.reuse, R4, R31 ;  /* 0x00000004471f7223 */ /* 0x040fe2000000001f */
[----:B------:R-:W-:Y:S01]  /*a670*/  LOP3.LUT R4, R112, 0xffff0000, RZ, 0xc0, !PT ;  /* 0xffff000070047812 */ /* 0x000fe200078ec0ff */
[----:B------:R-:W-:Y:S01]  /*a680*/  FFMA R32, R71, R5, R32 ;  /* 0x0000000547207223 */ /* 0x000fe20000000020 */
[----:B------:R-:W-:Y:S01]  /*a690*/  SHF.L.U32 R5, R115, 0x10, RZ ;  /* 0x0000001073057819 */ /* 0x000fe200000006ff */
[----:B------:R-:W-:Y:S01]  /*a6a0*/  FFMA R33, R71, R6, R33 ;  /* 0x0000000647217223 */ /* 0x000fe20000000021 */
[----:B------:R-:W-:Y:S01]  /*a6b0*/  LOP3.LUT R6, R131, 0xffff0000, RZ, 0xc0, !PT ;  /* 0xffff000083067812 */ /* 0x000fe200078ec0ff */
[----:B------:R-:W-:Y:S01]  /*a6c0*/  FFMA R34, R71, R0, R34 ;  /* 0x0000000047227223 */ /* 0x000fe20000000022 */
[----:B------:R-:W-:Y:S01]  /*a6d0*/  LOP3.LUT R0, R113, 0xffff0000, RZ, 0xc0, !PT ;  /* 0xffff000071007812 */ /* 0x000fe200078ec0ff */
[C---:B------:R-:W-:Y:S01]  /*a6e0*/  FFMA R35, R71.reuse, R4, R35 ;  /* 0x0000000447237223 */ /* 0x040fe20000000023 */
[----:B------:R-:W-:Y:S01]  /*a6f0*/  LOP3.LUT R4, R120, 0xffff0000, RZ, 0xc0, !PT ;  /* 0xffff000078047812 */ /* 0x000fe200078ec0ff */
[C---:B------:R-:W-:Y:S01]  /*a700*/  FFMA R36, R71.reuse, R3, R36 ;  /* 0x0000000347247223 */ /* 0x040fe20000000024 */
[C---:B------:R-:W-:Y:S01]  /*a710*/  SHF.L.U32 R3, R114.reuse, 0x10, RZ ;  /* 0x0000001072037819 */ /* 0x040fe200000006ff */
[----:B------:R-:W-:Y:S01]  /*a720*/  FFMA R37, R71, R0, R37 ;  /* 0x0000000047257223 */ /* 0x000fe20000000025 */
[----:B------:R-:W-:Y:S01]  /*a730*/  LOP3.LUT R0, R114, 0xffff0000, RZ, 0xc0, !PT ;  /* 0xffff000072007812 */ /* 0x000fe200078ec0ff */
[----:B------:R-:W-:Y:S01]  /*a740*/  FMUL R41, R68, R51 ;  /* 0x0000003344297220 */ /* 0x000fe20000400000 */
[----:B-1----:R-:W-:Y:S01]  /*a750*/  F2FP.BF16.F32.PACK_AB R8, R35, R34 ;  /* 0x000000222308723e */ /* 0x002fe200000010ff */
[C---:B------:R-:W-:Y:S01]  /*a760*/  FFMA R38, R71.reuse, R3, R38 ;  /* 0x0000000347267223 */ /* 0x040fe20000000026 */
[----:B------:R-:W-:Y:S01]  /*a770*/  SHF.L.U32 R3, R120, 0x10, RZ ;  /* 0x0000001078037819 */ /* 0x000fe200000006ff */
[----:B------:R-:W-:Y:S01]  /*a780*/  FFMA R39, R71, R0, R39 ;  /* 0x0000000047277223 */ /* 0x000fe20000000027 */
[----:B--2---:R-:W-:Y:S01]  /*a790*/  F2FP.BF16.F32.PACK_AB R12, R27, R26 ;  /* 0x0000001a1b0c723e */ /* 0x004fe200000010ff */
[----:B------:R-:W-:Y:S01]  /*a7a0*/  FFMA R40, R71, R5, R40 ;  /* 0x0000000547287223 */ /* 0x000fe20000000028 */
[----:B------:R-:W-:Y:S01]  /*a7b0*/  F2FP.BF16.F32.PACK_AB R13, R29, R28 ;  /* 0x0000001c1d0d723e */ /* 0x000fe200000010ff */
[C---:B------:R-:W-:Y:S01]  /*a7c0*/  FMUL R42, R68.reuse, R52 ;  /* 0x00000034442a7220 */ /* 0x040fe20000400000 */
[----:B------:R-:W-:Y:S01]  /*a7d0*/  F2FP.BF16.F32.PACK_AB R14, R31, R30 ;  /* 0x0000001e1f0e723e */ /* 0x000fe200000010ff */
[C---:B------:R-:W-:Y:S01]  /*a7e0*/  FMUL R43, R68.reuse, R53 ;  /* 0x00000035442b7220 */ /* 0x040fe20000400000 */
[----:B------:R-:W-:Y:S01]  /*a7f0*/  F2FP.BF16.F32.PACK_AB R15, R33, R32 ;  /* 0x00000020210f723e */ /* 0x000fe200000010ff */
[C---:B------:R-:W-:Y:S01]  /*a800*/  FMUL R51, R68.reuse, R61 ;  /* 0x0000003d44337220 */ /* 0x040fe20000400000 */
[----:B------:R-:W-:Y:S01]  /*a810*/  LOP3.LUT R0, R115, 0xffff0000, RZ, 0xc0, !PT ;  /* 0xffff000073007812 */ /* 0x000fe200078ec0ff */
[----:B------:R-:W-:Y:S01]  /*a820*/  FMUL R52, R68, R62 ;  /* 0x0000003e44347220 */ /* 0x000fe20000400000 */
[----:B------:R-:W-:Y:S01]  /*a830*/  SHF.L.U32 R5, R121, 0x10, RZ ;  /* 0x0000001079057819 */ /* 0x000fe200000006ff */
[----:B------:R1:W-:Y:S01]  /*a840*/  STS.128 [R147+0x8400], R12 ;  /* 0x0084000c93007388 */ /* 0x0003e20000000c00 */
[----:B------:R-:W-:Y:S01]  /*a850*/  F2FP.BF16.F32.PACK_AB R9, R37, R36 ;  /* 0x000000242509723e */ /* 0x000fe200000010ff */
[----:B------:R-:W-:Y:S01]  /*a860*/  FFMA R41, R71, R0, R41 ;  /* 0x0000000047297223 */ /* 0x000fe20000000029 */
[----:B------:R-:W-:Y:S01]  /*a870*/  LOP3.LUT R0, R121, 0xffff0000, RZ, 0xc0, !PT ;  /* 0xffff000079007812 */ /* 0x000fe200078ec0ff */
[C---:B------:R-:W-:Y:S01]  /*a880*/  FFMA R42, R71.reuse, R3, R42 ;  /* 0x00000003472a7223 */ /* 0x040fe2000000002a */
[C---:B------:R-:W-:Y:S01]  /*a890*/  SHF.L.U32 R3, R122.reuse, 0x10, RZ ;  /* 0x000000107a037819 */ /* 0x040fe200000006ff */
[----:B------:R-:W-:Y:S01]  /*a8a0*/  FFMA R43, R71, R4, R43 ;  /* 0x00000004472b7223 */ /* 0x000fe2000000002b */
[----:B------:R-:W-:Y:S01]  /*a8b0*/  LOP3.LUT R4, R123, 0xffff0000, RZ, 0xc0, !PT ;  /* 0xffff00007b047812 */ /* 0x000fe200078ec0ff */
[----:B------:R-:W-:Y:S01]  /*a8c0*/  FFMA R44, R71, R5, R44 ;  /* 0x00000005472c7223 */ /* 0x000fe2000000002c */
[----:B------:R-:W-:Y:S01]  /*a8d0*/  SHF.L.U32 R5, R123, 0x10, RZ ;  /* 0x000000107b057819 */ /* 0x000fe200000006ff */
[C---:B------:R-:W-:Y:S01]  /*a8e0*/  FFMA R45, R71.reuse, R0, R45 ;  /* 0x00000000472d7223 */ /* 0x040fe2000000002d */
[----:B------:R-:W-:Y:S01]  /*a8f0*/  LOP3.LUT R0, R122, 0xffff0000, RZ, 0xc0, !PT ;  /* 0xffff00007a007812 */ /* 0x000fe200078ec0ff */
[----:B------:R-:W-:Y:S01]  /*a900*/  FFMA R46, R71, R3, R46 ;  /* 0x00000003472e7223 */ /* 0x000fe2000000002e */
[----:B------:R-:W-:Y:S01]  /*a910*/  SHF.L.U32 R3, R129, 0x10, RZ ;  /* 0x0000001081037819 */ /* 0x000fe200000006ff */
[----:B------:R-:W-:Y:S01]  /*a920*/  FMUL R53, R68, R63 ;  /* 0x0000003f44357220 */ /* 0x000fe20000400000 */
        /* <DEDUP_REMOVED lines=8> */
[----:B------:R-:W-:Y:S01]  /*a9b0*/  LOP3.LUT R0, R129, 0xffff0000, RZ, 0xc0, !PT ;  /* 0xffff000081007812 */ /* 0x000fe200078ec0ff */
[----:B------:R2:W-:Y:S01]  /*a9c0*/  STS.128 [R160+0x8400], R8 ;  /* 0x00840008a0007388 */ /* 0x0005e20000000c00 */
[----:B------:R-:W-:Y:S01]  /*a9d0*/  SHF.L.U32 R5, R131, 0x10, RZ ;  /* 0x0000001083057819 */ /* 0x000fe200000006ff */
[C---:B------:R-:W-:Y:S01]  /*a9e0*/  FFMA R51, R71.reuse, R4, R51 ;  /* 0x0000000447337223 */ /* 0x040fe20000000033 */
[C---:B------:R-:W-:Y:S01]  /*a9f0*/  LOP3.LUT R4, R130.reuse, 0xffff0000, RZ, 0xc0, !PT ;  /* 0xffff000082047812 */ /* 0x040fe200078ec0ff */
[C---:B------:R-:W-:Y:S01]  /*aa00*/  FFMA R52, R71.reuse, R3, R52 ;  /* 0x0000000347347223 */ /* 0x040fe20000000034 */
[----:B------:R-:W-:Y:S01]  /*aa10*/  SHF.L.U32 R3, R130, 0x10, RZ ;  /* 0x0000001082037819 */ /* 0x000fe200000006ff */
[----:B------:R-:W-:Y:S01]  /*aa20*/  FFMA R53, R71, R0, R53 ;  /* 0x0000000047357223 */ /* 0x000fe20000000035 */
[----:B-1----:R-:W-:Y:S02]  /*aa30*/  F2FP.BF16.F32.PACK_AB R12, R43, R42 ;  /* 0x0000002a2b0c723e */ /* 0x002fe400000010ff */
[----:B------:R-:W-:Y:S01]  /*aa40*/  F2FP.BF16.F32.PACK_AB R13, R45, R44 ;  /* 0x0000002c2d0d723e */ /* 0x000fe200000010ff */
[----:B------:R-:W-:Y:S01]  /*aa50*/  FFMA R54, R71, R3, R54 ;  /* 0x0000000347367223 */ /* 0x000fe20000000036 */
[----:B------:R-:W-:Y:S01]  /*aa60*/  F2FP.BF16.F32.PACK_AB R14, R47, R46 ;  /* 0x0000002e2f0e723e */ /* 0x000fe200000010ff */
[----:B------:R-:W-:Y:S01]  /*aa70*/  FFMA R55, R71, R4, R55 ;  /* 0x0000000447377223 */ /* 0x000fe20000000037 */
[----:B------:R-:W-:Y:S01]  /*aa80*/  F2FP.BF16.F32.PACK_AB R15, R49, R48 ;  /* 0x00000030310f723e */ /* 0x000fe200000010ff */
[C---:B------:R-:W-:Y:S01]  /*aa90*/  FFMA R56, R71.reuse, R5, R56 ;  /* 0x0000000547387223 */ /* 0x040fe20000000038 */
[----:B------:R-:W-:Y:S01]  /*aaa0*/  FFMA R57, R71, R6, R57 ;  /* 0x0000000647397223 */ /* 0x000fe20000000039 */
[----:B------:R-:W-:Y:S02]  /*aab0*/  F2FP.BF16.F32.PACK_AB R4, R51, R50 ;  /* 0x000000323304723e */ /* 0x000fe400000010ff */
        /* <DEDUP_REMOVED lines=14> */
[----:B-1----:R-:W1:Y:S01]  /*aba0*/  FENCE.VIEW.ASYNC.S ;  /* 0x00000000000073c6 */ /* 0x002e620000000000 */
[----:B------:R-:W-:Y:S01]  /*abb0*/  @P6 PRMT R0, R165, 0x654, R0 ;  /* 0x00000654a5006816 */ /* 0x000fe20000000000 */
[----:B-1----:R-:W-:Y:S06]  /*abc0*/  BAR.SYNC.DEFER_BLOCKING 0x1, 0x80 ;  /* 0x0042000000007b1d */ /* 0x002fec0000010000 */
        /* <DEDUP_REMOVED lines=11> */
.L_x_135:
[----:B------:R-:W-:Y:S05]  /*ac80*/  BSYNC.RECONVERGENT B0 ;  /* 0x0000000000007941 */ /* 0x000fea0003800200 */
.L_x_134:
[----:B------:R-:W-:Y:S01]  /*ac90*/  BAR.SYNC.DEFER_BLOCKING 0x1, 0x80 ;  /* 0x0042000000007b1d */ /* 0x000fe20000010000 */
[----:B------:R-:W-:Y:S02]  /*aca0*/  UIADD3 UR4, UPT, UPT, UR47, 0x1, URZ ;  /* 0x000000012f047890 */ /* 0x000fe4000fffe0ff */
[----:B------:R-:W-:Y:S02]  /*acb0*/  UISETP.NE.AND UP0, UPT, UR38, URZ, UPT ;  /* 0x000000ff2600728c */ /* 0x000fe4000bf05270 */
[----:B------:R-:W-:Y:S02]  /*acc0*/  UISETP.NE.AND UP1, UPT, UR4, 0x4, UPT ;  /* 0x000000040400788c */ /* 0x000fe4000bf25270 */
[----:B------:R-:W-:Y:S02]  /*acd0*/  USEL UR39, URZ, 0xc0, !UP0 ;  /* 0x000000c0ff277887 */ /* 0x000fe4000c000000 */
[----:B------:R-:W-:Y:S01]  /*ace0*/  USEL UR52, UR4, URZ, UP1 ;  /* 0x000000ff04347287 */ /* 0x000fe20008800000 */
[----:B------:R1:W-:Y:S01]  /*acf0*/  @P6 SYNCS.ARRIVE.TRANS64.RED.A1T0 RZ, [R0+URZ], RZ ;  /* 0x000000ff00ff69a7 */ /* 0x0003e200081004ff */
[----:B------:R-:W-:Y:S01]  /*ad00*/  BSSY B1, `(.L_x_136) ;  /* 0x000001f000017945 */ /* 0x000fe20003800000 */
[----:B------:R-:W3:Y:S02]  /*ad10*/  @P6 SYNCS.PHASECHK.TRANS64.TRYWAIT P0, [R16+URZ+0x40], R3 ;  /* 0x00004003100065a7 */ /* 0x000ee400080011ff */
[----:B---3--:R-:W-:Y:S01]  /*ad20*/  @P6 SEL R79, RZ, 0x1, !P0 ;  /* 0x00000001ff4f6807 */ /* 0x008fe20004000000 */
[----:B-1----:R-:W-:Y:S06]  /*ad30*/  @!P6 BRA `(.L_x_137) ;  /* 0x00000000006ce947 */ /* 0x002fec0003800000 */
[----:B------:R-:W-:Y:S01]  /*ad40*/  ISETP.NE.AND P1, PT, R93, RZ, PT ;  /* 0x000000ff5d00720c */ /* 0x000fe20003f25270 */
[----:B------:R-:W-:Y:S01]  /*ad50*/  BSSY B0, `(.L_x_138) ;  /* 0x000000b000007945 */ /* 0x000fe20003800000 */
[----:B------:R-:W-:Y:S11]  /*ad60*/  ISETP.NE.AND P0, PT, R79, RZ, PT ;  /* 0x000000ff4f00720c */ /* 0x000ff60003f05270 */
[----:B------:R-:W-:Y:S05]  /*ad70*/  @P1 IMAD R77, R77, 0x4000, R164 ;  /* 0x000040004d4d1824 */ /* 0x000fea00078e02a4 */
[----:B------:R-:W-:Y:S04]  /*ad80*/  @P1 IADD3 R3, PT, PT, R77, UR46, RZ ;  /* 0x0000002e4d031c10 */ /* 0x000fe8000fffe0ff */
[----:B--2---:R-:W-:Y:S01]  /*ad90*/  @P1 IADD3 R7, PT, PT, R92, R3, RZ ;  /* 0x000000035c071210 */ /* 0x004fe20007ffe0ff */
[--C-:B------:R-:W-:Y:S02]  /*ada0*/  @P1 IMAD.IADD R5, R78, 0x1, R3.reuse ;  /* 0x000000014e051824 */ /* 0x100fe400078e0203 */
[----:B------:R-:W-:Y:S01]  /*adb0*/  @P1 IMAD.IADD R0, R94, 0x1, R3 ;  /* 0x000000015e001824 */ /* 0x000fe200078e0203 */
[----:B------:R-:W-:Y:S06]  /*adc0*/  @P0 BRA `(.L_x_139) ;  /* 0x00000000000c0947 */ /* 0x000fec0003800000 */
[----:B------:R-:W-:Y:S04]  /*add0*/  SHF.L.U32 R3, R149, 0x1f, RZ ;  /* 0x0000001f95037819 */ /* 0x000fe800000006ff */
[----:B------:R-:W1:Y:S02]  /*ade0*/  SYNCS.PHASECHK.TRANS64.TRYWAIT P0, [R16+URZ+0x40], R3 ;  /* 0x00004003100075a7 */ /* 0x000e6400080011ff */
[----:B-1----:R-:W-:Y:S05]  /*adf0*/  @!P0 BRA `(.L_x_140) ;  /* 0x0000002000888947 */ /* 0x002fea0003800000 */
.L_x_139:
[----:B------:R-:W-:Y:S05]  /*ae00*/  BSYNC B0 ;  /* 0x0000000000007941 */ /* 0x000fea0003800000 */
.L_x_138:
[----:B------:R-:W-:Y:S11]  /*ae10*/  ISETP.NE.AND P0, PT, R93, RZ, PT ;  /* 0x000000ff5d00720c */ /* 0x000ff60003f05270 */
[----:B------:R-:W-:Y:S02]  /*ae20*/  @!UPT UIADD3 URZ, UPT, UPT, URZ, URZ, URZ ;  /* 0x000000fffffff290 */ /* 0x000fe4000fffe0ff */
[----:B------:R3:W4:Y:S01]  /*ae30*/  @P0 LDS.128 R84, [R77+UR46+0x400] ;  /* 0x0004002e4d540984 */ /* 0x0007220008000c00 */
[----:B-1----:R-:W-:Y:S01]  /*ae40*/  @P0 IMAD.IADD R3, R92, 0x1, R5 ;  /* 0x000000015c030824 */ /* 0x002fe200078e0205 */
[C---:B------:R-:W-:Y:S01]  /*ae50*/  @P0 IADD3 R6, PT, PT, R94.reuse, R5, RZ ;  /* 0x000000055e060210 */ /* 0x040fe20007ffe0ff */
[C---:B------:R-:W-:Y:S01]  /*ae60*/  @P0 IMAD.IADD R4, R94.reuse, 0x1, R7 ;  /* 0x000000015e040824 */ /* 0x040fe200078e0207 */
[----:B------:R3:W1:Y:S02]  /*ae70*/  @P0 LDS.128 R80, [R0+0x400] ;  /* 0x0004000000500984 */ /* 0x0006640000000c00 */
[----:B------:R-:W-:Y:S02]  /*ae80*/  @P0 IADD3 R94, PT, PT, R94, R3, RZ ;  /* 0x000000035e5e0210 */ /* 0x000fe40007ffe0ff */
[----:B------:R3:W2:Y:S04]  /*ae90*/  @P0 LDS.128 R88, [R7+0x400] ;  /* 0x0004000007580984 */ /* 0x0006a80000000c00 */
[----:B------:R3:W1:Y:S04]  /*aea0*/  @P0 LDS.128 R96, [R4+0x400] ;  /* 0x0004000004600984 */ /* 0x0006680000000c00 */
[----:B------:R3:W1:Y:S04]  /*aeb0*/  @P0 LDS.128 R104, [R5+0x400] ;  /* 0x0004000005680984 */ /* 0x0006680000000c00 */
[----:B------:R3:W1:Y:S04]  /*aec0*/  @P0 LDS.128 R112, [R6+0x400] ;  /* 0x0004000006700984 */ /* 0x0006680000000c00 */
[----:B------:R3:W1:Y:S04]  /*aed0*/  @P0 LDS.128 R120, [R3+0x400] ;  /* 0x0004000003780984 */ /* 0x0006680000000c00 */
[----:B------:R3:W1:Y:S02]  /*aee0*/  @P0 LDS.128 R128, [R94+0x400] ;  /* 0x000400005e800984 */ /* 0x0006640000000c00 */
.L_x_137:
[----:B------:R-:W-:Y:S05]  /*aef0*/  BSYNC B1 ;  /* 0x0000000000017941 */ /* 0x000fea0003800000 */
.L_x_136:
[----:B------:R-:W-:Y:S01]  /*af00*/  VIADD R16, R69, UR39 ;  /* 0x0000002745107c36 */ /* 0x000fe20008000000 */
[----:B------:R-:W-:Y:S04]  /*af10*/  BSSY.RECONVERGENT B6, `(.L_x_141) ;  /* 0x0000015000067945 */ /* 0x000fe80003800200 */
[----:B---3--:R-:W-:Y:S04]  /*af20*/  SHF.R.U32.HI R3, RZ, 0x15, R16 ;  /* 0x00000015ff037819 */ /* 0x008fe80000011610 */
[----:B------:R-:W-:Y:S11]  /*af30*/  LOP3.LUT P0, RZ, R3, 0x3, R140, 0x48, !PT ;  /* 0x0000000303ff7812 */ /* 0x000ff6000780488c */
[----:B------:R-:W-:Y:S02]  /*af40*/  @!UPT UIADD3 URZ, UPT, UPT, URZ, URZ, URZ ;  /* 0x000000fffffff290 */ /* 0x000fe4000fffe0ff */
[----:B------:R-:W-:Y:S05]  /*af50*/  @!P0 BRA `(.L_x_142) ;  /* 0x0000000000408947 */ /* 0x000fea0003800000 */
[----:B------:R-:W3:Y:S01]  /*af60*/  LDCU.64 UR8, c[0x4][0x70] ;  /* 0x01000e00ff0877ac */ /* 0x000ee20008000a00 */
[----:B--2---:R-:W-:Y:S01]  /*af70*/  MOV R15, 0x0 ;  /* 0x00000000000f7802 */ /* 0x004fe20000000f00 */
[----:B------:R-:W-:Y:S02]  /*af80*/  HFMA2 R12, -RZ, RZ, 0, 5.9604644775390625e-08 ;  /* 0x00000001ff0c7431 */ /* 0x000fe400000001ff */
[----:B------:R-:W-:Y:S02]  /*af90*/  IMAD.MOV.U32 R8, RZ, RZ, 0x192 ;  /* 0x00000192ff087424 */ /* 0x000fe400078e00ff */
[----:B------:R-:W-:Y:S01]  /*afa0*/  IMAD.MOV.U32 R13, RZ, RZ, RZ ;  /* 0x000000ffff0d7224 */ /* 0x000fe200078e00ff */
[----:B------:R-:W2:Y:S01]  /*afb0*/  LDCU.64 UR6, c[0x4][0x78] ;  /* 0x01000f00ff0677ac */ /* 0x000ea20008000a00 */
[----:B------:R-:W1:Y:S01]  /*afc0*/  LDC.64 R14, c[0x4][R15] ;  /* 0x010000000f0e7b82 */ /* 0x000e620000000a00 */
[----:B------:R-:W5:Y:S01]  /*afd0*/  LDCU.64 UR4, c[0x4][0x10] ;  /* 0x01000200ff0477ac */ /* 0x000f620008000a00 */
[----:B---3--:R-:W-:Y:S01]  /*afe0*/  MOV R5, UR9 ;  /* 0x0000000900057c02 */ /* 0x008fe20008000f00 */
[----:B------:R-:W-:Y:S01]  /*aff0*/  IMAD.U32 R4, RZ, RZ, UR8 ;  /* 0x00000008ff047e24 */ /* 0x000fe2000f8e00ff */
[----:B--2---:R-:W-:Y:S01]  /*b000*/  MOV R7, UR7 ;  /* 0x0000000700077c02 */ /* 0x004fe20008000f00 */
[----:B------:R-:W-:Y:S01]  /*b010*/  IMAD.U32 R6, RZ, RZ, UR6 ;  /* 0x00000006ff067e24 */ /* 0x000fe2000f8e00ff */
[----:B-----5:R-:W-:Y:S01]  /*b020*/  MOV R11, UR5 ;  /* 0x00000005000b7c02 */ /* 0x020fe20008000f00 */
[----:B------:R-:W-:Y:S02]  /*b030*/  IMAD.U32 R10, RZ, RZ, UR4 ;  /* 0x00000004ff0a7e24 */ /* 0x000fe4000f8e00ff */
[----:B------:R-:W-:Y:S07]  /*b040*/  LEPC R20, `(.L_x_142) ;  /* 0x000000001014794e */ /* 0x000fee0000000000 */
[----:B-1--4-:R-:W-:Y:S05]  /*b050*/  CALL.ABS.NOINC R14 ;  /* 0x000000000e007343 */ /* 0x012fea0003c00000 */
.L_x_142:
[----:B------:R-:W-:Y:S05]  /*b060*/  BSYNC.RECONVERGENT B6 ;  /* 0x0000000000067941 */ /* 0x000fea0003800200 */
.L_x_141:
[----:B----4-:R-:W-:Y:S01]  /*b070*/  SHF.L.U32 R69, R84, 0x10, RZ ;  /* 0x0000001054457819 */ /* 0x010fe200000006ff */
[----:B------:R-:W-:Y:S05]  /*b080*/  WARPSYNC.ALL ;  /* 0x0000000000007948 */ /* 0x000fea0003800000 */
[----:B------:R-:W-:Y:S01]  /*b090*/  R2UR UR4, R16 ;  /* 0x00000000100472ca */ /* 0x000fe200000e0000 */
[----:B------:R-:W-:Y:S01]  /*b0a0*/  BSSY.RECONVERGENT B0, `(.L_x_143) ;  /* 0x00000fc000007945 */ /* 0x000fe20003800200 */
[----:B------:R-:W-:Y:S02]  /*b0b0*/  LOP3.LUT R0, R84, 0xffff0000, RZ, 0xc0, !PT ;  /* 0xffff000054007812 */ /* 0x000fe400078ec0ff */
[C---:B------:R-:W-:Y:S02]  /*b0c0*/  SHF.L.U32 R3, R85.reuse, 0x10, RZ ;  /* 0x0000001055037819 */ /* 0x040fe400000006ff */
[----:B------:R-:W-:Y:S02]  /*b0d0*/  LOP3.LUT R70, R85, 0xffff0000, RZ, 0xc0, !PT ;  /* 0xffff000055467812 */ /* 0x000fe400078ec0ff */
[C---:B------:R-:W-:Y:S02]  /*b0e0*/  SHF.L.U32 R72, R86.reuse, 0x10, RZ ;  /* 0x0000001056487819 */ /* 0x040fe400000006ff */
[----:B------:R-:W-:Y:S02]  /*b0f0*/  LOP3.LUT R74, R86, 0xffff0000, RZ, 0xc0, !PT ;  /* 0xffff0000564a7812 */ /* 0x000fe400078ec0ff */
[C---:B------:R-:W-:Y:S01]  /*b100*/  SHF.L.U32 R73, R87.reuse, 0x10, RZ ;  /* 0x0000001057497819 */ /* 0x040fe200000006ff */
[----:B--2---:R-:W2:Y:S01]  /*b110*/  LDTM.x64 R4, tmem[UR4] ;  /* 0x00000004000479ee */ /* 0x004ea20008340000 */
[----:B------:R-:W-:Y:S02]  /*b120*/  LOP3.LUT R76, R87, 0xffff0000, RZ, 0xc0, !PT ;  /* 0xffff0000574c7812 */ /* 0x000fe400078ec0ff */
[C---:B-1----:R-:W-:Y:S02]  /*b130*/  SHF.L.U32 R75, R80.reuse, 0x10, RZ ;  /* 0x00000010504b7819 */ /* 0x042fe400000006ff */
[----:B------:R-:W-:Y:S02]  /*b140*/  LOP3.LUT R78, R80, 0xffff0000, RZ, 0xc0, !PT ;  /* 0xffff0000504e7812 */ /* 0x000fe400078ec0ff */
[C---:B------:R-:W-:Y:S02]  /*b150*/  SHF.L.U32 R77, R81.reuse, 0x10, RZ ;  /* 0x00000010514d7819 */ /* 0x040fe400000006ff */
[----:B------:R-:W-:Y:S02]  /*b160*/  LOP3.LUT R80, R81, 0xffff0000, RZ, 0xc0, !PT ;  /* 0xffff000051507812 */ /* 0x000fe400078ec0ff */
[C---:B------:R-:W-:Y:S02]  /*b170*/  SHF.L.U32 R79, R82.reuse, 0x10, RZ ;  /* 0x00000010524f7819 */ /* 0x040fe400000006ff */
[----:B------:R-:W-:Y:S02]  /*b180*/  LOP3.LUT R82, R82, 0xffff0000, RZ, 0xc0, !PT ;  /* 0xffff000052527812 */ /* 0x000fe400078ec0ff */
[C---:B------:R-:W-:Y:S02]  /*b190*/  SHF.L.U32 R81, R83.reuse, 0x10, RZ ;  /* 0x0000001053517819 */ /* 0x040fe400000006ff */
[----:B------:R-:W-:Y:S02]  /*b1a0*/  LOP3.LUT R84, R83, 0xffff0000, RZ, 0xc0, !PT ;  /* 0xffff000053547812 */ /* 0x000fe400078ec0ff */
[C---:B------:R-:W-:Y:S02]  /*b1b0*/  SHF.L.U32 R83, R88.reuse, 0x10, RZ ;  /* 0x0000001058537819 */ /* 0x040fe400000006ff */
[----:B------:R-:W-:Y:S02]  /*b1c0*/  LOP3.LUT R86, R88, 0xffff0000, RZ, 0xc0, !PT ;  /* 0xffff000058567812 */ /* 0x000fe400078ec0ff */
[C---:B------:R-:W-:Y:S01]  /*b1d0*/  SHF.L.U32 R85, R89.reuse, 0x10, RZ ;  /* 0x0000001059557819 */ /* 0x040fe200000006ff */
[C---:B--2---:R-:W-:Y:S01]  /*b1e0*/  FMUL R4, R68.reuse, R4 ;  /* 0x0000000444047220 */ /* 0x044fe20000400000 */
[----:B------:R-:W-:Y:S01]  /*b1f0*/  LOP3.LUT R88, R89, 0xffff0000, RZ, 0xc0, !PT ;  /* 0xffff000059587812 */ /* 0x000fe200078ec0ff */
[----:B------:R-:W-:Y:S01]  /*b200*/  FMUL R5, R68, R5 ;  /* 0x0000000544057220 */ /* 0x000fe20000400000 */
[C---:B------:R-:W-:Y:S01]  /*b210*/  SHF.L.U32 R87, R90.reuse, 0x10, RZ ;  /* 0x000000105a577819 */ /* 0x040fe200000006ff */
[C---:B------:R-:W-:Y:S01]  /*b220*/  FFMA R4, R71.reuse, R69, R4 ;  /* 0x0000004547047223 */ /* 0x040fe20000000004 */
[----:B------:R-:W-:Y:S01]  /*b230*/  LOP3.LUT R90, R90, 0xffff0000, RZ, 0xc0, !PT ;  /* 0xffff00005a5a7812 */ /* 0x000fe200078ec0ff */
[----:B------:R-:W-:Y:S01]  /*b240*/  FFMA R5, R71, R0, R5 ;  /* 0x0000000047057223 */ /* 0x000fe20000000005 */
[C---:B------:R-:W-:Y:S01]  /*b250*/  SHF.L.U32 R89, R91.reuse, 0x10, RZ ;  /* 0x000000105b597819 */ /* 0x040fe200000006ff */
[C---:B------:R-:W-:Y:S01]  /*b260*/  FMUL R6, R68.reuse, R6 ;  /* 0x0000000644067220 */ /* 0x040fe20000400000 */
[----:B------:R-:W-:Y:S01]  /*b270*/  LOP3.LUT R92, R91, 0xffff0000, RZ, 0xc0, !PT ;  /* 0xffff00005b5c7812 */ /* 0x000fe200078ec0ff */
[----:B------:R-:W-:Y:S01]  /*b280*/  FMUL R7, R68, R7 ;  /* 0x0000000744077220 */ /* 0x000fe20000400000 */
[----:B------:R-:W-:Y:S01]  /*b290*/  F2FP.BF16.F32.PACK_AB R4, R5, R4 ;  /* 0x000000040504723e */ /* 0x000fe200000010ff */
[C---:B------:R-:W-:Y:S01]  /*b2a0*/  FFMA R6, R71.reuse, R3, R6 ;  /* 0x0000000347067223 */ /* 0x040fe20000000006 */
[C---:B------:R-:W-:Y:S01]  /*b2b0*/  SHF.L.U32 R91, R96.reuse, 0x10, RZ ;  /* 0x00000010605b7819 */ /* 0x040fe200000006ff */
[----:B------:R-:W-:Y:S01]  /*b2c0*/  FFMA R7, R71, R70, R7 ;  /* 0x0000004647077223 */ /* 0x000fe20000000007 */
[----:B------:R-:W-:Y:S01]  /*b2d0*/  LOP3.LUT R94, R96, 0xffff0000, RZ, 0xc0, !PT ;  /* 0xffff0000605e7812 */ /* 0x000fe200078ec0ff */
[C---:B------:R-:W-:Y:S01]  /*b2e0*/  FMUL R8, R68.reuse, R8 ;  /* 0x0000000844087220 */ /* 0x040fe20000400000 */
[----:B------:R-:W-:Y:S01]  /*b2f0*/  SHF.L.U32 R93, R97, 0x10, RZ ;  /* 0x00000010615d7819 */ /* 0x000fe200000006ff */
[----:B------:R-:W-:Y:S01]  /*b300*/  FMUL R9, R68, R9 ;  /* 0x0000000944097220 */ /* 0x000fe20000400000 */
[----:B------:R-:W-:Y:S01]  /*b310*/  F2FP.BF16.F32.PACK_AB R5, R7, R6 ;  /* 0x000000060705723e */ /* 0x000fe200000010ff */
[----:B------:R-:W-:Y:S01]  /*b320*/  FFMA R8, R71, R72, R8 ;  /* 0x0000004847087223 */ /* 0x000fe20000000008 */
[----:B------:R-:W-:Y:S01]  /*b330*/  LOP3.LUT R96, R97, 0xffff0000, RZ, 0xc0, !PT ;  /* 0xffff000061607812 */ /* 0x000fe200078ec0ff */
[----:B------:R-:W-:Y:S01]  /*b340*/  FFMA R9, R71, R74, R9 ;  /* 0x0000004a47097223 */ /* 0x000fe20000000009 */
[----:B------:R-:W-:Y:S01]  /*b350*/  SHF.L.U32 R95, R98, 0x10, RZ ;  /* 0x00000010625f7819 */ /* 0x000fe200000006ff */
[----:B------:R-:W-:Y:S01]  /*b360*/  FMUL R10, R68, R10 ;  /* 0x0000000a440a7220 */ /* 0x000fe20000400000 */
[----:B------:R-:W-:Y:S01]  /*b370*/  LOP3.LUT R98, R98, 0xffff0000, RZ, 0xc0, !PT ;  /* 0xffff000062627812 */ /* 0x000fe200078ec0ff */
[C---:B------:R-:W-:Y:S01]  /*b380*/  FMUL R11, R68.reuse, R11 ;  /* 0x0000000b440b7220 */ /* 0x040fe20000400000 */
[----:B------:R-:W-:Y:S01]  /*b390*/  F2FP.BF16.F32.PACK_AB R6, R9, R8 ;  /* 0x000000080906723e */ /* 0x000fe200000010ff */
[----:B------:R-:W-:Y:S01]  /*b3a0*/  FFMA R10, R71, R73, R10 ;  /* 0x00000049470a7223 */ /* 0x000fe2000000000a */
[----:B------:R-:W-:Y:S01]  /*b3b0*/  SHF.L.U32 R97, R99, 0x10, RZ ;  /* 0x0000001063617819 */ /* 0x000fe200000006ff */
[----:B------:R-:W-:Y:S01]  /*b3c0*/  FFMA R11, R71, R76, R11 ;  /* 0x0000004c470b7223 */ /* 0x000fe2000000000b */
[----:B------:R-:W-:Y:S01]  /*b3d0*/  LOP3.LUT R100, R99, 0xffff0000, RZ, 0xc0, !PT ;  /* 0xffff000063647812 */ /* 0x000fe200078ec0ff */
[----:B------:R-:W-:Y:S01]  /*b3e0*/  FMUL R0, R68, R12 ;  /* 0x0000000c44007220 */ /* 0x000fe20000400000 */
[----:B------:R-:W-:Y:S01]  /*b3f0*/  SHF.L.U32 R99, R104, 0x10, RZ ;  /* 0x0000001068637819 */ /* 0x000fe200000006ff */
[C---:B------:R-:W-:Y:S01]  /*b400*/  FMUL R3, R68.reuse, R13 ;  /* 0x0000000d44037220 */ /* 0x040fe20000400000 */
[----:B------:R-:W-:Y:S01]  /*b410*/  F2FP.BF16.F32.PACK_AB R7, R11, R10 ;  /* 0x0000000a0b07723e */ /* 0x000fe200000010ff */
[----:B------:R-:W-:Y:S01]  /*b420*/  FMUL R14, R68, R14 ;  /* 0x0000000e440e7220 */ /* 0x000fe20000400000 */
[----:B------:R-:W-:Y:S01]  /*b430*/  LOP3.LUT R102, R104, 0xffff0000, RZ, 0xc0, !PT ;  /* 0xffff000068667812 */ /* 0x000fe200078ec0ff */
[C---:B------:R-:W-:Y:S01]  /*b440*/  FMUL R15, R68.reuse, R15 ;  /* 0x0000000f440f7220 */ /* 0x040fe20000400000 */
[----:B------:R-:W-:Y:S01]  /*b450*/  SHF.L.U32 R101, R105, 0x10, RZ ;  /* 0x0000001069657819 */ /* 0x000fe200000006ff */
[----:B------:R-:W-:Y:S01]  /*b460*/  FFMA R0, R71, R75, R0 ;  /* 0x0000004b47007223 */ /* 0x000fe20000000000 */
[----:B------:R-:W-:Y:S01]  /*b470*/  LOP3.LUT R104, R105, 0xffff0000, RZ, 0xc0, !PT ;  /* 0xffff000069687812 */ /* 0x000fe200078ec0ff */
[----:B------:R-:W-:Y:S01]  /*b480*/  FMUL R12, R68, R16 ;  /* 0x00000010440c7220 */ /* 0x000fe20000400000 */
[C---:B------:R-:W-:Y:S01]  /*b490*/  SHF.L.U32 R103, R106.reuse, 0x10, RZ ;  /* 0x000000106a677819 */ /* 0x040fe200000006ff */
[----:B------:R-:W-:Y:S01]  /*b4a0*/  FFMA R3, R71, R78, R3 ;  /* 0x0000004e47037223 */ /* 0x000fe20000000003 */
[----:B------:R-:W-:Y:S01]  /*b4b0*/  LOP3.LUT R106, R106, 0xffff0000, RZ, 0xc0, !PT ;  /* 0xffff00006a6a7812 */ /* 0x000fe200078ec0ff */
[C---:B------:R-:W-:Y:S01]  /*b4c0*/  FMUL R13, R68.reuse, R17 ;  /* 0x00000011440d7220 */ /* 0x040fe20000400000 */
[----:B------:R-:W-:Y:S01]  /*b4d0*/  SHF.L.U32 R105, R107, 0x10, RZ ;  /* 0x000000106b697819 */ /* 0x000fe200000006ff */
[----:B------:R-:W-:Y:S01]  /*b4e0*/  FFMA R14, R71, R77, R14 ;  /* 0x0000004d470e7223 */ /* 0x000fe2000000000e */
[----:B------:R-:W-:Y:S01]  /*b4f0*/  F2FP.BF16.F32.PACK_AB R8, R3, R0 ;  /* 0x000000000308723e */ /* 0x000fe200000010ff */
[----:B------:R-:W-:Y:S01]  /*b500*/  FMUL R18, R68, R18 ;  /* 0x0000001244127220 */ /* 0x000fe20000400000 */
[----:B------:R-:W-:Y:S01]  /*b510*/  LOP3.LUT R108, R107, 0xffff0000, RZ, 0xc0, !PT ;  /* 0xffff00006b6c7812 */ /* 0x000fe200078ec0ff */
[----:B------:R-:W-:Y:S01]  /*b520*/  FFMA R15, R71, R80, R15 ;  /* 0x00000050470f7223 */ /* 0x000fe2000000000f */
[----:B------:R-:W-:Y:S01]  /*b530*/  SHF.L.U32 R107, R112, 0x10, RZ ;  /* 0x00000010706b7819 */ /* 0x000fe200000006ff */
[----:B------:R-:W-:Y:S01]  /*b540*/  FMUL R19, R68, R19 ;  /* 0x0000001344137220 */ /* 0x000fe20000400000 */
[----:B------:R-:W-:Y:S01]  /*b550*/  LOP3.LUT R110, R112, 0xffff0000, RZ, 0xc0, !PT ;  /* 0xffff0000706e7812 */ /* 0x000fe200078ec0ff */
[----:B------:R1:W-:Y:S01]  /*b560*/  STS.128 [R164+UR46+0xc400], R4 ;  /* 0x00c40004a4007988 */ /* 0x0003e20008000c2e */
[----:B------:R-:W-:Y:S01]  /*b570*/  F2FP.BF16.F32.PACK_AB R9, R15, R14 ;  /* 0x0000000e0f09723e */ /* 0x000fe200000010ff */
[C---:B------:R-:W-:Y:S01]  /*b580*/  FFMA R12, R71.reuse, R79, R12 ;  /* 0x0000004f470c7223 */ /* 0x040fe2000000000c */
[C---:B------:R-:W-:Y:S01]  /*b590*/  FFMA R13, R71.reuse, R82, R13 ;  /* 0x00000052470d7223 */ /* 0x040fe2000000000d */
[----:B------:R-:W-:Y:S01]  /*b5a0*/  FFMA R18, R71, R81, R18 ;  /* 0x0000005147127223 */ /* 0x000fe20000000012 */
[----:B------:R-:W-:Y:S01]  /*b5b0*/  SHF.L.U32 R109, R113, 0x10, RZ ;  /* 0x00000010716d7819 */ /* 0x000fe200000006ff */
[----:B------:R-:W-:Y:S01]  /*b5c0*/  FFMA R19, R71, R84, R19 ;  /* 0x0000005447137223 */ /* 0x000fe20000000013 */
[C---:B------:R-:W-:Y:S01]  /*b5d0*/  FMUL R16, R68.reuse, R20 ;  /* 0x0000001444107220 */ /* 0x040fe20000400000 */
[----:B------:R-:W-:Y:S01]  /*b5e0*/  F2FP.BF16.F32.PACK_AB R10, R13, R12 ;  /* 0x0000000c0d0a723e */ /* 0x000fe200000010ff */
[C---:B------:R-:W-:Y:S01]  /*b5f0*/  FMUL R17, R68.reuse, R21 ;  /* 0x0000001544117220 */ /* 0x040fe20000400000 */
[C---:B------:R-:W-:Y:S01]  /*b600*/  FMUL R22, R68.reuse, R22 ;  /* 0x0000001644167220 */ /* 0x040fe20000400000 */
[----:B------:R-:W-:Y:S01]  /*b610*/  F2FP.BF16.F32.PACK_AB R11, R19, R18 ;  /* 0x00000012130b723e */ /* 0x000fe200000010ff */
[C---:B------:R-:W-:Y:S01]  /*b620*/  FFMA R16, R71.reuse, R83, R16 ;  /* 0x0000005347107223 */ /* 0x040fe20000000010 */
[----:B------:R-:W-:Y:S01]  /*b630*/  FFMA R17, R71, R86, R17 ;  /* 0x0000005647117223 */ /* 0x000fe20000000011 */
[----:B------:R-:W-:Y:S01]  /*b640*/  LOP3.LUT R112, R113, 0xffff0000, RZ, 0xc0, !PT ;  /* 0xffff000071707812 */ /* 0x000fe200078ec0ff */
[----:B------:R-:W-:Y:S01]  /*b650*/  FFMA R22, R71, R85, R22 ;  /* 0x0000005547167223 */ /* 0x000fe20000000016 */
[----:B------:R1:W-:Y:S01]  /*b660*/  STS.128 [R163+0xc400], R8 ;  /* 0x00c40008a3007388 */ /* 0x0003e20000000c00 */
[C---:B------:R-:W-:Y:S01]  /*b670*/  FMUL R23, R68.reuse, R23 ;  /* 0x0000001744177220 */ /* 0x040fe20000400000 */
[----:B------:R-:W-:Y:S01]  /*b680*/  F2FP.BF16.F32.PACK_AB R16, R17, R16 ;  /* 0x000000101110723e */ /* 0x000fe200000010ff */
[C---:B------:R-:W-:Y:S01]  /*b690*/  FMUL R20, R68.reuse, R24 ;  /* 0x0000001844147220 */ /* 0x040fe20000400000 */
[----:B------:R-:W-:Y:S01]  /*b6a0*/  FMUL R21, R68, R25 ;  /* 0x0000001944157220 */ /* 0x000fe20000400000 */
[C---:B------:R-:W-:Y:S01]  /*b6b0*/  SHF.L.U32 R111, R114.reuse, 0x10, RZ ;  /* 0x00000010726f7819 */ /* 0x040fe200000006ff */
[C---:B------:R-:W-:Y:S01]  /*b6c0*/  FFMA R23, R71.reuse, R88, R23 ;  /* 0x0000005847177223 */ /* 0x040fe20000000017 */
[C---:B------:R-:W-:Y:S01]  /*b6d0*/  FFMA R20, R71.reuse, R87, R20 ;  /* 0x0000005747147223 */ /* 0x040fe20000000014 */
[----:B------:R-:W-:Y:S01]  /*b6e0*/  LOP3.LUT R114, R114, 0xffff0000, RZ, 0xc0, !PT ;  /* 0xffff000072727812 */ /* 0x000fe200078ec0ff */
        /* <DEDUP_REMOVED lines=8> */
[----:B------:R-:W-:Y:S01]  /*b770*/  SHF.L.U32 R113, R115, 0x10, RZ ;  /* 0x0000001073717819 */ /* 0x000fe200000006ff */
[----:B------:R-:W-:Y:S01]  /*b780*/  FFMA R24, R71, R91, R24 ;  /* 0x0000005b47187223 */ /* 0x000fe20000000018 */
[C---:B------:R-:W-:Y:S01]  /*b790*/  FMUL R25, R68.reuse, R29 ;  /* 0x0000001d44197220 */ /* 0x040fe20000400000 */
[----:B------:R-:W-:Y:S01]  /*b7a0*/  LOP3.LUT R116, R115, 0xffff0000, RZ, 0xc0, !PT ;  /* 0xffff000073747812 */ /* 0x000fe200078ec0ff */
[C---:B------:R-:W-:Y:S01]  /*b7b0*/  FMUL R30, R68.reuse, R30 ;  /* 0x0000001e441e7220 */ /* 0x040fe20000400000 */
[----:B------:R-:W-:Y:S01]  /*b7c0*/  F2FP.BF16.F32.PACK_AB R19, R27, R26 ;  /* 0x0000001a1b13723e */ /* 0x000fe200000010ff */
[C---:B------:R-:W-:Y:S01]  /*b7d0*/  FFMA R25, R71.reuse, R94, R25 ;  /* 0x0000005e47197223 */ /* 0x040fe20000000019 */
[----:B------:R-:W-:Y:S01]  /*b7e0*/  FMUL R31, R68, R31 ;  /* 0x0000001f441f7220 */ /* 0x000fe20000400000 */
[----:B------:R-:W-:Y:S01]  /*b7f0*/  FFMA R30, R71, R93, R30 ;  /* 0x0000005d471e7223 */ /* 0x000fe2000000001e */
[----:B------:R-:W-:Y:S01]  /*b800*/  SHF.L.U32 R115, R120, 0x10, RZ ;  /* 0x0000001078737819 */ /* 0x000fe200000006ff */
[----:B------:R1:W-:Y:S01]  /*b810*/  STS.128 [R162+0xc400], R16 ;  /* 0x00c40010a2007388 */ /* 0x0003e20000000c00 */
[----:B------:R-:W-:Y:S01]  /*b820*/  F2FP.BF16.F32.PACK_AB R24, R25, R24 ;  /* 0x000000181918723e */ /* 0x000fe200000010ff */
[C---:B------:R-:W-:Y:S01]  /*b830*/  FFMA R31, R71.reuse, R96, R31 ;  /* 0x00000060471f7223 */ /* 0x040fe2000000001f */
[C---:B------:R-:W-:Y:S01]  /*b840*/  FMUL R28, R68.reuse, R32 ;  /* 0x00000020441c7220 */ /* 0x040fe20000400000 */
[C---:B------:R-:W-:Y:S01]  /*b850*/  FMUL R29, R68.reuse, R33 ;  /* 0x00000021441d7220 */ /* 0x040fe20000400000 */
[----:B------:R-:W-:Y:S01]  /*b860*/  FMUL R34, R68, R34 ;  /* 0x0000002244227220 */ /* 0x000fe20000400000 */
[----:B------:R-:W-:Y:S01]  /*b870*/  LOP3.LUT R118, R120, 0xffff0000, RZ, 0xc0, !PT ;  /* 0xffff000078767812 */ /* 0x000fe200078ec0ff */
[----:B------:R-:W-:Y:S01]  /*b880*/  FFMA R28, R71, R95, R28 ;  /* 0x0000005f471c7223 */ /* 0x000fe2000000001c */
[----:B------:R-:W-:Y:S01]  /*b890*/  F2FP.BF16.F32.PACK_AB R25, R31, R30 ;  /* 0x0000001e1f19723e */ /* 0x000fe200000010ff */
[C---:B------:R-:W-:Y:S01]  /*b8a0*/  FFMA R29, R71.reuse, R98, R29 ;  /* 0x00000062471d7223 */ /* 0x040fe2000000001d */
[----:B------:R-:W-:Y:S01]  /*b8b0*/  FFMA R34, R71, R97, R34 ;  /* 0x0000006147227223 */ /* 0x000fe20000000022 */
[C---:B------:R-:W-:Y:S01]  /*b8c0*/  FMUL R35, R68.reuse, R35 ;  /* 0x0000002344237220 */ /* 0x040fe20000400000 */
[----:B------:R-:W-:Y:S01]  /*b8d0*/  SHF.L.U32 R117, R121, 0x10, RZ ;  /* 0x0000001079757819 */ /* 0x000fe200000006ff */
[C---:B------:R-:W-:Y:S01]  /*b8e0*/  FMUL R32, R68.reuse, R36 ;  /* 0x0000002444207220 */ /* 0x040fe20000400000 */
[----:B------:R-:W-:Y:S01]  /*b8f0*/  F2FP.BF16.F32.PACK_AB R26, R29, R28 ;  /* 0x0000001c1d1a723e */ /* 0x000fe200000010ff */
[C---:B------:R-:W-:Y:S01]  /*b900*/  FFMA R35, R71.reuse, R100, R35 ;  /* 0x0000006447237223 */ /* 0x040fe20000000023 */
[C---:B------:R-:W-:Y:S01]  /*b910*/  FMUL R33, R68.reuse, R37 ;  /* 0x0000002544217220 */ /* 0x040fe20000400000 */
[----:B------:R-:W-:Y:S01]  /*b920*/  FFMA R32, R71, R99, R32 ;  /* 0x0000006347207223 */ /* 0x000fe20000000020 */
        /* <DEDUP_REMOVED lines=29> */
[C---:B------:R-:W-:Y:S01]  /*bb00*/  FMUL R47, R68.reuse, R47 ;  /* 0x0000002f442f7220 */ /* 0x040fe20000400000 */
[C---:B------:R-:W-:Y:S01]  /*bb10*/  FMUL R44, R68.reuse, R48 ;  /* 0x00000030442c7220 */ /* 0x040fe20000400000 */
[----:B------:R-:W-:Y:S01]  /*bb20*/  FMUL R45, R68, R49 ;  /* 0x00000031442d7220 */ /* 0x000fe20000400000 */
[----:B------:R1:W-:Y:S01]  /*bb30*/  STS.128 [R147+0xc400], R32 ;  /* 0x00c4002093007388 */ /* 0x0003e20000000c00 */
[C---:B------:R-:W-:Y:S01]  /*bb40*/  SHF.L.U32 R123, R128.reuse, 0x10, RZ ;  /* 0x00000010807b7819 */ /* 0x040fe200000006ff */
[----:B------:R-:W-:Y:S01]  /*bb50*/  FFMA R46, R71, R109, R46 ;  /* 0x0000006d472e7223 */ /* 0x000fe2000000002e */
[----:B------:R-:W-:Y:S01]  /*bb60*/  F2FP.BF16.F32.PACK_AB R40, R41, R40 ;  /* 0x000000282928723e */ /* 0x000fe200000010ff */
[C---:B------:R-:W-:Y:S01]  /*bb70*/  FFMA R47, R71.reuse, R112, R47 ;  /* 0x00000070472f7223 */ /* 0x040fe2000000002f */
[C---:B------:R-:W-:Y:S01]  /*bb80*/  FFMA R44, R71.reuse, R111, R44 ;  /* 0x0000006f472c7223 */ /* 0x040fe2000000002c */
[----:B------:R-:W-:Y:S01]  /*bb90*/  LOP3.LUT R126, R128, 0xffff0000, RZ, 0xc0, !PT ;  /* 0xffff0000807e7812 */ /* 0x000fe200078ec0ff */
[C---:B------:R-:W-:Y:S01]  /*bba0*/  FFMA R45, R71.reuse, R114, R45 ;  /* 0x00000072472d7223 */ /* 0x040fe2000000002d */
[C---:B------:R-:W-:Y:S01]  /*bbb0*/  FMUL R50, R68.reuse, R50 ;  /* 0x0000003244327220 */ /* 0x040fe20000400000 */
[C---:B------:R-:W-:Y:S01]  /*bbc0*/  FMUL R51, R68.reuse, R51 ;  /* 0x0000003344337220 */ /* 0x040fe20000400000 */
[C---:B------:R-:W-:Y:S01]  /*bbd0*/  FMUL R48, R68.reuse, R52 ;  /* 0x0000003444307220 */ /* 0x040fe20000400000 */
[C---:B------:R-:W-:Y:S01]  /*bbe0*/  FMUL R49, R68.reuse, R53 ;  /* 0x0000003544317220 */ /* 0x040fe20000400000 */
[C---:B------:R-:W-:Y:S01]  /*bbf0*/  FFMA R50, R71.reuse, R113, R50 ;  /* 0x0000007147327223 */ /* 0x040fe20000000032 */
        /* <DEDUP_REMOVED lines=9> */
[----:B------:R-:W-:Y:S01]  /*bc90*/  FFMA R55, R71, R120, R55 ;  /* 0x0000007847377223 */ /* 0x000fe20000000037 */
[C---:B------:R-:W-:Y:S01]  /*bca0*/  FMUL R59, R68.reuse, R59 ;  /* 0x0000003b443b7220 */ /* 0x040fe20000400000 */
[----:B------:R-:W-:Y:S01]  /*bcb0*/  F2FP.BF16.F32.PACK_AB R41, R47, R46 ;  /* 0x0000002e2f29723e */ /* 0x000fe200000010ff */
[----:B------:R-:W-:Y:S01]  /*bcc0*/  FFMA R52, R71, R119, R52 ;  /* 0x0000007747347223 */ /* 0x000fe20000000034 */
[----:B------:R-:W-:Y:S01]  /*bcd0*/  F2FP.BF16.F32.PACK_AB R42, R45, R44 ;  /* 0x0000002c2d2a723e */ /* 0x000fe200000010ff */
[C---:B------:R-:W-:Y:S01]  /*bce0*/  FMUL R56, R68.reuse, R60 ;  /* 0x0000003c44387220 */ /* 0x040fe20000400000 */
[----:B------:R-:W-:Y:S01]  /*bcf0*/  F2FP.BF16.F32.PACK_AB R43, R51, R50 ;  /* 0x00000032332b723e */ /* 0x000fe200000010ff */
[----:B------:R-:W-:Y:S01]  /*bd00*/  FFMA R53, R71, R122, R53 ;  /* 0x0000007a47357223 */ /* 0x000fe20000000035 */
[----:B------:R-:W-:Y:S01]  /*bd10*/  SHF.L.U32 R125, R129, 0x10, RZ ;  /* 0x00000010817d7819 */ /* 0x000fe200000006ff */
[C---:B------:R-:W-:Y:S01]  /*bd20*/  FMUL R57, R68.reuse, R61 ;  /* 0x0000003d44397220 */ /* 0x040fe20000400000 */
[----:B------:R-:W-:Y:S01]  /*bd30*/  FFMA R58, R71, R121, R58 ;  /* 0x00000079473a7223 */ /* 0x000fe2000000003a */
[----:B------:R1:W-:Y:S01]  /*bd40*/  STS.128 [R160+0xc400], R40 ;  /* 0x00c40028a0007388 */ /* 0x0003e20000000c00 */
[----:B------:R-:W-:Y:S01]  /*bd50*/  LOP3.LUT R128, R129, 0xffff0000, RZ, 0xc0, !PT ;  /* 0xffff000081807812 */ /* 0x000fe200078ec0ff */
[----:B------:R-:W-:Y:S01]  /*bd60*/  FMUL R62, R68, R62 ;  /* 0x0000003e443e7220 */ /* 0x000fe20000400000 */
[C---:B------:R-:W-:Y:S01]  /*bd70*/  FFMA R59, R71.reuse, R124, R59 ;  /* 0x0000007c473b7223 */ /* 0x040fe2000000003b */
[----:B------:R-:W-:Y:S01]  /*bd80*/  SHF.L.U32 R127, R130, 0x10, RZ ;  /* 0x00000010827f7819 */ /* 0x000fe200000006ff */
[----:B------:R-:W-:Y:S01]  /*bd90*/  FMUL R63, R68, R63 ;  /* 0x0000003f443f7220 */ /* 0x000fe20000400000 */
[C---:B------:R-:W-:Y:S01]  /*bda0*/  FFMA R56, R71.reuse, R123, R56 ;  /* 0x0000007b47387223 */ /* 0x040fe20000000038 */
[----:B------:R-:W-:Y:S01]  /*bdb0*/  LOP3.LUT R130, R130, 0xffff0000, RZ, 0xc0, !PT ;  /* 0xffff000082827812 */ /* 0x000fe200078ec0ff */
[C---:B------:R-:W-:Y:S01]  /*bdc0*/  FMUL R60, R68.reuse, R64 ;  /* 0x00000040443c7220 */ /* 0x040fe20000400000 */
[----:B------:R-:W-:Y:S01]  /*bdd0*/  FFMA R57, R71, R126, R57 ;  /* 0x0000007e47397223 */ /* 0x000fe20000000039 */
[----:B------:R-:W-:Y:S01]  /*bde0*/  SHF.L.U32 R129, R131, 0x10, RZ ;  /* 0x0000001083817819 */ /* 0x000fe200000006ff */
[C---:B------:R-:W-:Y:S01]  /*bdf0*/  FMUL R61, R68.reuse, R65 ;  /* 0x00000041443d7220 */ /* 0x040fe20000400000 */
[----:B------:R-:W-:Y:S01]  /*be00*/  FFMA R62, R71, R125, R62 ;  /* 0x0000007d473e7223 */ /* 0x000fe2000000003e */
[----:B------:R-:W-:Y:S01]  /*be10*/  LOP3.LUT R132, R131, 0xffff0000, RZ, 0xc0, !PT ;  /* 0xffff000083847812 */ /* 0x000fe200078ec0ff */
[C---:B------:R-:W-:Y:S01]  /*be20*/  FMUL R66, R68.reuse, R66 ;  /* 0x0000004244427220 */ /* 0x040fe20000400000 */
[----:B------:R-:W-:Y:S01]  /*be30*/  F2FP.BF16.F32.PACK_AB R48, R49, R48 ;  /* 0x000000303130723e */ /* 0x000fe200000010ff */
[----:B------:R-:W-:Y:S01]  /*be40*/  FFMA R63, R71, R128, R63 ;  /* 0x00000080473f7223 */ /* 0x000fe2000000003f */
[----:B------:R-:W-:Y:S01]  /*be50*/  FMUL R67, R68, R67 ;  /* 0x0000004344437220 */ /* 0x000fe20000400000 */
        /* <DEDUP_REMOVED lines=12> */
[----:B------:R-:W-:Y:S03]  /*bf20*/  ISETP.NE.AND P0, PT, R152, RZ, PT ;  /* 0x000000ff9800720c */ /* 0x000fe60003f05270 */
[----:B------:R1:W-:Y:S01]  /*bf30*/  STS.128 [R158+0xc400], R56 ;  /* 0x00c400389e007388 */ /* 0x0003e20000000c00 */
[----:B------:R-:W-:Y:S01]  /*bf40*/  @!PT LDS RZ, [RZ] ;  /* 0x00000000fffff984 */ /* 0x000fe20000000800 */
[----:B------:R-:W-:Y:S01]  /*bf50*/  @!PT LDS RZ, [RZ] ;  /* 0x00000000fffff984 */ /* 0x000fe20000000800 */
[----:B------:R-:W-:Y:S01]  /*bf60*/  @!PT LDS RZ, [RZ] ;  /* 0x00000000fffff984 */ /* 0x000fe20000000800 */
[----:B------:R-:W-:Y:S01]  /*bf70*/  @!PT LDS RZ, [RZ] ;  /* 0x00000000fffff984 */ /* 0x000fe20000000800 */
[----:B------:R2:W-:Y:S07]  /*bf80*/  MEMBAR.ALL.CTA ;  /* 0x0000000000007992 */ /* 0x0005ee0000008000 */
[----:B--2---:R-:W2:Y:S02]  /*bf90*/  FENCE.VIEW.ASYNC.S ;  /* 0x00000000000073c6 */ /* 0x004ea40000000000 */
[----:B--2---:R-:W-:Y:S06]  /*bfa0*/  BAR.SYNC.DEFER_BLOCKING 0x1, 0x80 ;  /* 0x0042000000007b1d */ /* 0x004fec0000010000 */
[----:B------:R-:W-:Y:S05]  /*bfb0*/  @P0 BRA `(.L_x_144) ;  /* 0x0000000000280947 */ /* 0x000fea0003800000 */
[----:B------:R-:W2:Y:S01]  /*bfc0*/  LDCU.64 UR6, c[0x0][0x348] ;  /* 0x00006900ff0677ac */ /* 0x000ea20008000a00 */
[----:B------:R-:W-:Y:S02]  /*bfd0*/  UIADD3 UR9, UPT, UPT, UR53, UR39, URZ ;  /* 0x0000002735097290 */ /* 0x000fe4000fffe0ff */
[----:B------:R-:W-:Y:S01]  /*bfe0*/  UIADD3 UR8, UPT, UPT, UR46, 0xc400, URZ ;  /* 0x0000c4002e087890 */ /* 0x000fe2000fffe0ff */
[----:B------:R-:W-:Y:S01]  /*bff0*/  UMOV UR10, UR50 ;  /* 0x00000032000a7c82 */ /* 0x000fe20008000000 */
[----:B------:R-:W-:Y:S01]  /*c000*/  UMOV UR11, UR44 ;  /* 0x0000002c000b7c82 */ /* 0x000fe20008000000 */
[----:B--2---:R-:W-:Y:S04]  /*c010*/  UIADD3 UR4, UP0, UPT, UR6, 0xa80, URZ ;  /* 0x00000a8006047890 */ /* 0x004fe8000ff1e0ff */
[----:B------:R-:W-:Y:S09]  /*c020*/  UIADD3.X UR5, UPT, UPT, URZ, UR7, URZ, UP0, !UPT ;  /* 0x00000007ff057290 */ /* 0x000ff200087fe4ff */
[----:B------:R2:W-:Y:S01]  /*c030*/  UTMASTG.3D [UR8], [UR4] ;  /* 0x00000008040073b5 */ /* 0x0005e20008010000 */
[----:B------:R0:W-:Y:S01]  /*c040*/  UTMACMDFLUSH ;  /* 0x00000000000079b7 */ /* 0x0001e20000000000 */
[----:B--2---:R-:W-:Y:S04]  /*c050*/  DEPBAR.LE SB0, 0x1 ;  /* 0x000080400000791a */ /* 0x004fe80000000000 */
.L_x_144:
[----:B------:R-:W-:Y:S05]  /*c060*/  BSYNC.RECONVERGENT B0 ;  /* 0x0000000000007941 */ /* 0x000fea0003800200 */
.L_x_143:
[----:B------:R-:W-:Y:S01]  /*c070*/  BAR.SYNC.DEFER_BLOCKING 0x1, 0x80 ;  /* 0x0042000000007b1d */ /* 0x000fe20000010000 */
[----:B------:R-:W-:Y:S09]  /*c080*/  UISETP.NE.AND UP0, UPT, UR54, -0x4, UPT ;  /* 0xfffffffc3600788c */ /* 0x000ff2000bf05270 */
[----:B------:R-:W-:Y:S05]  /*c090*/  BRA.U !UP0, `(.L_x_145) ;  /* 0x0000000108247547 */ /* 0x000fea000b800000 */
[----:B------:R-:W-:Y:S01]  /*c0a0*/  ISETP.NE.AND P0, PT, R157, RZ, PT ;  /* 0x000000ff9d00720c */ /* 0x000fe20003f05270 */
[----:B------:R-:W-:Y:S01]  /*c0b0*/  IMAD.U32 R0, RZ, RZ, UR52 ;  /* 0x00000034ff007e24 */ /* 0x000fe2000f8e00ff */
[----:B------:R-:W-:Y:S04]  /*c0c0*/  UIADD3 UR4, UPT, UPT, UR52, 0x1, URZ ;  /* 0x0000000134047890 */ /* 0x000fe8000fffe0ff */
[----:B------:R-:W-:Y:S04]  /*c0d0*/  UISETP.NE.AND UP0, UPT, UR4, 0x4, UPT ;  /* 0x000000040400788c */ /* 0x000fe8000bf05270 */
[----:B------:R-:W-:Y:S03]  /*c0e0*/  USEL UR52, UR4, URZ, UP0 ;  /* 0x000000ff04347287 */ /* 0x000fe60008000000 */
[----:B------:R-:W-:Y:S05]  /*c0f0*/  @P0 LEA R0, R0, UR46, 0x3 ;  /* 0x0000002e00000c11 */ /* 0x000fea000f8e18ff */
[----:B------:R-:W-:Y:S05]  /*c100*/  @P0 VIADD R0, R0, 0x60 ;  /* 0x0000006000000836 */ /* 0x000fea0000000000 */
[----:B------:R-:W-:Y:S04]  /*c110*/  @P0 PRMT R0, R165, 0x654, R0 ;  /* 0x00000654a5000816 */ /* 0x000fe80000000000 */
[----:B------:R2:W-:Y:S03]  /*c120*/  @P0 SYNCS.ARRIVE.TRANS64.RED.A1T0 RZ, [R0+URZ], RZ ;  /* 0x000000ff00ff09a7 */ /* 0x0005e600081004ff */
.L_x_145:
[----:B------:R-:W-:Y:S01]  /*c130*/  R2UR UR6, R156 ;  /* 0x000000009c0672ca */ /* 0x000fe200000e0000 */
[----:B------:R-:W-:Y:S01]  /*c140*/  UIADD3 UR54, UPT, UPT, UR54, 0x4, URZ ;  /* 0x0000000436367890 */ /* 0x000fe2000fffe0ff */
[----:B------:R-:W-:Y:S01]  /*c150*/  R2UR UR5, R141 ;  /* 0x000000008d0572ca */ /* 0x000fe200000e0000 */
[----:B------:R-:W-:Y:S01]  /*c160*/  ULOP3.LUT UR38, UR38, 0x1, URZ, 0x3c, !UPT ;  /* 0x0000000126267892 */ /* 0x000fe2000f8e3cff */
[----:B------:R-:W-:Y:S01]  /*c170*/  R2UR UR4, R142 ;  /* 0x000000008e0472ca */ /* 0x000fe200000e0000 */
[----:B------:R-:W-:Y:S01]  /*c180*/  UMOV UR44, UR63 ;  /* 0x0000003f002c7c82 */ /* 0x000fe20008000000 */
[C---:B------:R-:W-:Y:S04]  /*c190*/  ISETP.NE.AND P0, PT, R146.reuse, 0x2, PT ;  /* 0x000000029200780c */ /* 0x040fe80003f05270 */
[----:B------:R-:W-:Y:S02]  /*c1a0*/  SEL R3, RZ, 0x1, P0 ;  /* 0x00000001ff037807 */ /* 0x000fe40000000000 */
[----:B------:R-:W-:Y:S01]  /*c1b0*/  SEL R146, R146, RZ, P0 ;  /* 0x000000ff92927207 */ /* 0x000fe20000000000 */
[----:B------:R-:W-:Y:S01]  /*c1c0*/  UISETP.NE.AND UP0, UPT, UR6, URZ, UPT ;  /* 0x000000ff0600728c */ /* 0x000fe2000bf05270 */
[----:B------:R-:W-:Y:S01]  /*c1d0*/  LOP3.LUT R148, R148, R3, RZ, 0x3c, !PT ;  /* 0x0000000394947212 */ /* 0x000fe200078e3cff */
[----:B------:R-:W-:Y:S02]  /*c1e0*/  UIADD3 UR20, UPT, UPT, UR36, UR5, URZ ;  /* 0x0000000524147290 */ /* 0x000fe4000fffe0ff */
[----:B------:R-:W-:Y:S05]  /*c1f0*/  UIADD3 UR28, UPT, UPT, UR37, UR4, URZ ;  /* 0x00000004251c7290 */ /* 0x000fea000fffe0ff */
[----:B------:R-:W-:Y:S07]  /*c200*/  BRA.U UP0, `(.L_x_146) ;  /* 0xffffff9d00887547 */ /* 0x000fee000b83ffff */
[----:B------:R-:W3:Y:S01]  /*c210*/  S2UR UR4, SR_CgaCtaId ;  /* 0x00000000000479c3 */ /* 0x000ee20000008800 */
[----:B------:R-:W-:-:S13]  /*c220*/  R2UR UR5, R143 ;  /* 0x000000008f0572ca */ /* 0x000fda00000e0000 */
[----:B------:R-:W-:Y:S02]  /*c230*/  UISETP.NE.AND UP0, UPT, UR5, URZ, UPT ;  /* 0x000000ff0500728c */ /* 0x000fe4000bf05270 */
[----:B---3--:R-:W-:Y:S02]  /*c240*/  ULOP3.LUT UR5, UR4, 0x1, URZ, 0x3c, !UPT ;  /* 0x0000000104057892 */ /* 0x008fe4000f8e3cff */
[----:B------:R-:W-:-:S04]  /*c250*/  UIADD3 UR4, UPT, UPT, UR46, 0xe0, URZ ;  /* 0x000000e02e047890 */ /* 0x000fc8000fffe0ff */
[----:B------:R-:W-:-:S09]  /*c260*/  UPRMT UR4, UR5, 0x654, UR4 ;  /* 0x0000065405047896 */ /* 0x000fd20008000004 */
[----:B------:R-:W-:Y:S01]  /*c270*/  SYNCS.ARRIVE.TRANS64.RED.A1T0 RZ, [UR4], RZ ;  /* 0x000000ffffff79a7 */ /* 0x000fe20008100404 */
[----:B------:R-:W-:Y:S01]  /*c280*/  SYNCS.ARRIVE.TRANS64.A1T0 RZ, [UR46+0xe0], RZ ;  /* 0x0000e0ffffff79a7 */ /* 0x000fe2000810002e */
[----:B------:R-:W-:Y:S05]  /*c290*/  BRA.U !UP0, `(.L_x_147) ;  /* 0x0000000108487547 */ /* 0x000fea000b800000 */
[----:B------:R-:W3:Y:S02]  /*c2a0*/  LDCU.64 UR4, c[0x0][0xc90] ;  /* 0x00019200ff0477ac */ /* 0x000ee40008000a00 */
[----:B---3--:R-:W-:-:S04]  /*c2b0*/  UISETP.NE.U32.AND UP0, UPT, UR4, URZ, UPT ;  /* 0x000000ff0400728c */ /* 0x008fc8000bf05070 */
[----:B------:R-:W-:-:S09]  /*c2c0*/  UISETP.NE.AND.EX UP0, UPT, UR5, URZ, UPT, UP0 ;  /* 0x000000ff0500728c */ /* 0x000fd2000bf05300 */
[----:B------:R-:W-:Y:S05]  /*c2d0*/  BRA.U UP0, `(.L_x_148) ;  /* 0x00000001000c7547 */ /* 0x000fea000b800000 */
[----:B------:R-:W-:-:S13]  /*c2e0*/  FSETP.NEU.AND P0, PT, R71, RZ, PT ;  /* 0x000000ff4700720b */ /* 0x000fda0003f0d000 */
[----:B------:R-:W-:Y:S05]  /*c2f0*/  @!P0 EXIT ;  /* 0x000000000000894d */ /* 0x000fea0003800000 */
[----:B------:R-:W-:Y:S05]  /*c300*/  BRA `(.L_x_147) ;  /* 0x00000000002c7947 */ /* 0x000fea0003800000 */
.L_x_148:
[----:B------:R-:W-:Y:S01]  /*c310*/  ISETP.NE.AND P0, PT, R145, RZ, PT ;  /* 0x000000ff9100720c */ /* 0x000fe20003f05270 */
[----:B------:R-:W-:-:S12]  /*c320*/  BSSY.RECONVERGENT B0, `(.L_x_147) ;  /* 0x0000009000007945 */ /* 0x000fd80003800200 */
[----:B------:R-:W-:Y:S05]  /*c330*/  @P0 BRA `(.L_x_149) ;  /* 0x0000000000140947 */ /* 0x000fea0003800000 */
[----:B------:R-:W3:Y:S02]  /*c340*/  LDCU.64 UR4, c[0x0][0xc88] ;  /* 0x00019100ff0477ac */ /* 0x000ee40008000a00 */
[----:B---3--:R-:W-:-:S04]  /*c350*/  ISETP.NE.U32.AND P0, PT, RZ, UR4, PT ;  /* 0x00000004ff007c0c */ /* 0x008fc8000bf05070 */
[----:B------:R-:W-:-:S13]  /*c360*/  ISETP.NE.AND.EX P0, PT, RZ, UR5, PT, P0 ;  /* 0x00000005ff007c0c */ /* 0x000fda000bf05300 */
[----:B------:R-:W-:Y:S05]  /*c370*/  @!P0 EXIT ;  /* 0x000000000000894d */ /* 0x000fea0003800000 */
[----:B------:R-:W-:Y:S05]  /*c380*/  BRA `(.L_x_150) ;  /* 0x0000000000087947 */ /* 0x000fea0003800000 */
.L_x_149:
[----:B------:R-:W-:-:S13]  /*c390*/  FSETP.NEU.AND P0, PT, R71, RZ, PT ;  /* 0x000000ff4700720b */ /* 0x000fda0003f0d000 */
[----:B------:R-:W-:Y:S05]  /*c3a0*/  @!P0 EXIT ;  /* 0x000000000000894d */ /* 0x000fea0003800000 */
.L_x_150:
[----:B------:R-:W-:Y:S05]  /*c3b0*/  BSYNC.RECONVERGENT B0 ;  /* 0x0000000000007941 */ /* 0x000fea0003800200 */
.L_x_147:
[----:B------:R-:W3:Y:S01]  /*c3c0*/  S2UR UR5, SR_CgaCtaId ;  /* 0x00000000000579c3 */ /* 0x000ee20000008800 */
[----:B------:R-:W-:Y:S01]  /*c3d0*/  ULEA UR4, UR52, UR46, 0x3 ;  /* 0x0000002e34047291 */ /* 0x000fe2000f8e18ff */
[----:B------:R-:W-:-:S04]  /*c3e0*/  DEPBAR.LE SB0, 0x0 ;  /* 0x000080000000791a */ /* 0x000fc80000000000 */
[----:B------:R-:W-:-:S04]  /*c3f0*/  UIADD3 UR4, UPT, UPT, UR4, 0x60, URZ ;  /* 0x0000006004047890 */ /* 0x000fc8000fffe0ff */
[----:B---3--:R-:W-:-:S09]  /*c400*/  UPRMT UR4, UR5, 0x654, UR4 ;  /* 0x0000065405047896 */ /* 0x008fd20008000004 */
[----:B------:R-:W-:Y:S01]  /*c410*/  SYNCS.ARRIVE.TRANS64.RED.A1T0 RZ, [UR4], RZ ;  /* 0x000000ffffff79a7 */ /* 0x000fe20008100404 */
[----:B------:R-:W-:Y:S05]  /*c420*/  EXIT ;  /* 0x000000000000794d */ /* 0x000fea0003800000 */
.L_x_24:
[----:B--2---:R2:W3:Y:S02]  /*c430*/  SYNCS.PHASECHK.TRANS64.TRYWAIT P0, [R0+URZ+0xd0], R3 ;  /* 0x0000d003000075a7 */ /* 0x0044e400080011ff */
[----:B---3--:R-:W-:Y:S05]  /*c440*/  @!P0 NANOSLEEP.SYNCS 0x989680 ;  /* 0x009896800000895d */ /* 0x008fea0003900000 */
[----:B------:R-:W3:Y:S02]  /*c450*/  @!P0 SYNCS.PHASECHK.TRANS64 P0, [R0+URZ+0xd0], R3 ;  /* 0x0000d003000085a7 */ /* 0x000ee400080010ff */
[----:B---3--:R-:W-:Y:S05]  /*c460*/  @!P0 BRA `(.L_x_24) ;  /* 0xfffffffc00f08947 */ /* 0x008fea000383ffff */
[----:B------:R-:W-:Y:S05]  /*c470*/  BRA `(.L_x_151) ;  /* 0xffffff5400587947 */ /* 0x000fea000383ffff */
.L_x_27:
[----:B--2---:R-:W-:-:S07]  /*c480*/  MOV R0, UR6 ;  /* 0x0000000600007c02 */ /* 0x004fce0008000f00 */
.L_x_152:
[----:B--2---:R2:W3:Y:S02]  /*c490*/  SYNCS.PHASECHK.TRANS64.TRYWAIT P0, [R0+URZ+0x20], R3 ;  /* 0x00002003000075a7 */ /* 0x0044e400080011ff */
[----:B---3--:R-:W-:Y:S05]  /*c4a0*/  @!P0 NANOSLEEP.SYNCS 0x989680 ;  /* 0x009896800000895d */ /* 0x008fea0003900000 */
[----:B------:R-:W3:Y:S02]  /*c4b0*/  @!P0 SYNCS.PHASECHK.TRANS64 P0, [R0+URZ+0x20], R3 ;  /* 0x00002003000085a7 */ /* 0x000ee400080010ff */
[----:B---3--:R-:W-:Y:S05]  /*c4c0*/  @!P0 BRA `(.L_x_152) ;  /* 0xfffffffc00f08947 */ /* 0x008fea000383ffff */
[----:B------:R-:W-:Y:S05]  /*c4d0*/  BRA `(.L_x_26) ;  /* 0xffffff5400b47947 */ /* 0x000fea000383ffff */
.L_x_36:
[----:B-1----:R-:W-:-:S07]  /*c4e0*/  MOV R0, UR6 ;  /* 0x0000000600007c02 */ /* 0x002fce0008000f00 */
.L_x_153:
[----:B-1----:R1:W2:Y:S02]  /*c4f0*/  SYNCS.PHASECHK.TRANS64.TRYWAIT P0, [R0+URZ+0x20], R3 ;  /* 0x00002003000075a7 */ /* 0x0022a400080011ff */
[----:B--2---:R-:W-:Y:S05]  /*c500*/  @!P0 NANOSLEEP.SYNCS 0x989680 ;  /* 0x009896800000895d */ /* 0x004fea0003900000 */
[----:B------:R-:W2:Y:S02]  /*c510*/  @!P0 SYNCS.PHASECHK.TRANS64 P0, [R0+URZ+0x20], R3 ;  /* 0x00002003000085a7 */ /* 0x000ea400080010ff */
[----:B--2---:R-:W-:Y:S05]  /*c520*/  @!P0 BRA `(.L_x_153) ;  /* 0xfffffffc00f08947 */ /* 0x004fea000383ffff */
[----:B------:R-:W-:Y:S05]  /*c530*/  BRA `(.L_x_35) ;  /* 0xffffff5800cc7947 */ /* 0x000fea000383ffff */
.L_x_43:
[----:B-1----:R1:W4:Y:S02]  /*c540*/  SYNCS.PHASECHK.TRANS64.TRYWAIT P0, [R3+URZ+0x90], R0 ;  /* 0x00009000030075a7 */ /* 0x00232400080011ff */
[----:B----4-:R-:W-:Y:S05]  /*c550*/  @!P0 NANOSLEEP.SYNCS 0x989680 ;  /* 0x009896800000895d */ /* 0x010fea0003900000 */
[----:B------:R-:W4:Y:S02]  /*c560*/  @!P0 SYNCS.PHASECHK.TRANS64 P0, [R3+URZ+0x90], R0 ;  /* 0x00009000030085a7 */ /* 0x000f2400080010ff */
[----:B----4-:R-:W-:Y:S05]  /*c570*/  @!P0 BRA `(.L_x_43) ;  /* 0xfffffffc00f08947 */ /* 0x010fea000383ffff */
[----:B------:R-:W-:Y:S05]  /*c580*/  BRA `(.L_x_154) ;  /* 0xffffff5c00c07947 */ /* 0x000fea000383ffff */
.L_x_47:
[----:B-1----:R-:W-:-:S07]  /*c590*/  MOV R0, UR4 ;  /* 0x0000000400007c02 */ /* 0x002fce0008000f00 */
.L_x_155:
[----:B-1----:R1:W2:Y:S02]  /*c5a0*/  SYNCS.PHASECHK.TRANS64.TRYWAIT P0, [R0+URZ], R3 ;  /* 0x00000003000075a7 */ /* 0x0022a400080011ff */
[----:B--2---:R-:W-:Y:S05]  /*c5b0*/  @!P0 NANOSLEEP.SYNCS 0x989680 ;  /* 0x009896800000895d */ /* 0x004fea0003900000 */
[----:B------:R-:W2:Y:S02]  /*c5c0*/  @!P0 SYNCS.PHASECHK.TRANS64 P0, [R0+URZ], R3 ;  /* 0x00000003000085a7 */ /* 0x000ea400080010ff */
[----:B--2---:R-:W-:Y:S05]  /*c5d0*/  @!P0 BRA `(.L_x_155) ;  /* 0xfffffffc00f08947 */ /* 0x004fea000383ffff */
[----:B------:R-:W-:Y:S05]  /*c5e0*/  BRA `(.L_x_156) ;  /* 0xffffff64006c7947 */ /* 0x000fea000383ffff */
.L_x_48:
[----:B------:R-:W-:-:S07]  /*c5f0*/  MOV R0, UR5 ;  /* 0x0000000500007c02 */ /* 0x000fce0008000f00 */
.L_x_157:
[----:B-1----:R1:W2:Y:S02]  /*c600*/  SYNCS.PHASECHK.TRANS64.TRYWAIT P0, [R0+URZ], R3 ;  /* 0x00000003000075a7 */ /* 0x0022a400080011ff */
[----:B--2---:R-:W-:Y:S05]  /*c610*/  @!P0 NANOSLEEP.SYNCS 0x989680 ;  /* 0x009896800000895d */ /* 0x004fea0003900000 */
[----:B------:R-:W2:Y:S02]  /*c620*/  @!P0 SYNCS.PHASECHK.TRANS64 P0, [R0+URZ], R3 ;  /* 0x00000003000085a7 */ /* 0x000ea400080010ff */
[----:B--2---:R-:W-:Y:S05]  /*c630*/  @!P0 BRA `(.L_x_157) ;  /* 0xfffffffc00f08947 */ /* 0x004fea000383ffff */
[----:B------:R-:W-:Y:S05]  /*c640*/  BRA `(.L_x_158) ;  /* 0xffffff6400787947 */ /* 0x000fea000383ffff */
.L_x_49:
[----:B------:R-:W-:-:S07]  /*c650*/  MOV R0, UR5 ;  /* 0x0000000500007c02 */ /* 0x000fce0008000f00 */
.L_x_159:
[----:B-1----:R1:W2:Y:S02]  /*c660*/  SYNCS.PHASECHK.TRANS64.TRYWAIT P0, [R0+URZ], R3 ;  /* 0x00000003000075a7 */ /* 0x0022a400080011ff */
[----:B--2---:R-:W-:Y:S05]  /*c670*/  @!P0 NANOSLEEP.SYNCS 0x989680 ;  /* 0x009896800000895d */ /* 0x004fea0003900000 */
[----:B------:R-:W2:Y:S02]  /*c680*/  @!P0 SYNCS.PHASECHK.TRANS64 P0, [R0+URZ], R3 ;  /* 0x00000003000085a7 */ /* 0x000ea400080010ff */
[----:B--2---:R-:W-:Y:S05]  /*c690*/  @!P0 BRA `(.L_x_159) ;  /* 0xfffffffc00f08947 */ /* 0x004fea000383ffff */
[----:B------:R-:W-:Y:S05]  /*c6a0*/  BRA `(.L_x_160) ;  /* 0xffffff6400847947 */ /* 0x000fea000383ffff */
.L_x_52:
[----:B-1----:R1:W2:Y:S02]  /*c6b0*/  SYNCS.PHASECHK.TRANS64.TRYWAIT P0, [R0+URZ+0xc0], R5 ;  /* 0x0000c005000075a7 */ /* 0x0022a400080011ff */
[----:B--2---:R-:W-:Y:S05]  /*c6c0*/  @!P0 NANOSLEEP.SYNCS 0x989680 ;  /* 0x009896800000895d */ /* 0x004fea0003900000 */
[----:B------:R-:W2:Y:S02]  /*c6d0*/  @!P0 SYNCS.PHASECHK.TRANS64 P0, [R0+URZ+0xc0], R5 ;  /* 0x0000c005000085a7 */ /* 0x000ea400080010ff */
[----:B--2---:R-:W-:Y:S05]  /*c6e0*/  @!P0 BRA `(.L_x_52) ;  /* 0xfffffffc00f08947 */ /* 0x004fea000383ffff */
[----:B------:R-:W-:Y:S05]  /*c6f0*/  BRA `(.L_x_161) ;  /* 0xffffff6400e87947 */ /* 0x000fea000383ffff */
.L_x_53:
[----:B------:R-:W-:-:S07]  /*c700*/  MOV R0, UR4 ;  /* 0x0000000400007c02 */ /* 0x000fce0008000f00 */
.L_x_162:
[----:B-1----:R1:W2:Y:S02]  /*c710*/  SYNCS.PHASECHK.TRANS64.TRYWAIT P0, [R0+URZ+0xa0], R7 ;  /* 0x0000a007000075a7 */ /* 0x0022a400080011ff */
[----:B--2---:R-:W-:Y:S05]  /*c720*/  @!P0 NANOSLEEP.SYNCS 0x989680 ;  /* 0x009896800000895d */ /* 0x004fea0003900000 */
[----:B------:R-:W2:Y:S02]  /*c730*/  @!P0 SYNCS.PHASECHK.TRANS64 P0, [R0+URZ+0xa0], R7 ;  /* 0x0000a007000085a7 */ /* 0x000ea400080010ff */
[----:B--2---:R-:W-:Y:S05]  /*c740*/  @!P0 BRA `(.L_x_162) ;  /* 0xfffffffc00f08947 */ /* 0x004fea000383ffff */
[----:B------:R-:W-:Y:S05]  /*c750*/  BRA `(.L_x_163) ;  /* 0xffffff6400f87947 */ /* 0x000fea000383ffff */
.L_x_54:
[----:B-1----:R1:W2:Y:S02]  /*c760*/  SYNCS.PHASECHK.TRANS64.TRYWAIT P1, [R0+URZ+0x90], R5 ;  /* 0x00009005000075a7 */ /* 0x0022a400080211ff */
[----:B--2---:R-:W-:Y:S05]  /*c770*/  @!P1 NANOSLEEP.SYNCS 0x989680 ;  /* 0x009896800000995d */ /* 0x004fea0003900000 */
[----:B------:R-:W2:Y:S02]  /*c780*/  @!P1 SYNCS.PHASECHK.TRANS64 P1, [R0+URZ+0x90], R5 ;  /* 0x00009005000095a7 */ /* 0x000ea400080210ff */
[----:B--2---:R-:W-:Y:S05]  /*c790*/  @!P1 BRA `(.L_x_54) ;  /* 0xfffffffc00f09947 */ /* 0x004fea000383ffff */
[----:B------:R-:W-:Y:S05]  /*c7a0*/  BRA `(.L_x_164) ;  /* 0xffffff6800287947 */ /* 0x000fea000383ffff */
.L_x_57:
[----:B------:R-:W-:-:S07]  /*c7b0*/  MOV R0, UR4 ;  /* 0x0000000400007c02 */ /* 0x000fce0008000f00 */
.L_x_165:
[----:B-1----:R1:W2:Y:S02]  /*c7c0*/  SYNCS.PHASECHK.TRANS64.TRYWAIT P0, [R0+URZ+0xa0], R3 ;  /* 0x0000a003000075a7 */ /* 0x0022a400080011ff */
[----:B--2---:R-:W-:Y:S05]  /*c7d0*/  @!P0 NANOSLEEP.SYNCS 0x989680 ;  /* 0x009896800000895d */ /* 0x004fea0003900000 */
[----:B------:R-:W2:Y:S02]  /*c7e0*/  @!P0 SYNCS.PHASECHK.TRANS64 P0, [R0+URZ+0xa0], R3 ;  /* 0x0000a003000085a7 */ /* 0x000ea400080010ff */
[----:B--2---:R-:W-:Y:S05]  /*c7f0*/  @!P0 BRA `(.L_x_165) ;  /* 0xfffffffc00f08947 */ /* 0x004fea000383ffff */
[----:B------:R-:W-:Y:S05]  /*c800*/  BRA `(.L_x_56) ;  /* 0xffffff68007c7947 */ /* 0x000fea000383ffff */
.L_x_66:
[----:B-1----:R-:W-:-:S04]  /*c810*/  MOV R5, UR5 ;  /* 0x0000000500057c02 */ /* 0x002fc80008000f00 */
[----:B------:R1:W2:Y:S03]  /*c820*/  SYNCS.PHASECHK.TRANS64.TRYWAIT P0, [R5+URZ+0x8], R6 ;  /* 0x00000806050075a7 */ /* 0x0002a600080011ff */
[----:B--2---:R-:W-:Y:S05]  /*c830*/  @!P0 NANOSLEEP.SYNCS 0x989680 ;  /* 0x009896800000895d */ /* 0x004fea0003900000 */
[----:B------:R-:W2:Y:S02]  /*c840*/  @!P0 SYNCS.PHASECHK.TRANS64 P0, [R5+URZ+0x8], R6 ;  /* 0x00000806050085a7 */ /* 0x000ea400080010ff */
[----:B--2---:R-:W-:Y:S05]  /*c850*/  @!P0 BRA `(.L_x_66) ;  /* 0xfffffffc00ec8947 */ /* 0x004fea000383ffff */
[----:B------:R-:W-:Y:S05]  /*c860*/  BRA `(.L_x_65) ;  /* 0xffffff6c003c7947 */ /* 0x000fea000383ffff */
.L_x_68:
[----:B------:R-:W-:Y:S01]  /*c870*/  BSSY B0, `(.L_x_166) ;  /* 0x0000006000007945 */ /* 0x000fe20003800000 */
[----:B------:R-:W-:-:S07]  /*c880*/  MOV R15, 0xffffffff ;  /* 0xffffffff000f7802 */ /* 0x000fce0000000f00 */
[----:B-1---5:R-:W-:Y:S05]  /*c890*/  WARPSYNC.COLLECTIVE R15, `(.L_x_167) ;  /* 0x000000000f0c7348 */ /* 0x022fea0003c00000 */
[----:B------:R-:W-:Y:S02]  /*c8a0*/  ELECT P6, UR79, PT ;  /* 0x00000000004f782f */ /* 0x000fe400038c0000 */
[----:B------:R-:W-:Y:S01]  /*c8b0*/  MOV R14, UR79 ;  /* 0x0000004f000e7c02 */ /* 0x000fe20008000f00 */
[----:B-1---5:R-:W-:Y:S10]  /*c8c0*/  ENDCOLLECTIVE ;  /* 0x000000000000791b */ /* 0x022ff40003800000 */
.L_x_167:
[----:B------:R-:W-:Y:S05]  /*c8d0*/  BSYNC B0 ;  /* 0x0000000000007941 */ /* 0x000fea0003800000 */
.L_x_166:
[----:B------:R-:W-:Y:S05]  /*c8e0*/  BRA `(.L_x_168) ;  /* 0xffffff6c006c7947 */ /* 0x000fea000383ffff */
.L_x_70:
[----:B-1----:R-:W-:-:S04]  /*c8f0*/  MOV R3, UR5 ;  /* 0x0000000500037c02 */ /* 0x002fc80008000f00 */
[----:B------:R1:W2:Y:S03]  /*c900*/  SYNCS.PHASECHK.TRANS64.TRYWAIT P0, [R3+URZ+0x8], R4 ;  /* 0x00000804030075a7 */ /* 0x0002a600080011ff */
[----:B--2---:R-:W-:Y:S05]  /*c910*/  @!P0 NANOSLEEP.SYNCS 0x989680 ;  /* 0x009896800000895d */ /* 0x004fea0003900000 */
[----:B------:R-:W2:Y:S02]  /*c920*/  @!P0 SYNCS.PHASECHK.TRANS64 P0, [R3+URZ+0x8], R4 ;  /* 0x00000804030085a7 */ /* 0x000ea400080010ff */
[----:B--2---:R-:W-:Y:S05]  /*c930*/  @!P0 BRA `(.L_x_70) ;  /* 0xfffffffc00ec8947 */ /* 0x004fea000383ffff */
[----:B------:R-:W-:Y:S05]  /*c940*/  BRA `(.L_x_69) ;  /* 0xffffff6c00707947 */ /* 0x000fea000383ffff */
.L_x_71:
[----:B-1----:R1:W2:Y:S02]  /*c950*/  SYNCS.PHASECHK.TRANS64.TRYWAIT P0, [R0+URZ+0x90], R5 ;  /* 0x00009005000075a7 */ /* 0x0022a400080011ff */
[----:B--2---:R-:W-:Y:S05]  /*c960*/  @!P0 NANOSLEEP.SYNCS 0x989680 ;  /* 0x009896800000895d */ /* 0x004fea0003900000 */
[----:B------:R-:W2:Y:S02]  /*c970*/  @!P0 SYNCS.PHASECHK.TRANS64 P0, [R0+URZ+0x90], R5 ;  /* 0x00009005000085a7 */ /* 0x000ea400080010ff */
[----:B--2---:R-:W-:Y:S05]  /*c980*/  @!P0 BRA `(.L_x_71) ;  /* 0xfffffffc00f08947 */ /* 0x004fea000383ffff */
[----:B------:R-:W-:Y:S05]  /*c990*/  BRA `(.L_x_169) ;  /* 0xffffff7000fc7947 */ /* 0x000fea000383ffff */
.L_x_75:
[----:B------:R-:W-:-:S07]  /*c9a0*/  MOV R0, UR5 ;  /* 0x0000000500007c02 */ /* 0x000fce0008000f00 */
.L_x_170:
[----:B-1----:R1:W2:Y:S02]  /*c9b0*/  SYNCS.PHASECHK.TRANS64.TRYWAIT P0, [R0+URZ], R5 ;  /* 0x00000005000075a7 */ /* 0x0022a400080011ff */
[----:B--2---:R-:W-:Y:S05]  /*c9c0*/  @!P0 NANOSLEEP.SYNCS 0x989680 ;  /* 0x009896800000895d */ /* 0x004fea0003900000 */
[----:B------:R-:W2:Y:S02]  /*c9d0*/  @!P0 SYNCS.PHASECHK.TRANS64 P0, [R0+URZ], R5 ;  /* 0x00000005000085a7 */ /* 0x000ea400080010ff */
[----:B--2---:R-:W-:Y:S05]  /*c9e0*/  @!P0 BRA `(.L_x_170) ;  /* 0xfffffffc00f08947 */ /* 0x004fea000383ffff */
[----:B------:R-:W-:Y:S05]  /*c9f0*/  BRA `(.L_x_74) ;  /* 0xffffff7400547947 */ /* 0x000fea000383ffff */
.L_x_76:
[----:B------:R-:W-:-:S07]  /*ca00*/  MOV R0, UR33 ;  /* 0x0000002100007c02 */ /* 0x000fce0008000f00 */
.L_x_171:
[----:B-1----:R1:W2:Y:S02]  /*ca10*/  SYNCS.PHASECHK.TRANS64.TRYWAIT P0, [R0+URZ+0xb8], R5 ;  /* 0x0000b805000075a7 */ /* 0x0022a400080011ff */
[----:B--2---:R-:W-:Y:S05]  /*ca20*/  @!P0 NANOSLEEP.SYNCS 0x989680 ;  /* 0x009896800000895d */ /* 0x004fea0003900000 */
[----:B------:R-:W2:Y:S02]  /*ca30*/  @!P0 SYNCS.PHASECHK.TRANS64 P0, [R0+URZ+0xb8], R5 ;  /* 0x0000b805000085a7 */ /* 0x000ea400080010ff */
[----:B--2---:R-:W-:Y:S05]  /*ca40*/  @!P0 BRA `(.L_x_171) ;  /* 0xfffffffc00f08947 */ /* 0x004fea000383ffff */
[----:B------:R-:W-:Y:S05]  /*ca50*/  BRA `(.L_x_172) ;  /* 0xffffff7400a47947 */ /* 0x000fea000383ffff */
.L_x_79:
[----:B------:R-:W-:Y:S07]  /*ca60*/  MOV R0, UR7 ;  /* 0x0000000700007c02 */ /* 0x000fee0008000f00 */
.L_x_173:
[----:B-1----:R1:W2:Y:S02]  /*ca70*/  SYNCS.PHASECHK.TRANS64.TRYWAIT P0, [R0+URZ], R5 ;  /* 0x00000005000075a7 */ /* 0x0022a400080011ff */
[----:B--2---:R-:W-:Y:S05]  /*ca80*/  @!P0 NANOSLEEP.SYNCS 0x989680 ;  /* 0x009896800000895d */ /* 0x004fea0003900000 */
[----:B------:R-:W2:Y:S02]  /*ca90*/  @!P0 SYNCS.PHASECHK.TRANS64 P0, [R0+URZ], R5 ;  /* 0x00000005000085a7 */ /* 0x000ea400080010ff */
[----:B--2---:R-:W-:Y:S05]  /*caa0*/  @!P0 BRA `(.L_x_173) ;  /* 0xfffffffc00f08947 */ /* 0x004fea000383ffff */
[----:B------:R-:W-:Y:S05]  /*cab0*/  BRA `(.L_x_78) ;  /* 0xffffff78001c7947 */ /* 0x000fea000383ffff */
.L_x_82:
[----:B------:R-:W-:-:S07]  /*cac0*/  MOV R0, UR33 ;  /* 0x0000002100007c02 */ /* 0x000fce0008000f00 */
.L_x_174:
[----:B-1----:R1:W3:Y:S02]  /*cad0*/  SYNCS.PHASECHK.TRANS64.TRYWAIT P0, [R0+URZ+0xe0], R3 ;  /* 0x0000e003000075a7 */ /* 0x0022e400080011ff */
[----:B---3--:R-:W-:Y:S05]  /*cae0*/  @!P0 NANOSLEEP.SYNCS 0x989680 ;  /* 0x009896800000895d */ /* 0x008fea0003900000 */
[----:B------:R-:W3:Y:S02]  /*caf0*/  @!P0 SYNCS.PHASECHK.TRANS64 P0, [R0+URZ+0xe0], R3 ;  /* 0x0000e003000085a7 */ /* 0x000ee400080010ff */
[----:B---3--:R-:W-:Y:S05]  /*cb00*/  @!P0 BRA `(.L_x_174) ;  /* 0xfffffffc00f08947 */ /* 0x008fea000383ffff */
[----:B------:R-:W-:Y:S05]  /*cb10*/  BRA `(.L_x_175) ;  /* 0xffffff7c00207947 */ /* 0x000fea000383ffff */
.L_x_87:
[----:B-1----:R1:W3:Y:S02]  /*cb20*/  SYNCS.PHASECHK.TRANS64.TRYWAIT P0, [R8+URZ+0x90], R5 ;  /* 0x00009005080075a7 */ /* 0x0022e400080011ff */
[----:B---3--:R-:W-:Y:S05]  /*cb30*/  @!P0 NANOSLEEP.SYNCS 0x989680 ;  /* 0x009896800000895d */ /* 0x008fea0003900000 */
[----:B------:R-:W3:Y:S02]  /*cb40*/  @!P0 SYNCS.PHASECHK.TRANS64 P0, [R8+URZ+0x90], R5 ;  /* 0x00009005080085a7 */ /* 0x000ee400080010ff */
[----:B---3--:R-:W-:Y:S05]  /*cb50*/  @!P0 BRA `(.L_x_87) ;  /* 0xfffffffc00f08947 */ /* 0x008fea000383ffff */
[----:B------:R-:W-:Y:S05]  /*cb60*/  BRA `(.L_x_176) ;  /* 0xffffff8000647947 */ /* 0x000fea000383ffff */
.L_x_90:
[----:B------:R-:W-:Y:S07]  /*cb70*/  MOV R0, UR21 ;  /* 0x0000001500007c02 */ /* 0x000fee0008000f00 */
.L_x_177:
[----:B-1----:R1:W3:Y:S02]  /*cb80*/  SYNCS.PHASECHK.TRANS64.TRYWAIT P1, [R0+URZ+0x88], R5 ;  /* 0x00008805000075a7 */ /* 0x0022e400080211ff */
[----:B---3--:R-:W-:Y:S05]  /*cb90*/  @!P1 NANOSLEEP.SYNCS 0x989680 ;  /* 0x009896800000995d */ /* 0x008fea0003900000 */
[----:B------:R-:W3:Y:S02]  /*cba0*/  @!P1 SYNCS.PHASECHK.TRANS64 P1, [R0+URZ+0x88], R5 ;  /* 0x00008805000095a7 */ /* 0x000ee400080210ff */
[----:B---3--:R-:W-:Y:S05]  /*cbb0*/  @!P1 BRA `(.L_x_177) ;  /* 0xfffffffc00f09947 */ /* 0x008fea000383ffff */
[----:B------:R-:W-:Y:S05]  /*cbc0*/  BRA `(.L_x_89) ;  /* 0xffffff8400e07947 */ /* 0x000fea000383ffff */
.L_x_93:
[----:B-1----:R-:W-:Y:S07]  /*cbd0*/  MOV R5, UR21 ;  /* 0x0000001500057c02 */ /* 0x002fee0008000f00 */
.L_x_178:
[----:B-1----:R1:W3:Y:S02]  /*cbe0*/  SYNCS.PHASECHK.TRANS64.TRYWAIT P0, [R5+URZ+0x60], R4 ;  /* 0x00006004050075a7 */ /* 0x0022e400080011ff */
[----:B---3--:R-:W-:Y:S05]  /*cbf0*/  @!P0 NANOSLEEP.SYNCS 0x989680 ;  /* 0x009896800000895d */ /* 0x008fea0003900000 */
[----:B------:R-:W3:Y:S02]  /*cc00*/  @!P0 SYNCS.PHASECHK.TRANS64 P0, [R5+URZ+0x60], R4 ;  /* 0x00006004050085a7 */ /* 0x000ee400080010ff */
[----:B---3--:R-:W-:Y:S05]  /*cc10*/  @!P0 BRA `(.L_x_178) ;  /* 0xfffffffc00f08947 */ /* 0x008fea000383ffff */
[----:B------:R-:W-:Y:S05]  /*cc20*/  BRA `(.L_x_179) ;  /* 0xffffff8800387947 */ /* 0x000fea000383ffff */
.L_x_94:
[----:B------:R-:W-:Y:S07]  /*cc30*/  MOV R5, UR21 ;  /* 0x0000001500057c02 */ /* 0x000fee0008000f00 */
.L_x_180:
[----:B-1----:R1:W3:Y:S02]  /*cc40*/  SYNCS.PHASECHK.TRANS64.TRYWAIT P0, [R5+URZ+0x68], R4 ;  /* 0x00006804050075a7 */ /* 0x0022e400080011ff */
[----:B---3--:R-:W-:Y:S05]  /*cc50*/  @!P0 NANOSLEEP.SYNCS 0x989680 ;  /* 0x009896800000895d */ /* 0x008fea0003900000 */
[----:B------:R-:W3:Y:S02]  /*cc60*/  @!P0 SYNCS.PHASECHK.TRANS64 P0, [R5+URZ+0x68], R4 ;  /* 0x00006804050085a7 */ /* 0x000ee400080010ff */
[----:B---3--:R-:W-:Y:S05]  /*cc70*/  @!P0 BRA `(.L_x_180) ;  /* 0xfffffffc00f08947 */ /* 0x008fea000383ffff */
[----:B------:R-:W-:Y:S05]  /*cc80*/  BRA `(.L_x_181) ;  /* 0xffffff8800907947 */ /* 0x000fea000383ffff */
.L_x_95:
[----:B-1----:R-:W-:Y:S07]  /*cc90*/  MOV R5, UR21 ;  /* 0x0000001500057c02 */ /* 0x002fee0008000f00 */
.L_x_182:
[----:B-1----:R1:W3:Y:S02]  /*cca0*/  SYNCS.PHASECHK.TRANS64.TRYWAIT P0, [R5+URZ+0x70], R4 ;  /* 0x00007004050075a7 */ /* 0x0022e400080011ff */
[----:B---3--:R-:W-:Y:S05]  /*ccb0*/  @!P0 NANOSLEEP.SYNCS 0x989680 ;  /* 0x009896800000895d */ /* 0x008fea0003900000 */
[----:B------:R-:W3:Y:S02]  /*ccc0*/  @!P0 SYNCS.PHASECHK.TRANS64 P0, [R5+URZ+0x70], R4 ;  /* 0x00007004050085a7 */ /* 0x000ee400080010ff */
[----:B---3--:R-:W-:Y:S05]  /*ccd0*/  @!P0 BRA `(.L_x_182) ;  /* 0xfffffffc00f08947 */ /* 0x008fea000383ffff */
[----:B------:R-:W-:Y:S05]  /*cce0*/  BRA `(.L_x_183) ;  /* 0xffffff8800d87947 */ /* 0x000fea000383ffff */
.L_x_96:
[----:B-1----:R-:W-:Y:S07]  /*ccf0*/  MOV R5, UR21 ;  /* 0x0000001500057c02 */ /* 0x002fee0008000f00 */
.L_x_184:
[----:B-1----:R1:W3:Y:S02]  /*cd00*/  SYNCS.PHASECHK.TRANS64.TRYWAIT P0, [R5+URZ+0x78], R4 ;  /* 0x00007804050075a7 */ /* 0x0022e400080011ff */
[----:B---3--:R-:W-:Y:S05]  /*cd10*/  @!P0 NANOSLEEP.SYNCS 0x989680 ;  /* 0x009896800000895d */ /* 0x008fea0003900000 */
[----:B------:R-:W3:Y:S02]  /*cd20*/  @!P0 SYNCS.PHASECHK.TRANS64 P0, [R5+URZ+0x78], R4 ;  /* 0x00007804050085a7 */ /* 0x000ee400080010ff */
[----:B---3--:R-:W-:Y:S05]  /*cd30*/  @!P0 BRA `(.L_x_184) ;  /* 0xfffffffc00f08947 */ /* 0x008fea000383ffff */
[----:B------:R-:W-:Y:S05]  /*cd40*/  BRA `(.L_x_185) ;  /* 0xffffff8c00207947 */ /* 0x000fea000383ffff */
.L_x_98:
[----:B------:R-:W-:-:S07]  /*cd50*/  MOV R0, UR21 ;  /* 0x0000001500007c02 */ /* 0x000fce0008000f00 */
.L_x_186:
[----:B-1----:R1:W3:Y:S02]  /*cd60*/  SYNCS.PHASECHK.TRANS64.TRYWAIT P0, [R0+URZ+0x60], R3 ;  /* 0x00006003000075a7 */ /* 0x0022e400080011ff */
[----:B---3--:R-:W-:Y:S05]  /*cd70*/  @!P0 NANOSLEEP.SYNCS 0x989680 ;  /* 0x009896800000895d */ /* 0x008fea0003900000 */
[----:B------:R-:W3:Y:S02]  /*cd80*/  @!P0 SYNCS.PHASECHK.TRANS64 P0, [R0+URZ+0x60], R3 ;  /* 0x00006003000085a7 */ /* 0x000ee400080010ff */
[----:B---3--:R-:W-:Y:S05]  /*cd90*/  @!P0 BRA `(.L_x_186) ;  /* 0xfffffffc00f08947 */ /* 0x008fea000383ffff */
[----:B------:R-:W-:Y:S05]  /*cda0*/  BRA `(.L_x_187) ;  /* 0xffffff8c00b47947 */ /* 0x000fea000383ffff */
.L_x_99:
[----:B-1----:R-:W-:-:S07]  /*cdb0*/  MOV R0, UR21 ;  /* 0x0000001500007c02 */ /* 0x002fce0008000f00 */
.L_x_188:
[----:B-1----:R1:W3:Y:S02]  /*cdc0*/  SYNCS.PHASECHK.TRANS64.TRYWAIT P0, [R0+URZ+0x68], R3 ;  /* 0x00006803000075a7 */ /* 0x0022e400080011ff */
[----:B---3--:R-:W-:Y:S05]  /*cdd0*/  @!P0 NANOSLEEP.SYNCS 0x989680 ;  /* 0x009896800000895d */ /* 0x008fea0003900000 */
[----:B------:R-:W3:Y:S02]  /*cde0*/  @!P0 SYNCS.PHASECHK.TRANS64 P0, [R0+URZ+0x68], R3 ;  /* 0x00006803000085a7 */ /* 0x000ee400080010ff */
[----:B---3--:R-:W-:Y:S05]  /*cdf0*/  @!P0 BRA `(.L_x_188) ;  /* 0xfffffffc00f08947 */ /* 0x008fea000383ffff */
[----:B------:R-:W-:Y:S05]  /*ce00*/  BRA `(.L_x_189) ;  /* 0xffffff8c00a47947 */ /* 0x000fea000383ffff */
.L_x_100:
[----:B-1----:R-:W-:-:S07]  /*ce10*/  MOV R0, UR21 ;  /* 0x0000001500007c02 */ /* 0x002fce0008000f00 */
.L_x_190:
[----:B-1----:R1:W3:Y:S02]  /*ce20*/  SYNCS.PHASECHK.TRANS64.TRYWAIT P0, [R0+URZ+0x70], R3 ;  /* 0x00007003000075a7 */ /* 0x0022e400080011ff */
[----:B---3--:R-:W-:Y:S05]  /*ce30*/  @!P0 NANOSLEEP.SYNCS 0x989680 ;  /* 0x009896800000895d */ /* 0x008fea0003900000 */
[----:B------:R-:W3:Y:S02]  /*ce40*/  @!P0 SYNCS.PHASECHK.TRANS64 P0, [R0+URZ+0x70], R3 ;  /* 0x00007003000085a7 */ /* 0x000ee400080010ff */
[----:B---3--:R-:W-:Y:S05]  /*ce50*/  @!P0 BRA `(.L_x_190) ;  /* 0xfffffffc00f08947 */ /* 0x008fea000383ffff */
[----:B------:R-:W-:Y:S05]  /*ce60*/  BRA `(.L_x_191) ;  /* 0xffffff8c00947947 */ /* 0x000fea000383ffff */
.L_x_102:
[----:B--2---:R2:W3:Y:S02]  /*ce70*/  SYNCS.PHASECHK.TRANS64.TRYWAIT P0, [R8+URZ+0x90], R3 ;  /* 0x00009003080075a7 */ /* 0x0044e400080011ff */
[----:B---3--:R-:W-:Y:S05]  /*ce80*/  @!P0 NANOSLEEP.SYNCS 0x989680 ;  /* 0x009896800000895d */ /* 0x008fea0003900000 */
[----:B------:R-:W3:Y:S02]  /*ce90*/  @!P0 SYNCS.PHASECHK.TRANS64 P0, [R8+URZ+0x90], R3 ;  /* 0x00009003080085a7 */ /* 0x000ee400080010ff */
[----:B---3--:R-:W-:Y:S05]  /*cea0*/  @!P0 BRA `(.L_x_102) ;  /* 0xfffffffc00f08947 */ /* 0x008fea000383ffff */
[----:B------:R-:W-:Y:S05]  /*ceb0*/  BRA `(.L_x_192) ;  /* 0xffffff9000707947 */ /* 0x000fea000383ffff */
.L_x_113:
[----:B-1----:R-:W-:Y:S04]  /*cec0*/  MOV R3, UR46 ;  /* 0x0000002e00037c02 */ /* 0x002fe80008000f00 */
[----:B------:R1:W2:Y:S03]  /*ced0*/  SYNCS.PHASECHK.TRANS64.TRYWAIT P0, [R3+URZ+0x40], R4 ;  /* 0x00004004030075a7 */ /* 0x0002a600080011ff */
[----:B--2---:R-:W-:Y:S05]  /*cee0*/  @!P0 NANOSLEEP.SYNCS 0x989680 ;  /* 0x009896800000895d */ /* 0x004fea0003900000 */
[----:B------:R-:W2:Y:S02]  /*cef0*/  @!P0 SYNCS.PHASECHK.TRANS64 P0, [R3+URZ+0x40], R4 ;  /* 0x00004004030085a7 */ /* 0x000ea400080010ff */
[----:B--2---:R-:W-:Y:S05]  /*cf00*/  @!P0 BRA `(.L_x_113) ;  /* 0xfffffffc00ec8947 */ /* 0x004fea000383ffff */
[----:B------:R-:W-:Y:S05]  /*cf10*/  BRA `(.L_x_112) ;  /* 0xffffffa000607947 */ /* 0x000fea000383ffff */
.L_x_115:
[----:B-1----:R-:W-:Y:S04]  /*cf20*/  MOV R3, UR46 ;  /* 0x0000002e00037c02 */ /* 0x002fe80008000f00 */
[----:B------:R1:W4:Y:S03]  /*cf30*/  SYNCS.PHASECHK.TRANS64.TRYWAIT P1, [R3+URZ+0xb0], R0 ;  /* 0x0000b000030075a7 */ /* 0x00032600080211ff */
[----:B----4-:R-:W-:Y:S05]  /*cf40*/  @!P1 NANOSLEEP.SYNCS 0x989680 ;  /* 0x009896800000995d */ /* 0x010fea0003900000 */
[----:B------:R-:W4:Y:S02]  /*cf50*/  @!P1 SYNCS.PHASECHK.TRANS64 P1, [R3+URZ+0xb0], R0 ;  /* 0x0000b000030095a7 */ /* 0x000f2400080210ff */
[----:B----4-:R-:W-:Y:S05]  /*cf60*/  @!P1 BRA `(.L_x_115) ;  /* 0xfffffffc00ec9947 */ /* 0x010fea000383ffff */
[----:B------:R-:W-:Y:S05]  /*cf70*/  BRA `(.L_x_114) ;  /* 0xffffffa000987947 */ /* 0x000fea000383ffff */
.L_x_124:
[----:B---3--:R3:W4:Y:S02]  /*cf80*/  SYNCS.PHASECHK.TRANS64.TRYWAIT P0, [R3+URZ+0x40], R0 ;  /* 0x00004000030075a7 */ /* 0x00872400080011ff */
[----:B----4-:R-:W-:Y:S05]  /*cf90*/  @!P0 NANOSLEEP.SYNCS 0x989680 ;  /* 0x009896800000895d */ /* 0x010fea0003900000 */
[----:B------:R-:W4:Y:S02]  /*cfa0*/  @!P0 SYNCS.PHASECHK.TRANS64 P0, [R3+URZ+0x40], R0 ;  /* 0x00004000030085a7 */ /* 0x000f2400080010ff */
[----:B----4-:R-:W-:Y:S05]  /*cfb0*/  @!P0 BRA `(.L_x_124) ;  /* 0xfffffffc00f08947 */ /* 0x010fea000383ffff */
[----:B------:R-:W-:Y:S05]  /*cfc0*/  BRA `(.L_x_123) ;  /* 0xffffffb400647947 */ /* 0x000fea000383ffff */
.L_x_132:
[----:B-1----:R1:W4:Y:S02]  /*cfd0*/  SYNCS.PHASECHK.TRANS64.TRYWAIT P0, [R95+URZ+0x40], R6 ;  /* 0x000040065f0075a7 */ /* 0x00232400080011ff */
[----:B----4-:R-:W-:Y:S05]  /*cfe0*/  @!P0 NANOSLEEP.SYNCS 0x989680 ;  /* 0x009896800000895d */ /* 0x010fea0003900000 */
[----:B------:R-:W4:Y:S02]  /*cff0*/  @!P0 SYNCS.PHASECHK.TRANS64 P0, [R95+URZ+0x40], R6 ;  /* 0x000040065f0085a7 */ /* 0x000f2400080010ff */
[----:B----4-:R-:W-:Y:S05]  /*d000*/  @!P0 BRA `(.L_x_132) ;  /* 0xfffffffc00f08947 */ /* 0x010fea000383ffff */
[----:B------:R-:W-:Y:S05]  /*d010*/  BRA `(.L_x_131) ;  /* 0xffffffc800687947 */ /* 0x000fea000383ffff */
.L_x_140:
[----:B-1----:R1:W2:Y:S02]  /*d020*/  SYNCS.PHASECHK.TRANS64.TRYWAIT P0, [R16+URZ+0x40], R3 ;  /* 0x00004003100075a7 */ /* 0x0022a400080011ff */
[----:B--2---:R-:W-:Y:S05]  /*d030*/  @!P0 NANOSLEEP.SYNCS 0x989680 ;  /* 0x009896800000895d */ /* 0x004fea0003900000 */
[----:B------:R-:W2:Y:S02]  /*d040*/  @!P0 SYNCS.PHASECHK.TRANS64 P0, [R16+URZ+0x40], R3 ;  /* 0x00004003100085a7 */ /* 0x000ea400080010ff */
[----:B--2---:R-:W-:Y:S05]  /*d050*/  @!P0 BRA `(.L_x_140) ;  /* 0xfffffffc00f08947 */ /* 0x004fea000383ffff */
[----:B------:R-:W-:Y:S05]  /*d060*/  BRA `(.L_x_139) ;  /* 0xffffffdc00647947 */ /* 0x000fea000383ffff */
        .weak           $__internal_0_$__cuda_sm10x_tcgen05_guardrail_trap_col_being_dealloced_not_returned_by_alloc
        .type           $__internal_0_$__cuda_sm10x_tcgen05_guardrail_trap_col_being_dealloced_not_returned_by_alloc,@function
        .size           $__internal_0_$__cuda_sm10x_tcgen05_guardrail_trap_col_being_dealloced_not_returned_by_alloc,($__internal_1_$__cuda_sm10x_tcgen05_guardrail_trap_phase_invalid_during_alloc - $__internal_0_$__cuda_sm10x_tcgen05_guardrail_trap_col_being_dealloced_not_returned_by_alloc)
$__internal_0_$__cuda_sm10x_tcgen05_guardrail_trap_col_being_dealloced_not_returned_by_alloc:
[----:B------:R-:W-:Y:S05]  /*d070*/  BPT.TRAP 0x1 ;  /* 0x000000040000795c */ /* 0x000fea0000300000 */
[----:B------:R-:W-:-:S04]  /*d080*/  HFMA2 R3, -RZ, RZ, 0, 0 ;  /* 0x00000000ff037431 */ /* 0x000fc800000001ff */
[----:B------:R-:W-:Y:S05]  /*d090*/  RET.REL.NODEC R2 `(_ZN7cutlass13device_kernelINS_4gemm6kernel13GemmUniversalIN4cute5tupleIJiiiiEEENS1_10collective13CollectiveMmaINS1_46MainloopSm100TmaUmmaWarpSpecializedBlockScaledILi4ELi2ELi1ENS5_IJNS4_1CILi2EEENSA_ILi1EEESC_EEEEENS5_IJNSA_ILi256EEESF_NSA_ILi128EEEEEENS5_IJNS_12float_e4m3_tENS_13float_ue8m0_tEEEENS5_IJNS5_IJlSC_lEEENS4_6LayoutINS5_IJNS5_IJNS5_IJNSA_ILi32EEENSA_ILi4EEEEEEiEEESQ_NS5_IJSC_iEEEEEENS5_IJNS5_IJNS5_IJNSA_ILi16EEESO_EEEiEEENS5_IJNS5_IJNSA_ILi0EEESC_EEENSA_ILi512EEEEEENS5_IJSW_iEEEEEEEEEEESK_S13_NS4_8TiledMMAINS4_8MMA_AtomIJNS4_27SM100_MMA_MXF8F6F4_2x1SM_SSISI_SI_fSJ_Li256ELi256ELNS4_4UMMA5MajorE0ELS18_0ELNS17_7ScaleInE0ELS19_0EEEEEENSM_INS5_IJSC_SC_SC_EEENS5_IJSW_SW_SW_EEEEENS5_IJNS4_10UnderscoreES1F_S1F_EEEEENS5_IJNS4_18SM100_TMA_2SM_LOADES1I_EEENS5_IJNS4_14ComposedLayoutINS4_7SwizzleILi3ELi4ELi3EEENS4_18smem_ptr_flag_bitsILi8EEENSM_INS5_IJNSA_ILi8EEESG_EEENS5_IJSG_SC_EEEEEEENSM_INS5_IJNS5_IJNS5_IJSP_SC_EEENS5_IJSN_SC_EEEEEESC_NS5_IJSO_SC_EEEEEENS5_IJNS5_IJNS5_IJSU_SY_EEESX_EEESW_NS5_IJSC_SY_EEEEEEEEEEEvNS4_8identityENS5_IJS1I_NS4_28SM100_TMA_2SM_LOAD_MULTICASTEEEENS5_IJS1T_NSM_INS5_IJNS5_IJNS5_IJSP_SB_EEES1V_EEESC_S1X_EEENS5_IJS20_SW_NS5_IJSC_NSA_ILi1024EEEEEEEEEEEEEEvS25_EENS_8epilogue10collective18CollectiveEpilogueINS2H_23Sm100TmaWarpSpecializedILi4ELi2ELi64ELb1ELb0EEEJNS5_IJSG_SF_SG_EEENS5_IJNSM_ISG_SC_EENSM_INSA_ILi64EEESC_EEEEENS_10bfloat16_tESL_S2R_SL_NS2H_6fusion15FusionCallbacksIS2L_NS2S_17LinearCombinationIS2R_fS2R_fLNS_15FloatRoundStyleE2EEES2M_S2Q_JEEENS4_5SM1004TMEM4LOAD26SM100_TMEM_LOAD_32dp32b64xENS4_13SM90_TMA_LOADENS1K_IS1M_NS1N_ILi16EEENSM_INS5_IJS1P_S2O_EEENS5_IJS2O_SC_EEEEEEENS4_39AutoVectorizingCopyWithAssumedAlignmentILi128EEENS4_14SM90_TMA_STOREES37_S39_S39_EEEvvEEEEvNT_6ParamsE) ;  /* 0xffffff2c02d87950 */ /* 0x000fea0003c3ffff */
        .weak           $__internal_1_$__cuda_sm10x_tcgen05_guardrail_trap_phase_invalid_during_alloc
        .type           $__internal_1_$__cuda_sm10x_tcgen05_guardrail_trap_phase_invalid_during_alloc,@function
        .size           $__internal_1_$__cuda_sm10x_tcgen05_guardrail_trap_phase_invalid_during_alloc,($__internal_2_$__cuda_sm10x_tcgen05_guardrail_trap_unallocated_columns_being_dealloced - $__internal_1_$__cuda_sm10x_tcgen05_guardrail_trap_phase_invalid_during_alloc)
$__internal_1_$__cuda_sm10x_tcgen05_guardrail_trap_phase_invalid_during_alloc:
[----:B------:R-:W-:Y:S05]  /*d0a0*/  BPT.TRAP 0x1 ;  /* 0x000000040000795c */ /* 0x000fea0000300000 */
[----:B------:R-:W-:-:S04]  /*d0b0*/  MOV R5, 0x0 ;  /* 0x0000000000057802 */ /* 0x000fc80000000f00 */
[----:B------:R-:W-:Y:S05]  /*d0c0*/  RET.REL.NODEC R4 `(_ZN7cutlass13device_kernelINS_4gemm6kernel13GemmUniversalIN4cute5tupleIJiiiiEEENS1_10collective13CollectiveMmaINS1_46MainloopSm100TmaUmmaWarpSpecializedBlockScaledILi4ELi2ELi1ENS5_IJNS4_1CILi2EEENSA_ILi1EEESC_EEEEENS5_IJNSA_ILi256EEESF_NSA_ILi128EEEEEENS5_IJNS_12float_e4m3_tENS_13float_ue8m0_tEEEENS5_IJNS5_IJlSC_lEEENS4_6LayoutINS5_IJNS5_IJNS5_IJNSA_ILi32EEENSA_ILi4EEEEEEiEEESQ_NS5_IJSC_iEEEEEENS5_IJNS5_IJNS5_IJNSA_ILi16EEESO_EEEiEEENS5_IJNS5_IJNSA_ILi0EEESC_EEENSA_ILi512EEEEEENS5_IJSW_iEEEEEEEEEEESK_S13_NS4_8TiledMMAINS4_8MMA_AtomIJNS4_27SM100_MMA_MXF8F6F4_2x1SM_SSISI_SI_fSJ_Li256ELi256ELNS4_4UMMA5MajorE0ELS18_0ELNS17_7ScaleInE0ELS19_0EEEEEENSM_INS5_IJSC_SC_SC_EEENS5_IJSW_SW_SW_EEEEENS5_IJNS4_10UnderscoreES1F_S1F_EEEEENS5_IJNS4_18SM100_TMA_2SM_LOADES1I_EEENS5_IJNS4_14ComposedLayoutINS4_7SwizzleILi3ELi4ELi3EEENS4_18smem_ptr_flag_bitsILi8EEENSM_INS5_IJNSA_ILi8EEESG_EEENS5_IJSG_SC_EEEEEEENSM_INS5_IJNS5_IJNS5_IJSP_SC_EEENS5_IJSN_SC_EEEEEESC_NS5_IJSO_SC_EEEEEENS5_IJNS5_IJNS5_IJSU_SY_EEESX_EEESW_NS5_IJSC_SY_EEEEEEEEEEEvNS4_8identityENS5_IJS1I_NS4_28SM100_TMA_2SM_LOAD_MULTICASTEEEENS5_IJS1T_NSM_INS5_IJNS5_IJNS5_IJSP_SB_EEES1V_EEESC_S1X_EEENS5_IJS20_SW_NS5_IJSC_NSA_ILi1024EEEEEEEEEEEEEEvS25_EENS_8epilogue10collective18CollectiveEpilogueINS2H_23Sm100TmaWarpSpecializedILi4ELi2ELi64ELb1ELb0EEEJNS5_IJSG_SF_SG_EEENS5_IJNSM_ISG_SC_EENSM_INSA_ILi64EEESC_EEEEENS_10bfloat16_tESL_S2R_SL_NS2H_6fusion15FusionCallbacksIS2L_NS2S_17LinearCombinationIS2R_fS2R_fLNS_15FloatRoundStyleE2EEES2M_S2Q_JEEENS4_5SM1004TMEM4LOAD26SM100_TMEM_LOAD_32dp32b64xENS4_13SM90_TMA_LOADENS1K_IS1M_NS1N_ILi16EEENSM_INS5_IJS1P_S2O_EEENS5_IJS2O_SC_EEEEEEENS4_39AutoVectorizingCopyWithAssumedAlignmentILi128EEENS4_14SM90_TMA_STOREES37_S39_S39_EEEvvEEEEvNT_6ParamsE) ;  /* 0xffffff2c04cc7950 */ /* 0x000fea0003c3ffff */
        .weak           $__internal_2_$__cuda_sm10x_tcgen05_guardrail_trap_unallocated_columns_being_dealloced
        .type           $__internal_2_$__cuda_sm10x_tcgen05_guardrail_trap_unallocated_columns_being_dealloced,@function
        .size           $__internal_2_$__cuda_sm10x_tcgen05_guardrail_trap_unallocated_columns_being_dealloced,(.L_x_194 - $__internal_2_$__cuda_sm10x_tcgen05_guardrail_trap_unallocated_columns_being_dealloced)
$__internal_2_$__cuda_sm10x_tcgen05_guardrail_trap_unallocated_columns_being_dealloced:
[----:B------:R-:W-:Y:S05]  /*d0d0*/  BPT.TRAP 0x1 ;  /* 0x000000040000795c */ /* 0x000fea0000300000 */
[----:B------:R-:W-:-:S04]  /*d0e0*/  HFMA2 R3, -RZ, RZ, 0, 0 ;  /* 0x00000000ff037431 */ /* 0x000fc800000001ff */
[----:B------:R-:W-:Y:S05]  /*d0f0*/  RET.REL.NODEC R2 `(_ZN7cutlass13device_kernelINS_4gemm6kernel13GemmUniversalIN4cute5tupleIJiiiiEEENS1_10collective13CollectiveMmaINS1_46MainloopSm100TmaUmmaWarpSpecializedBlockScaledILi4ELi2ELi1ENS5_IJNS4_1CILi2EEENSA_ILi1EEESC_EEEEENS5_IJNSA_ILi256EEESF_NSA_ILi128EEEEEENS5_IJNS_12float_e4m3_tENS_13float_ue8m0_tEEEENS5_IJNS5_IJlSC_lEEENS4_6LayoutINS5_IJNS5_IJNS5_IJNSA_ILi32EEENSA_ILi4EEEEEEiEEESQ_NS5_IJSC_iEEEEEENS5_IJNS5_IJNS5_IJNSA_ILi16EEESO_EEEiEEENS5_IJNS5_IJNSA_ILi0EEESC_EEENSA_ILi512EEEEEENS5_IJSW_iEEEEEEEEEEESK_S13_NS4_8TiledMMAINS4_8MMA_AtomIJNS4_27SM100_MMA_MXF8F6F4_2x1SM_SSISI_SI_fSJ_Li256ELi256ELNS4_4UMMA5MajorE0ELS18_0ELNS17_7ScaleInE0ELS19_0EEEEEENSM_INS5_IJSC_SC_SC_EEENS5_IJSW_SW_SW_EEEEENS5_IJNS4_10UnderscoreES1F_S1F_EEEEENS5_IJNS4_18SM100_TMA_2SM_LOADES1I_EEENS5_IJNS4_14ComposedLayoutINS4_7SwizzleILi3ELi4ELi3EEENS4_18smem_ptr_flag_bitsILi8EEENSM_INS5_IJNSA_ILi8EEESG_EEENS5_IJSG_SC_EEEEEEENSM_INS5_IJNS5_IJNS5_IJSP_SC_EEENS5_IJSN_SC_EEEEEESC_NS5_IJSO_SC_EEEEEENS5_IJNS5_IJNS5_IJSU_SY_EEESX_EEESW_NS5_IJSC_SY_EEEEEEEEEEEvNS4_8identityENS5_IJS1I_NS4_28SM100_TMA_2SM_LOAD_MULTICASTEEEENS5_IJS1T_NSM_INS5_IJNS5_IJNS5_IJSP_SB_EEES1V_EEESC_S1X_EEENS5_IJS20_SW_NS5_IJSC_NSA_ILi1024EEEEEEEEEEEEEEvS25_EENS_8epilogue10collective18CollectiveEpilogueINS2H_23Sm100TmaWarpSpecializedILi4ELi2ELi64ELb1ELb0EEEJNS5_IJSG_SF_SG_EEENS5_IJNSM_ISG_SC_EENSM_INSA_ILi64EEESC_EEEEENS_10bfloat16_tESL_S2R_SL_NS2H_6fusion15FusionCallbacksIS2L_NS2S_17LinearCombinationIS2R_fS2R_fLNS_15FloatRoundStyleE2EEES2M_S2Q_JEEENS4_5SM1004TMEM4LOAD26SM100_TMEM_LOAD_32dp32b64xENS4_13SM90_TMA_LOADENS1K_IS1M_NS1N_ILi16EEENSM_INS5_IJS1P_S2O_EEENS5_IJS2O_SC_EEEEEEENS4_39AutoVectorizingCopyWithAssumedAlignmentILi128EEENS4_14SM90_TMA_STOREES37_S39_S39_EEEvvEEEEvNT_6ParamsE) ;  /* 0xffffff2c02c07950 */ /* 0x000fea0003c3ffff */
.L_x_193:
[----:B------:R-:W-:-:S00]  /*d100*/  BRA `(.L_x_193) ;  /* 0xfffffffc00fc7947 */ /* 0x000fc0000383ffff */
[----:B------:R-:W-:-:S00]  /*d110*/  NOP ;  /* 0x0000000000007918 */ /* 0x000fc00000000000 */
        /* <DEDUP_REMOVED lines=14> */
.L_x_194:


//--------------------- .nv.global.init           --------------------------
	.section	.nv.global.init,"aw",@progbits
.nv.global.init:
	.type		$str$27,@object
	.size		$str$27,($str$28 - $str$27)
$str$27:
        /*0000*/ 	.byte	0x28, 0x61, 0x64, 0x64, 0x72, 0x65, 0x73, 0x73, 0x20, 0x26, 0x20, 0x6d, 0x61, 0x73, 0x6b, 0x29
        /*0010*/ 	.byte	0x20, 0x3d, 0x3d, 0x20, 0x30, 0x00
	.type		$str$28,@object
	.size		$str$28,($str$26 - $str$28)
$str$28:
        /*0016*/ 	.byte	0x2f, 0x74, 0x6d, 0x70, 0x2f, 0x63, 0x75, 0x74, 0x6c, 0x61, 0x73, 0x73, 0x5f, 0x73, 0x77, 0x65
        /*0026*/ 	.byte	0x65, 0x70, 0x5f, 0x73, 0x72, 0x63, 0x2f, 0x69, 0x6e, 0x63, 0x6c, 0x75, 0x64, 0x65, 0x2f, 0x63
        /*0036*/ 	.byte	0x75, 0x74, 0x65, 0x2f, 0x70, 0x6f, 0x69, 0x6e, 0x74, 0x65, 0x72, 0x5f, 0x66, 0x6c, 0x61, 0x67
        /*0046*/ 	.byte	0x67, 0x65, 0x64, 0x2e, 0x68, 0x70, 0x70, 0x00
	.type		$str$26,@object
	.size		$str$26,($str$25 - $str$26)
$str$26:
        /*004e*/ 	.byte	0x2f, 0x74, 0x6d, 0x70, 0x2f, 0x63, 0x75, 0x74, 0x6c, 0x61, 0x73, 0x73, 0x5f, 0x73, 0x77, 0x65
        /*005e*/ 	.byte	0x65, 0x70, 0x5f, 0x73, 0x72, 0x63, 0x2f, 0x69, 0x6e, 0x63, 0x6c, 0x75, 0x64, 0x65, 0x2f, 0x63
        /*006e*/ 	.byte	0x75, 0x74, 0x65, 0x2f, 0x61, 0x74, 0x6f, 0x6d, 0x2f, 0x63, 0x6f, 0x70, 0x79, 0x5f, 0x74, 0x72
        /*007e*/ 	.byte	0x61, 0x69, 0x74, 0x73, 0x5f, 0x73, 0x6d, 0x31, 0x30, 0x30, 0x2e, 0x68, 0x70, 0x70, 0x00
	.type		$str$25,@object
	.size		$str$25,(__unnamed_1 - $str$25)
$str$25:
        /*008d*/ 	.byte	0x28, 0x28, 0x75, 0x69, 0x6e, 0x74, 0x33, 0x32, 0x5f, 0x74, 0x28, 0x74, 0x68, 0x72, 0x65, 0x61
        /*009d*/ 	.byte	0x64, 0x49, 0x64, 0x78, 0x2e, 0x78, 0x29, 0x20, 0x2f, 0x20, 0x33, 0x32, 0x29, 0x20, 0x25, 0x20
        /*00ad*/ 	.byte	0x34, 0x29, 0x20, 0x3d, 0x3d, 0x20, 0x28, 0x28, 0x28, 0x74, 0x6d, 0x65, 0x6d, 0x5f, 0x61, 0x64
        /*00bd*/ 	.byte	0x64, 0x72, 0x20, 0x3e, 0x3e, 0x20, 0x31, 0x36, 0x29, 0x20, 0x2f, 0x20, 0x33, 0x32, 0x29, 0x20
        /*00cd*/ 	.byte	0x25, 0x20, 0x34, 0x29, 0x00
	.type		__unnamed_1,@object
	.size		__unnamed_1,(__unnamed_2 - __unnamed_1)
__unnamed_1:
        /*00d2*/ 	.byte	0x61, 0x75, 0x74, 0x6f, 0x20, 0x63, 0x75, 0x74, 0x65, 0x3a, 0x3a, 0x61, 0x73, 0x5f, 0x70, 0x6f
        /* <DEDUP_REMOVED lines=24> */
        /*0262*/ 	.byte	0x38, 0x31, 0x39, 0x32, 0x3e, 0x3e, 0x3e, 0x3e, 0x5d, 0x00
	.type		__unnamed_2,@object
	.size		__unnamed_2,(.L_2 - __unnamed_2)
__unnamed_2:
        /* <DEDUP_REMOVED lines=43> */
        /*051c*/ 	.byte	0x74, 0x65, 0x3a, 0x3a, 0x43, 0x3c, 0x30, 0x3e, 0x3e, 0x3e, 0x3e, 0x5d, 0x00
.L_2:


//--------------------- .nv.shared._ZN7cutlass13device_kernelINS_4gemm6kernel13GemmUniversalIN4cute5tupleIJiiiiEEENS1_10collective13CollectiveMmaINS1_46MainloopSm100TmaUmmaWarpSpecializedBlockScaledILi4ELi2ELi1ENS5_IJNS4_1CILi2EEENSA_ILi1EEESC_EEEEENS5_IJNSA_ILi256EEESF_NSA_ILi128EEEEEENS5_IJNS_12float_e4m3_tENS_13float_ue8m0_tEEEENS5_IJNS5_IJlSC_lEEENS4_6LayoutINS5_IJNS5_IJNS5_IJNSA_ILi32EEENSA_ILi4EEEEEEiEEESQ_NS5_IJSC_iEEEEEENS5_IJNS5_IJNS5_IJNSA_ILi16EEESO_EEEiEEENS5_IJNS5_IJNSA_ILi0EEESC_EEENSA_ILi512EEEEEENS5_IJSW_iEEEEEEEEEEESK_S13_NS4_8TiledMMAINS4_8MMA_AtomIJNS4_27SM100_MMA_MXF8F6F4_2x1SM_SSISI_SI_fSJ_Li256ELi256ELNS4_4UMMA5MajorE0ELS18_0ELNS17_7ScaleInE0ELS19_0EEEEEENSM_INS5_IJSC_SC_SC_EEENS5_IJSW_SW_SW_EEEEENS5_IJNS4_10UnderscoreES1F_S1F_EEEEENS5_IJNS4_18SM100_TMA_2SM_LOADES1I_EEENS5_IJNS4_14ComposedLayoutINS4_7SwizzleILi3ELi4ELi3EEENS4_18smem_ptr_flag_bitsILi8EEENSM_INS5_IJNSA_ILi8EEESG_EEENS5_IJSG_SC_EEEEEEENSM_INS5_IJNS5_IJNS5_IJSP_SC_EEENS5_IJSN_SC_EEEEEESC_NS5_IJSO_SC_EEEEEENS5_IJNS5_IJNS5_IJSU_SY_EEESX_EEESW_NS5_IJSC_SY_EEEEEEEEEEEvNS4_8identityENS5_IJS1I_NS4_28SM100_TMA_2SM_LOAD_MULTICASTEEEENS5_IJS1T_NSM_INS5_IJNS5_IJNS5_IJSP_SB_EEES1V_EEESC_S1X_EEENS5_IJS20_SW_NS5_IJSC_NSA_ILi1024EEEEEEEEEEEEEEvS25_EENS_8epilogue10collective18CollectiveEpilogueINS2H_23Sm100TmaWarpSpecializedILi4ELi2ELi64ELb1ELb0EEEJNS5_IJSG_SF_SG_EEENS5_IJNSM_ISG_SC_EENSM_INSA_ILi64EEESC_EEEEENS_10bfloat16_tESL_S2R_SL_NS2H_6fusion15FusionCallbacksIS2L_NS2S_17LinearCombinationIS2R_fS2R_fLNS_15FloatRoundStyleE2EEES2M_S2Q_JEEENS4_5SM1004TMEM4LOAD26SM100_TMEM_LOAD_32dp32b64xENS4_13SM90_TMA_LOADENS1K_IS1M_NS1N_ILi16EEENSM_INS5_IJS1P_S2O_EEENS5_IJS2O_SC_EEEEEEENS4_39AutoVectorizingCopyWithAssumedAlignmentILi128EEENS4_14SM90_TMA_STOREES37_S39_S39_EEEvvEEEEvNT_6ParamsE --------------------------
	.section	.nv.shared._ZN7cutlass13device_kernelINS_4gemm6kernel13GemmUniversalIN4cute5tupleIJiiiiEEENS1_10collective13CollectiveMmaINS1_46MainloopSm100TmaUmmaWarpSpecializedBlockScaledILi4ELi2ELi1ENS5_IJNS4_1CILi2EEENSA_ILi1EEESC_EEEEENS5_IJNSA_ILi256EEESF_NSA_ILi128EEEEEENS5_IJNS_12float_e4m3_tENS_13float_ue8m0_tEEEENS5_IJNS5_IJlSC_lEEENS4_6LayoutINS5_IJNS5_IJNS5_IJNSA_ILi32EEENSA_ILi4EEEEEEiEEESQ_NS5_IJSC_iEEEEEENS5_IJNS5_IJNS5_IJNSA_ILi16EEESO_EEEiEEENS5_IJNS5_IJNSA_ILi0EEESC_EEENSA_ILi512EEEEEENS5_IJSW_iEEEEEEEEEEESK_S13_NS4_8TiledMMAINS4_8MMA_AtomIJNS4_27SM100_MMA_MXF8F6F4_2x1SM_SSISI_SI_fSJ_Li256ELi256ELNS4_4UMMA5MajorE0ELS18_0ELNS17_7ScaleInE0ELS19_0EEEEEENSM_INS5_IJSC_SC_SC_EEENS5_IJSW_SW_SW_EEEEENS5_IJNS4_10UnderscoreES1F_S1F_EEEEENS5_IJNS4_18SM100_TMA_2SM_LOADES1I_EEENS5_IJNS4_14ComposedLayoutINS4_7SwizzleILi3ELi4ELi3EEENS4_18smem_ptr_flag_bitsILi8EEENSM_INS5_IJNSA_ILi8EEESG_EEENS5_IJSG_SC_EEEEEEENSM_INS5_IJNS5_IJNS5_IJSP_SC_EEENS5_IJSN_SC_EEEEEESC_NS5_IJSO_SC_EEEEEENS5_IJNS5_IJNS5_IJSU_SY_EEESX_EEESW_NS5_IJSC_SY_EEEEEEEEEEEvNS4_8identityENS5_IJS1I_NS4_28SM100_TMA_2SM_LOAD_MULTICASTEEEENS5_IJS1T_NSM_INS5_IJNS5_IJNS5_IJSP_SB_EEES1V_EEESC_S1X_EEENS5_IJS20_SW_NS5_IJSC_NSA_ILi1024EEEEEEEEEEEEEEvS25_EENS_8epilogue10collective18CollectiveEpilogueINS2H_23Sm100TmaWarpSpecializedILi4ELi2ELi64ELb1ELb0EEEJNS5_IJSG_SF_SG_EEENS5_IJNSM_ISG_SC_EENSM_INSA_ILi64EEESC_EEEEENS_10bfloat16_tESL_S2R_SL_NS2H_6fusion15FusionCallbacksIS2L_NS2S_17LinearCombinationIS2R_fS2R_fLNS_15FloatRoundStyleE2EEES2M_S2Q_JEEENS4_5SM1004TMEM4LOAD26SM100_TMEM_LOAD_32dp32b64xENS4_13SM90_TMA_LOADENS1K_IS1M_NS1N_ILi16EEENSM_INS5_IJS1P_S2O_EEENS5_IJS2O_SC_EEEEEEENS4_39AutoVectorizingCopyWithAssumedAlignmentILi128EEENS4_14SM90_TMA_STOREES37_S39_S39_EEEvvEEEEvNT_6ParamsE,"aw",@nobits
	.sectionflags	@""
	.align	16
	.zero		1024


//--------------------- .nv.shared.reserved.0     --------------------------
	.section	.nv.shared.reserved.0,"aw",@nobits
	.weak		__nv_reservedSMEM_offset_0_alias
	.size		__nv_reservedSMEM_offset_0_alias, 0, 64
	.other		__nv_reservedSMEM_offset_0_alias,@"STO_CUDA_RESERVED_SHARED STV_DEFAULT"
__nv_reservedSMEM_offset_0_alias:
	.zero		0
.nv.shared.reserved.0:
	.zero		64
	.weak		__nv_reservedSMEM_tcgen05_partition
	.type		__nv_reservedSMEM_tcgen05_partition,@object
	.size		__nv_reservedSMEM_tcgen05_partition,(.L_0 - __nv_reservedSMEM_tcgen05_partition)
__nv_reservedSMEM_tcgen05_partition:
	.zero		32
.L_0:


//--------------------- .nv.global                --------------------------
	.section	.nv.global,"aw",@nobits
.nv.global:
	.type		_ZN40_INTERNAL_5d795ba9_4_k_cu_3fcda9b7_388934cute1_E,@object
	.size		_ZN40_INTERNAL_5d795ba9_4_k_cu_3fcda9b7_388934cute1_E,(_ZN40_INTERNAL_5d795ba9_4_k_cu_3fcda9b7_388934cuda3std3__45__cpo6cbeginE - _ZN40_INTERNAL_5d795ba9_4_k_cu_3fcda9b7_388934cute1_E)
_ZN40_INTERNAL_5d795ba9_4_k_cu_3fcda9b7_388934cute1_E:
	.zero		1
	.type		_ZN40_INTERNAL_5d795ba9_4_k_cu_3fcda9b7_388934cuda3std3__45__cpo6cbeginE,@object
	.size		_ZN40_INTERNAL_5d795ba9_4_k_cu_3fcda9b7_388934cuda3std3__45__cpo6cbeginE,(_ZN40_INTERNAL_5d795ba9_4_k_cu_3fcda9b7_388934cuda3std3__48in_placeE - _ZN40_INTERNAL_5d795ba9_4_k_cu_3fcda9b7_388934cuda3std3__45__cpo6cbeginE)
_ZN40_INTERNAL_5d795ba9_4_k_cu_3fcda9b7_388934cuda3std3__45__cpo6cbeginE:
	.zero		1
	.type		_ZN40_INTERNAL_5d795ba9_4_k_cu_3fcda9b7_388934cuda3std3__48in_placeE,@object
	.size		_ZN40_INTERNAL_5d795ba9_4_k_cu_3fcda9b7_388934cuda3std3__48in_placeE,(_ZN40_INTERNAL_5d795ba9_4_k_cu_3fcda9b7_388934cuda3std6ranges3__45__cpo9iter_moveE - _ZN40_INTERNAL_5d795ba9_4_k_cu_3fcda9b7_388934cuda3std3__48in_placeE)
_ZN40_INTERNAL_5d795ba9_4_k_cu_3fcda9b7_388934cuda3std3__48in_placeE:
	.zero		1
	.type		_ZN40_INTERNAL_5d795ba9_4_k_cu_3fcda9b7_388934cuda3std6ranges3__45__cpo9iter_moveE,@object
	.size		_ZN40_INTERNAL_5d795ba9_4_k_cu_3fcda9b7_388934cuda3std6ranges3__45__cpo9iter_moveE,(_ZN40_INTERNAL_5d795ba9_4_k_cu_3fcda9b7_388934cuda3std3__45__cpo5beginE - _ZN40_INTERNAL_5d795ba9_4_k_cu_3fcda9b7_388934cuda3std6ranges3__45__cpo9iter_moveE)
_ZN40_INTERNAL_5d795ba9_4_k_cu_3fcda9b7_388934cuda3std6ranges3__45__cpo9iter_moveE:
	.zero		1
	.type		_ZN40_INTERNAL_5d795ba9_4_k_cu_3fcda9b7_388934cuda3std3__45__cpo5beginE,@object
	.size		_ZN40_INTERNAL_5d795ba9_4_k_cu_3fcda9b7_388934cuda3std3__45__cpo5beginE,(_ZN40_INTERNAL_5d795ba9_4_k_cu_3fcda9b7_388934cuda3std3__442_GLOBAL__N__5d795ba9_4_k_cu_3fcda9b7_388936ignoreE - _ZN40_INTERNAL_5d795ba9_4_k_cu_3fcda9b7_388934cuda3std3__45__cpo5beginE)
_ZN40_INTERNAL_5d795ba9_4_k_cu_3fcda9b7_388934cuda3std3__45__cpo5beginE:
	.zero		1
	.type		_ZN40_INTERNAL_5d795ba9_4_k_cu_3fcda9b7_388934cuda3std3__442_GLOBAL__N__5d795ba9_4_k_cu_3fcda9b7_388936ignoreE,@object
	.size		_ZN40_INTERNAL_5d795ba9_4_k_cu_3fcda9b7_388934cuda3std3__442_GLOBAL__N__5d795ba9_4_k_cu_3fcda9b7_388936ignoreE,(_ZN40_INTERNAL_5d795ba9_4_k_cu_3fcda9b7_388934cute7productE - _ZN40_INTERNAL_5d795ba9_4_k_cu_3fcda9b7_388934cuda3std3__442_GLOBAL__N__5d795ba9_4_k_cu_3fcda9b7_388936ignoreE)
_ZN40_INTERNAL_5d795ba9_4_k_cu_3fcda9b7_388934cuda3std3__442_GLOBAL__N__5d795ba9_4_k_cu_3fcda9b7_388936ignoreE:
	.zero		1
	.type		_ZN40_INTERNAL_5d795ba9_4_k_cu_3fcda9b7_388934cute7productE,@object
	.size		_ZN40_INTERNAL_5d795ba9_4_k_cu_3fcda9b7_388934cute7productE,(_ZN40_INTERNAL_5d795ba9_4_k_cu_3fcda9b7_388934cuda3std3__45__cpo3endE - _ZN40_INTERNAL_5d795ba9_4_k_cu_3fcda9b7_388934cute7productE)
_ZN40_INTERNAL_5d795ba9_4_k_cu_3fcda9b7_388934cute7productE:
	.zero		1
	.type		_ZN40_INTERNAL_5d795ba9_4_k_cu_3fcda9b7_388934cuda3std3__45__cpo3endE,@object
	.size		_ZN40_INTERNAL_5d795ba9_4_k_cu_3fcda9b7_388934cuda3std3__45__cpo3endE,(_ZN40_INTERNAL_5d795ba9_4_k_cu_3fcda9b7_388934cuda3std3__419piecewise_constructE - _ZN40_INTERNAL_5d795ba9_4_k_cu_3fcda9b7_388934cuda3std3__45__cpo3endE)
_ZN40_INTERNAL_5d795ba9_4_k_cu_3fcda9b7_388934cuda3std3__45__cpo3endE:
	.zero		1
	.type		_ZN40_INTERNAL_5d795ba9_4_k_cu_3fcda9b7_388934cuda3std3__419piecewise_constructE,@object
	.size		_ZN40_INTERNAL_5d795ba9_4_k_cu_3fcda9b7_388934cuda3std3__419piecewise_constructE,(_ZN40_INTERNAL_5d795ba9_4_k_cu_3fcda9b7_388934cuda3std3__45__cpo4cendE - _ZN40_INTERNAL_5d795ba9_4_k_cu_3fcda9b7_388934cuda3std3__419piecewise_constructE)
_ZN40_INTERNAL_5d795ba9_4_k_cu_3fcda9b7_388934cuda3std3__419piecewise_constructE:
	.zero		1
	.type		_ZN40_INTERNAL_5d795ba9_4_k_cu_3fcda9b7_388934cuda3std3__45__cpo4cendE,@object
	.size		_ZN40_INTERNAL_5d795ba9_4_k_cu_3fcda9b7_388934cuda3std3__45__cpo4cendE,(_ZN40_INTERNAL_5d795ba9_4_k_cu_3fcda9b7_388934cuda3std6ranges3__45__cpo4swapE - _ZN40_INTERNAL_5d795ba9_4_k_cu_3fcda9b7_388934cuda3std3__45__cpo4cendE)
_ZN40_INTERNAL_5d795ba9_4_k_cu_3fcda9b7_388934cuda3std3__45__cpo4cendE:
	.zero		1
	.type		_ZN40_INTERNAL_5d795ba9_4_k_cu_3fcda9b7_388934cuda3std6ranges3__45__cpo4swapE,@object
	.size		_ZN40_INTERNAL_5d795ba9_4_k_cu_3fcda9b7_388934cuda3std6ranges3__45__cpo4swapE,(.L_10 - _ZN40_INTERNAL_5d795ba9_4_k_cu_3fcda9b7_388934cuda3std6ranges3__45__cpo4swapE)
_ZN40_INTERNAL_5d795ba9_4_k_cu_3fcda9b7_388934cuda3std6ranges3__45__cpo4swapE:
	.zero		1
.L_10:


//--------------------- .nv.constant0._ZN7cutlass13device_kernelINS_4gemm6kernel13GemmUniversalIN4cute5tupleIJiiiiEEENS1_10collective13CollectiveMmaINS1_46MainloopSm100TmaUmmaWarpSpecializedBlockScaledILi4ELi2ELi1ENS5_IJNS4_1CILi2EEENSA_ILi1EEESC_EEEEENS5_IJNSA_ILi256EEESF_NSA_ILi128EEEEEENS5_IJNS_12float_e4m3_tENS_13float_ue8m0_tEEEENS5_IJNS5_IJlSC_lEEENS4_6LayoutINS5_IJNS5_IJNS5_IJNSA_ILi32EEENSA_ILi4EEEEEEiEEESQ_NS5_IJSC_iEEEEEENS5_IJNS5_IJNS5_IJNSA_ILi16EEESO_EEEiEEENS5_IJNS5_IJNSA_ILi0EEESC_EEENSA_ILi512EEEEEENS5_IJSW_iEEEEEEEEEEESK_S13_NS4_8TiledMMAINS4_8MMA_AtomIJNS4_27SM100_MMA_MXF8F6F4_2x1SM_SSISI_SI_fSJ_Li256ELi256ELNS4_4UMMA5MajorE0ELS18_0ELNS17_7ScaleInE0ELS19_0EEEEEENSM_INS5_IJSC_SC_SC_EEENS5_IJSW_SW_SW_EEEEENS5_IJNS4_10UnderscoreES1F_S1F_EEEEENS5_IJNS4_18SM100_TMA_2SM_LOADES1I_EEENS5_IJNS4_14ComposedLayoutINS4_7SwizzleILi3ELi4ELi3EEENS4_18smem_ptr_flag_bitsILi8EEENSM_INS5_IJNSA_ILi8EEESG_EEENS5_IJSG_SC_EEEEEEENSM_INS5_IJNS5_IJNS5_IJSP_SC_EEENS5_IJSN_SC_EEEEEESC_NS5_IJSO_SC_EEEEEENS5_IJNS5_IJNS5_IJSU_SY_EEESX_EEESW_NS5_IJSC_SY_EEEEEEEEEEEvNS4_8identityENS5_IJS1I_NS4_28SM100_TMA_2SM_LOAD_MULTICASTEEEENS5_IJS1T_NSM_INS5_IJNS5_IJNS5_IJSP_SB_EEES1V_EEESC_S1X_EEENS5_IJS20_SW_NS5_IJSC_NSA_ILi1024EEEEEEEEEEEEEEvS25_EENS_8epilogue10collective18CollectiveEpilogueINS2H_23Sm100TmaWarpSpecializedILi4ELi2ELi64ELb1ELb0EEEJNS5_IJSG_SF_SG_EEENS5_IJNSM_ISG_SC_EENSM_INSA_ILi64EEESC_EEEEENS_10bfloat16_tESL_S2R_SL_NS2H_6fusion15FusionCallbacksIS2L_NS2S_17LinearCombinationIS2R_fS2R_fLNS_15FloatRoundStyleE2EEES2M_S2Q_JEEENS4_5SM1004TMEM4LOAD26SM100_TMEM_LOAD_32dp32b64xENS4_13SM90_TMA_LOADENS1K_IS1M_NS1N_ILi16EEENSM_INS5_IJS1P_S2O_EEENS5_IJS2O_SC_EEEEEEENS4_39AutoVectorizingCopyWithAssumedAlignmentILi128EEENS4_14SM90_TMA_STOREES37_S39_S39_EEEvvEEEEvNT_6ParamsE --------------------------
	.section	.nv.constant0._ZN7cutlass13device_kernelINS_4gemm6kernel13GemmUniversalIN4cute5tupleIJiiiiEEENS1_10collective13CollectiveMmaINS1_46MainloopSm100TmaUmmaWarpSpecializedBlockScaledILi4ELi2ELi1ENS5_IJNS4_1CILi2EEENSA_ILi1EEESC_EEEEENS5_IJNSA_ILi256EEESF_NSA_ILi128EEEEEENS5_IJNS_12float_e4m3_tENS_13float_ue8m0_tEEEENS5_IJNS5_IJlSC_lEEENS4_6LayoutINS5_IJNS5_IJNS5_IJNSA_ILi32EEENSA_ILi4EEEEEEiEEESQ_NS5_IJSC_iEEEEEENS5_IJNS5_IJNS5_IJNSA_ILi16EEESO_EEEiEEENS5_IJNS5_IJNSA_ILi0EEESC_EEENSA_ILi512EEEEEENS5_IJSW_iEEEEEEEEEEESK_S13_NS4_8TiledMMAINS4_8MMA_AtomIJNS4_27SM100_MMA_MXF8F6F4_2x1SM_SSISI_SI_fSJ_Li256ELi256ELNS4_4UMMA5MajorE0ELS18_0ELNS17_7ScaleInE0ELS19_0EEEEEENSM_INS5_IJSC_SC_SC_EEENS5_IJSW_SW_SW_EEEEENS5_IJNS4_10UnderscoreES1F_S1F_EEEEENS5_IJNS4_18SM100_TMA_2SM_LOADES1I_EEENS5_IJNS4_14ComposedLayoutINS4_7SwizzleILi3ELi4ELi3EEENS4_18smem_ptr_flag_bitsILi8EEENSM_INS5_IJNSA_ILi8EEESG_EEENS5_IJSG_SC_EEEEEEENSM_INS5_IJNS5_IJNS5_IJSP_SC_EEENS5_IJSN_SC_EEEEEESC_NS5_IJSO_SC_EEEEEENS5_IJNS5_IJNS5_IJSU_SY_EEESX_EEESW_NS5_IJSC_SY_EEEEEEEEEEEvNS4_8identityENS5_IJS1I_NS4_28SM100_TMA_2SM_LOAD_MULTICASTEEEENS5_IJS1T_NSM_INS5_IJNS5_IJNS5_IJSP_SB_EEES1V_EEESC_S1X_EEENS5_IJS20_SW_NS5_IJSC_NSA_ILi1024EEEEEEEEEEEEEEvS25_EENS_8epilogue10collective18CollectiveEpilogueINS2H_23Sm100TmaWarpSpecializedILi4ELi2ELi64ELb1ELb0EEEJNS5_IJSG_SF_SG_EEENS5_IJNSM_ISG_SC_EENSM_INSA_ILi64EEESC_EEEEENS_10bfloat16_tESL_S2R_SL_NS2H_6fusion15FusionCallbacksIS2L_NS2S_17LinearCombinationIS2R_fS2R_fLNS_15FloatRoundStyleE2EEES2M_S2Q_JEEENS4_5SM1004TMEM4LOAD26SM100_TMEM_LOAD_32dp32b64xENS4_13SM90_TMA_LOADENS1K_IS1M_NS1N_ILi16EEENSM_INS5_IJS1P_S2O_EEENS5_IJS2O_SC_EEEEEEENS4_39AutoVectorizingCopyWithAssumedAlignmentILi128EEENS4_14SM90_TMA_STOREES37_S39_S39_EEEvvEEEEvNT_6ParamsE,"a",@progbits
	.sectionflags	@""
	.align	4
.nv.constant0._ZN7cutlass13device_kernelINS_4gemm6kernel13GemmUniversalIN4cute5tupleIJiiiiEEENS1_10collective13CollectiveMmaINS1_46MainloopSm100TmaUmmaWarpSpecializedBlockScaledILi4ELi2ELi1ENS5_IJNS4_1CILi2EEENSA_ILi1EEESC_EEEEENS5_IJNSA_ILi256EEESF_NSA_ILi128EEEEEENS5_IJNS_12float_e4m3_tENS_13float_ue8m0_tEEEENS5_IJNS5_IJlSC_lEEENS4_6LayoutINS5_IJNS5_IJNS5_IJNSA_ILi32EEENSA_ILi4EEEEEEiEEESQ_NS5_IJSC_iEEEEEENS5_IJNS5_IJNS5_IJNSA_ILi16EEESO_EEEiEEENS5_IJNS5_IJNSA_ILi0EEESC_EEENSA_ILi512EEEEEENS5_IJSW_iEEEEEEEEEEESK_S13_NS4_8TiledMMAINS4_8MMA_AtomIJNS4_27SM100_MMA_MXF8F6F4_2x1SM_SSISI_SI_fSJ_Li256ELi256ELNS4_4UMMA5MajorE0ELS18_0ELNS17_7ScaleInE0ELS19_0EEEEEENSM_INS5_IJSC_SC_SC_EEENS5_IJSW_SW_SW_EEEEENS5_IJNS4_10UnderscoreES1F_S1F_EEEEENS5_IJNS4_18SM100_TMA_2SM_LOADES1I_EEENS5_IJNS4_14ComposedLayoutINS4_7SwizzleILi3ELi4ELi3EEENS4_18smem_ptr_flag_bitsILi8EEENSM_INS5_IJNSA_ILi8EEESG_EEENS5_IJSG_SC_EEEEEEENSM_INS5_IJNS5_IJNS5_IJSP_SC_EEENS5_IJSN_SC_EEEEEESC_NS5_IJSO_SC_EEEEEENS5_IJNS5_IJNS5_IJSU_SY_EEESX_EEESW_NS5_IJSC_SY_EEEEEEEEEEEvNS4_8identityENS5_IJS1I_NS4_28SM100_TMA_2SM_LOAD_MULTICASTEEEENS5_IJS1T_NSM_INS5_IJNS5_IJNS5_IJSP_SB_EEES1V_EEESC_S1X_EEENS5_IJS20_SW_NS5_IJSC_NSA_ILi1024EEEEEEEEEEEEEEvS25_EENS_8epilogue10collective18CollectiveEpilogueINS2H_23Sm100TmaWarpSpecializedILi4ELi2ELi64ELb1ELb0EEEJNS5_IJSG_SF_SG_EEENS5_IJNSM_ISG_SC_EENSM_INSA_ILi64EEESC_EEEEENS_10bfloat16_tESL_S2R_SL_NS2H_6fusion15FusionCallbacksIS2L_NS2S_17LinearCombinationIS2R_fS2R_fLNS_15FloatRoundStyleE2EEES2M_S2Q_JEEENS4_5SM1004TMEM4LOAD26SM100_TMEM_LOAD_32dp32b64xENS4_13SM90_TMA_LOADENS1K_IS1M_NS1N_ILi16EEENSM_INS5_IJS1P_S2O_EEENS5_IJS2O_SC_EEEEEEENS4_39AutoVectorizingCopyWithAssumedAlignmentILi128EEENS4_14SM90_TMA_STOREES37_S39_S39_EEEvvEEEEvNT_6ParamsE:
	.zero		3968


//--------------------- SYMBOLS --------------------------

	.type		.nv.reservedSmem.offset0,@object
	.size		.nv.reservedSmem.offset0,0x4
	.type		.nv.reservedSmem.cap,@object
	.size		.nv.reservedSmem.cap,0x4
	.type		__assertfail,@function
